	.target	sm_90a

	.elftype	@"ET_EXEC"


//--------------------- .note.nv.tkinfo           --------------------------
	.section	.note.nv.tkinfo,"",@"SHT_NOTE"
	.sectionflags	@"SHF_NOTE_NV_TKINFO"
	.tkinfo
        /*0018*/ 	.word	0x00000002
        /*0030*/ 	.string	""
        /*0030*/ 	.string	"ptxas"
        /*0030*/ 	.string	"Cuda compilation tools, release 13.0, V13.0.88"
        /*0030*/ 	.string	"Build cuda_13.0.r13.0/compiler.36424714_0"
        /*0030*/ 	.string	"-arch sm_90a -m 64 "



//--------------------- .note.nv.cuinfo           --------------------------
	.section	.note.nv.cuinfo,"",@"SHT_NOTE"
	.sectionflags	@"SHF_NOTE_NV_CUINFO"
        /*0018*/ 	.short	0x0002
        /*001a*/ 	.short	0x005a
        /*001c*/ 	.short	0x0082
	.zero		2


//--------------------- .nv.info                  --------------------------
	.section	.nv.info,"",@"SHT_CUDA_INFO"
	.align	4


	//----- nvinfo : EIATTR_REGCOUNT
	.align		4
        /*0000*/ 	.byte	0x04, 0x2f
        /*0002*/ 	.short	(.L_15 - .L_14)
	.align		4
.L_14:
        /*0004*/ 	.word	index@(_ZN7cutlass13device_kernelINS_4gemm6kernel13GemmUniversalIN4cute5tupleIJiiiiEEENS1_10collective13CollectiveMmaINS1_34MainloopSm90TmaGmmaWarpSpecializedILi2ENS5_IJNS4_1CILi2EEENSA_ILi1EEESC_EEENS1_35KernelTmaWarpSpecializedCooperativeEEENS5_IJNSA_ILi384EEENSA_ILi512EEENSA_ILi128EEEEEEaNS5_IJlSC_lEEEaSK_NS4_8TiledMMAINS4_8MMA_AtomIJNS4_4SM904GMMA27MMA_64x256x32_S32S8S8_SS_TNEEEENS4_6LayoutISD_NS5_IJSC_NSA_ILi0EEESS_EEEEENS5_IJNS4_10UnderscoreESV_SV_EEEEENS4_13SM90_TMA_LOADENS4_14ComposedLayoutINS4_7SwizzleILi3ELi4ELi3EEENS4_18smem_ptr_flag_bitsILi8EEENSR_INS5_IJNSA_ILi8EEESI_EEENS5_IJSI_SC_EEEEEEEvNS4_8identityENS4_23SM90_TMA_LOAD_MULTICASTES18_vS19_EENS_8epilogue10collective6detail29Sm90TmaWarpSpecializedAdapterINS1D_15DefaultEpilogueIaSK_SK_NS1C_6thread17LinearCombinationIaLi1EiiLNS1H_9ScaleType4KindE0ELNS_15FloatRoundStyleE2EaEENS1_15EpilogueDefaultEEEEEvvEEEEvNT_6ParamsE)
        /*0008*/ 	.word	0x000000a8


	//----- nvinfo : EIATTR_FRAME_SIZE
	.align		4
.L_15:
        /*000c*/ 	.byte	0x04, 0x11
        /*000e*/ 	.short	(.L_17 - .L_16)
	.align		4
.L_16:
        /*0010*/ 	.word	index@(_ZN7cutlass13device_kernelINS_4gemm6kernel13GemmUniversalIN4cute5tupleIJiiiiEEENS1_10collective13CollectiveMmaINS1_34MainloopSm90TmaGmmaWarpSpecializedILi2ENS5_IJNS4_1CILi2EEENSA_ILi1EEESC_EEENS1_35KernelTmaWarpSpecializedCooperativeEEENS5_IJNSA_ILi384EEENSA_ILi512EEENSA_ILi128EEEEEEaNS5_IJlSC_lEEEaSK_NS4_8TiledMMAINS4_8MMA_AtomIJNS4_4SM904GMMA27MMA_64x256x32_S32S8S8_SS_TNEEEENS4_6LayoutISD_NS5_IJSC_NSA_ILi0EEESS_EEEEENS5_IJNS4_10UnderscoreESV_SV_EEEEENS4_13SM90_TMA_LOADENS4_14ComposedLayoutINS4_7SwizzleILi3ELi4ELi3EEENS4_18smem_ptr_flag_bitsILi8EEENSR_INS5_IJNSA_ILi8EEESI_EEENS5_IJSI_SC_EEEEEEEvNS4_8identityENS4_23SM90_TMA_LOAD_MULTICASTES18_vS19_EENS_8epilogue10collective6detail29Sm90TmaWarpSpecializedAdapterINS1D_15DefaultEpilogueIaSK_SK_NS1C_6thread17LinearCombinationIaLi1EiiLNS1H_9ScaleType4KindE0ELNS_15FloatRoundStyleE2EaEENS1_15EpilogueDefaultEEEEEvvEEEEvNT_6ParamsE)
        /*0014*/ 	.word	0x00002da8


	//----- nvinfo : EIATTR_MIN_STACK_SIZE
	.align		4
.L_17:
        /*0018*/ 	.byte	0x04, 0x12
        /*001a*/ 	.short	(.L_19 - .L_18)
	.align		4
.L_18:
        /*001c*/ 	.word	index@(_ZN7cutlass13device_kernelINS_4gemm6kernel13GemmUniversalIN4cute5tupleIJiiiiEEENS1_10collective13CollectiveMmaINS1_34MainloopSm90TmaGmmaWarpSpecializedILi2ENS5_IJNS4_1CILi2EEENSA_ILi1EEESC_EEENS1_35KernelTmaWarpSpecializedCooperativeEEENS5_IJNSA_ILi384EEENSA_ILi512EEENSA_ILi128EEEEEEaNS5_IJlSC_lEEEaSK_NS4_8TiledMMAINS4_8MMA_AtomIJNS4_4SM904GMMA27MMA_64x256x32_S32S8S8_SS_TNEEEENS4_6LayoutISD_NS5_IJSC_NSA_ILi0EEESS_EEEEENS5_IJNS4_10UnderscoreESV_SV_EEEEENS4_13SM90_TMA_LOADENS4_14ComposedLayoutINS4_7SwizzleILi3ELi4ELi3EEENS4_18smem_ptr_flag_bitsILi8EEENSR_INS5_IJNSA_ILi8EEESI_EEENS5_IJSI_SC_EEEEEEEvNS4_8identityENS4_23SM90_TMA_LOAD_MULTICASTES18_vS19_EENS_8epilogue10collective6detail29Sm90TmaWarpSpecializedAdapterINS1D_15DefaultEpilogueIaSK_SK_NS1C_6thread17LinearCombinationIaLi1EiiLNS1H_9ScaleType4KindE0ELNS_15FloatRoundStyleE2EaEENS1_15EpilogueDefaultEEEEEvvEEEEvNT_6ParamsE)
        /*0020*/ 	.word	0x00002da8
.L_19:


//--------------------- .nv.compat                --------------------------
	.section	.nv.compat,"",@"SHT_CUDA_COMPAT_INFO"
	.align	4
        /*0000*/ 	.byte	0x02, 0x09, 0x01, 0x00, 0x02, 0x02, 0x04, 0x00, 0x02, 0x05, 0x05, 0x00, 0x03, 0x07, 0x01, 0x01
        /*0010*/ 	.byte	0x02, 0x03, 0x01, 0x00, 0x02, 0x06, 0x01, 0x00, 0x04, 0x0b, 0x08, 0x00, 0x00, 0x00, 0x00, 0x00
        /*0020*/ 	.byte	0x00, 0x00, 0x00, 0x00


//--------------------- .nv.info._ZN7cutlass13device_kernelINS_4gemm6kernel13GemmUniversalIN4cute5tupleIJiiiiEEENS1_10collective13CollectiveMmaINS1_34MainloopSm90TmaGmmaWarpSpecializedILi2ENS5_IJNS4_1CILi2EEENSA_ILi1EEESC_EEENS1_35KernelTmaWarpSpecializedCooperativeEEENS5_IJNSA_ILi384EEENSA_ILi512EEENSA_ILi128EEEEEEaNS5_IJlSC_lEEEaSK_NS4_8TiledMMAINS4_8MMA_AtomIJNS4_4SM904GMMA27MMA_64x256x32_S32S8S8_SS_TNEEEENS4_6LayoutISD_NS5_IJSC_NSA_ILi0EEESS_EEEEENS5_IJNS4_10UnderscoreESV_SV_EEEEENS4_13SM90_TMA_LOADENS4_14ComposedLayoutINS4_7SwizzleILi3ELi4ELi3EEENS4_18smem_ptr_flag_bitsILi8EEENSR_INS5_IJNSA_ILi8EEESI_EEENS5_IJSI_SC_EEEEEEEvNS4_8identityENS4_23SM90_TMA_LOAD_MULTICASTES18_vS19_EENS_8epilogue10collective6detail29Sm90TmaWarpSpecializedAdapterINS1D_15DefaultEpilogueIaSK_SK_NS1C_6thread17LinearCombinationIaLi1EiiLNS1H_9ScaleType4KindE0ELNS_15FloatRoundStyleE2EaEENS1_15EpilogueDefaultEEEEEvvEEEEvNT_6ParamsE --------------------------
	.section	.nv.info._ZN7cutlass13device_kernelINS_4gemm6kernel13GemmUniversalIN4cute5tupleIJiiiiEEENS1_10collective13CollectiveMmaINS1_34MainloopSm90TmaGmmaWarpSpecializedILi2ENS5_IJNS4_1CILi2EEENSA_ILi1EEESC_EEENS1_35KernelTmaWarpSpecializedCooperativeEEENS5_IJNSA_ILi384EEENSA_ILi512EEENSA_ILi128EEEEEEaNS5_IJlSC_lEEEaSK_NS4_8TiledMMAINS4_8MMA_AtomIJNS4_4SM904GMMA27MMA_64x256x32_S32S8S8_SS_TNEEEENS4_6LayoutISD_NS5_IJSC_NSA_ILi0EEESS_EEEEENS5_IJNS4_10UnderscoreESV_SV_EEEEENS4_13SM90_TMA_LOADENS4_14ComposedLayoutINS4_7SwizzleILi3ELi4ELi3EEENS4_18smem_ptr_flag_bitsILi8EEENSR_INS5_IJNSA_ILi8EEESI_EEENS5_IJSI_SC_EEEEEEEvNS4_8identityENS4_23SM90_TMA_LOAD_MULTICASTES18_vS19_EENS_8epilogue10collective6detail29Sm90TmaWarpSpecializedAdapterINS1D_15DefaultEpilogueIaSK_SK_NS1C_6thread17LinearCombinationIaLi1EiiLNS1H_9ScaleType4KindE0ELNS_15FloatRoundStyleE2EaEENS1_15EpilogueDefaultEEEEEvvEEEEvNT_6ParamsE,"",@"SHT_CUDA_INFO"
	.sectionflags	@""
	.align	4


	//----- nvinfo : EIATTR_CUDA_API_VERSION
	.align		4
        /*0000*/ 	.byte	0x04, 0x37
        /*0002*/ 	.short	(.L_21 - .L_20)
.L_20:
        /*0004*/ 	.word	0x00000082


	//----- nvinfo : EIATTR_KPARAM_INFO
	.align		4
.L_21:
        /*0008*/ 	.byte	0x04, 0x17
        /*000a*/ 	.short	(.L_23 - .L_22)
.L_22:
        /*000c*/ 	.word	0x00000000
        /*0010*/ 	.short	0x0000
        /*0012*/ 	.short	0x0070
        /*0014*/ 	.byte	0x00, 0xf0, 0x01, 0x10


	//----- nvinfo : EIATTR_SPARSE_MMA_MASK
	.align		4
.L_23:
        /*0018*/ 	.byte	0x03, 0x50
        /*001a*/ 	.short	0x0000


	//----- nvinfo : EIATTR_MAXREG_COUNT
	.align		4
        /*001c*/ 	.byte	0x03, 0x1b
        /*001e*/ 	.short	0x00a8


	//----- nvinfo : EIATTR_NUM_BARRIERS
	.align		4
        /*0020*/ 	.byte	0x02, 0x4c
        /*0022*/ 	.byte	0x01
	.zero		1


	//----- nvinfo : EIATTR_EXTERNS
	.align		4
        /*0024*/ 	.byte	0x04, 0x0f
        /*0026*/ 	.short	(.L_25 - .L_24)


	//   ....[0]....
	.align		4
.L_24:
        /*0028*/ 	.word	index@(__assertfail)


	//----- nvinfo : EIATTR_ANNOTATIONS
	.align		4
.L_25:
        /*002c*/ 	.byte	0x04, 0x55
        /*002e*/ 	.short	(.L_27 - .L_26)


	//   ....[0]....
.L_26:
        /*0030*/ 	.word	0x00000001
        /*0034*/ 	.byte	0xb0, 0x09, 0x00, 0x00, 0x01, 0x00, 0x00, 0x00, 0xd0, 0x09, 0x00, 0x00, 0x01, 0x00, 0x00, 0x00
        /* <DEDUP_REMOVED lines=1217> */
        /*4c54*/ 	.byte	0xc0, 0xd5, 0x00, 0x00, 0x01, 0x00, 0x00, 0x00, 0xd0, 0xd5, 0x00, 0x00


	//----- nvinfo : EIATTR_MERCURY_ISA_VERSION
	.align		4
.L_27:
        /*4c60*/ 	.byte	0x03, 0x5f
        /*4c62*/ 	.short	0x0101


	//----- nvinfo : EIATTR_INT_WARP_WIDE_INSTR_OFFSETS
	.align		4
        /*4c64*/ 	.byte	0x04, 0x31
        /*4c66*/ 	.short	(.L_29 - .L_28)


	//   ....[0]....
.L_28:
        /*4c68*/ 	.word	0x00000540


	//   ....[1]....
        /*4c6c*/ 	.word	0x00000550


	//   ....[2]....
        /*4c70*/ 	.word	0x000006d0


	//   ....[3]....
        /*4c74*/ 	.word	0x0002bd00


	//----- nvinfo : EIATTR_COOP_GROUP_MASK_REGIDS
	.align		4
.L_29:
        /*4c78*/ 	.byte	0x04, 0x29
        /*4c7a*/ 	.short	(.L_31 - .L_30)


	//   ....[0]....
.L_30:
        /*4c7c*/ 	.word	0xffffffff


	//   ....[1]....
        /*4c80*/ 	.word	0xffffffff


	//   ....[2]....
        /*4c84*/ 	.word	0xffffffff


	//   ....[3]....
        /*4c88*/ 	.word	0xffffffff


	//   ....[4]....
        /*4c8c*/ 	.word	0xffffffff


	//   ....[5]....
        /*4c90*/ 	.word	0xffffffff


	//----- nvinfo : EIATTR_COOP_GROUP_INSTR_OFFSETS
	.align		4
.L_31:
        /*4c94*/ 	.byte	0x04, 0x28
        /*4c96*/ 	.short	(.L_33 - .L_32)


	//   ....[0]....
.L_32:
        /*4c98*/ 	.word	0x00000070


	//   ....[1]....
        /*4c9c*/ 	.word	0x00000080


	//   ....[2]....
        /*4ca0*/ 	.word	0x000001a0


	//   ....[3]....
        /*4ca4*/ 	.word	0x00000390


	//   ....[4]....
        /*4ca8*/ 	.word	0x00000800


	//   ....[5]....
        /*4cac*/ 	.word	0x00001440


	//----- nvinfo : EIATTR_REG_RECONFIG
	.align		4
.L_33:
        /*4cb0*/ 	.byte	0x01, 0x54
	.zero		2


	//----- nvinfo : EIATTR_SYSCALL_OFFSETS
	.align		4
        /*4cb4*/ 	.byte	0x04, 0x46
        /*4cb6*/ 	.short	(.L_35 - .L_34)


	//   ....[0]....
.L_34:
        /*4cb8*/ 	.word	0x000015f0


	//----- nvinfo : EIATTR_MBARRIER_INSTR_OFFSETS
	.align		4
.L_35:
        /*4cbc*/ 	.byte	0x04, 0x39
        /*4cbe*/ 	.short	(.L_37 - .L_36)


	//   ....[0]....
.L_36:
        /*4cc0*/ 	.word	0x00000320
        /*4cc4*/ 	.word	0x000000ff
        /*4cc8*/ 	.word	0x00000000
        /*4ccc*/ 	.short	0x0100
        /*4cce*/ 	.byte	0x08
	.zero		1


	//   ....[1]....
        /*4cd0*/ 	.word	0x00000330
        /*4cd4*/ 	.word	0x000000ff
        /*4cd8*/ 	.word	0x00000010
        /*4cdc*/ 	.short	0x0100
        /*4cde*/ 	.byte	0x08
	.zero		1


	//   ....[2]....
        /*4ce0*/ 	.word	0x00000340
        /*4ce4*/ 	.word	0x000000ff
        /*4ce8*/ 	.word	0x00000008
        /*4cec*/ 	.short	0x0100
        /*4cee*/ 	.byte	0x08
	.zero		1


	//   ....[3]....
        /*4cf0*/ 	.word	0x00000350
        /*4cf4*/ 	.word	0x000000ff
        /*4cf8*/ 	.word	0x00000018
        /*4cfc*/ 	.short	0x0100
        /*4cfe*/ 	.byte	0x08
	.zero		1


	//   ....[4]....
        /*4d00*/ 	.word	0x00000730
        /*4d04*/ 	.word	0x000000ff
        /*4d08*/ 	.word	0x00000030
        /*4d0c*/ 	.short	0x0100
        /*4d0e*/ 	.byte	0x06
	.zero		1


	//   ....[5]....
        /*4d10*/ 	.word	0x00000770
        /*4d14*/ 	.word	0x000000ff
        /*4d18*/ 	.word	0x00000038
        /*4d1c*/ 	.short	0x0100
        /*4d1e*/ 	.byte	0x06
	.zero		1


	//   ....[6]....
        /*4d20*/ 	.word	0x000016d0
        /*4d24*/ 	.word	0x00000003
        /*4d28*/ 	.word	0x00000000
        /*4d2c*/ 	.short	0x010a
        /*4d2e*/ 	.byte	0x3f
	.zero		1


	//   ....[7]....
        /*4d30*/ 	.word	0x00001710
        /*4d34*/ 	.word	0x00000003
        /*4d38*/ 	.word	0x00000000
        /*4d3c*/ 	.short	0x010a
        /*4d3e*/ 	.byte	0x3f
	.zero		1


	//   ....[8]....
        /*4d40*/ 	.word	0x00014be0
        /*4d44*/ 	.word	0x00000002
        /*4d48*/ 	.word	0x00000000
        /*4d4c*/ 	.short	0x010a
        /*4d4e*/ 	.byte	0x3f
	.zero		1


	//   ....[9]....
        /*4d50*/ 	.word	0x00014c20
        /*4d54*/ 	.word	0x00000002
        /*4d58*/ 	.word	0x00000000
        /*4d5c*/ 	.short	0x010a
        /*4d5e*/ 	.byte	0x3f
	.zero		1


	//   ....[10]....
        /*4d60*/ 	.word	0x0002bb80
        /*4d64*/ 	.word	0x00000002
        /*4d68*/ 	.word	0x00000000
        /*4d6c*/ 	.short	0x0101
        /*4d6e*/ 	.byte	0x3f
	.zero		1


	//   ....[11]....
        /*4d70*/ 	.word	0x0002bd90
        /*4d74*/ 	.word	0x00000000
        /*4d78*/ 	.word	0x00000000
        /*4d7c*/ 	.short	0x0101
        /*4d7e*/ 	.byte	0x3f
	.zero		1


	//   ....[12]....
        /*4d80*/ 	.word	0x00064690
        /*4d84*/ 	.word	0x0000000f
        /*4d88*/ 	.word	0x00000010
        /*4d8c*/ 	.short	0x010a
        /*4d8e*/ 	.byte	0x3f
	.zero		1


	//   ....[13]....
        /*4d90*/ 	.word	0x00064aa0
        /*4d94*/ 	.word	0x00000002
        /*4d98*/ 	.word	0x00000038
        /*4d9c*/ 	.short	0x0101
        /*4d9e*/ 	.byte	0x3f
	.zero		1


	//   ....[14]....
        /*4da0*/ 	.word	0x00065240
        /*4da4*/ 	.word	0x00000005
        /*4da8*/ 	.word	0x00000000
        /*4dac*/ 	.short	0x010a
        /*4dae*/ 	.byte	0x3f
	.zero		1


	//   ....[15]....
        /*4db0*/ 	.word	0x000652d0
        /*4db4*/ 	.word	0x00000003
        /*4db8*/ 	.word	0x00000000
        /*4dbc*/ 	.short	0x010a
        /*4dbe*/ 	.byte	0x3f
	.zero		1


	//   ....[16]....
        /*4dc0*/ 	.word	0x00065330
        /*4dc4*/ 	.word	0x00000003
        /*4dc8*/ 	.word	0x00000000
        /*4dcc*/ 	.short	0x010a
        /*4dce*/ 	.byte	0x3f
	.zero		1


	//   ....[17]....
        /*4dd0*/ 	.word	0x00065380
        /*4dd4*/ 	.word	0x00000002
        /*4dd8*/ 	.word	0x00000000
        /*4ddc*/ 	.short	0x010a
        /*4dde*/ 	.byte	0x3f
	.zero		1


	//   ....[18]....
        /*4de0*/ 	.word	0x00065450
        /*4de4*/ 	.word	0x0000000f
        /*4de8*/ 	.word	0x00000010
        /*4dec*/ 	.short	0x010a
        /*4dee*/ 	.byte	0x3f
	.zero		1


	//   ....[19]....
        /*4df0*/ 	.word	0x00065520
        /*4df4*/ 	.word	0x00000005
        /*4df8*/ 	.word	0x00000000
        /*4dfc*/ 	.short	0x010a
        /*4dfe*/ 	.byte	0x3f
	.zero		1


	//----- nvinfo : EIATTR_NUM_MBARRIERS
	.align		4
.L_37:
        /*4e00*/ 	.byte	0x03, 0x38
        /*4e02*/ 	.short	0x0006


	//----- nvinfo : EIATTR_EXIT_INSTR_OFFSETS
	.align		4
        /*4e04*/ 	.byte	0x04, 0x1c
        /*4e06*/ 	.short	(.L_39 - .L_38)


	//   ....[0]....
.L_38:
        /*4e08*/ 	.word	0x00000a60


	//   ....[1]....
        /*4e0c*/ 	.word	0x000012f0


	//   ....[2]....
        /*4e10*/ 	.word	0x00063cf0


	//   ....[3]....
        /*4e14*/ 	.word	0x00064310


	//   ....[4]....
        /*4e18*/ 	.word	0x00065320


	//----- nvinfo : EIATTR_MAX_THREADS
	.align		4
.L_39:
        /*4e1c*/ 	.byte	0x04, 0x05
        /*4e1e*/ 	.short	(.L_41 - .L_40)
.L_40:
        /*4e20*/ 	.word	0x00000180
        /*4e24*/ 	.word	0x00000001
        /*4e28*/ 	.word	0x00000001


	//----- nvinfo : EIATTR_CRS_STACK_SIZE
	.align		4
.L_41:
        /*4e2c*/ 	.byte	0x04, 0x1e
        /*4e2e*/ 	.short	(.L_43 - .L_42)
.L_42:
        /*4e30*/ 	.word	0x00000000


	//----- nvinfo : EIATTR_CBANK_PARAM_SIZE
	.align		4
.L_43:
        /*4e34*/ 	.byte	0x03, 0x19
        /*4e36*/ 	.short	0x0470


	//----- nvinfo : EIATTR_PARAM_CBANK
	.align		4
        /*4e38*/ 	.byte	0x04, 0x0a
        /*4e3a*/ 	.short	(.L_45 - .L_44)
	.align		4
.L_44:
        /*4e3c*/ 	.word	index@(.nv.constant0._ZN7cutlass13device_kernelINS_4gemm6kernel13GemmUniversalIN4cute5tupleIJiiiiEEENS1_10collective13CollectiveMmaINS1_34MainloopSm90TmaGmmaWarpSpecializedILi2ENS5_IJNS4_1CILi2EEENSA_ILi1EEESC_EEENS1_35KernelTmaWarpSpecializedCooperativeEEENS5_IJNSA_ILi384EEENSA_ILi512EEENSA_ILi128EEEEEEaNS5_IJlSC_lEEEaSK_NS4_8TiledMMAINS4_8MMA_AtomIJNS4_4SM904GMMA27MMA_64x256x32_S32S8S8_SS_TNEEEENS4_6LayoutISD_NS5_IJSC_NSA_ILi0EEESS_EEEEENS5_IJNS4_10UnderscoreESV_SV_EEEEENS4_13SM90_TMA_LOADENS4_14ComposedLayoutINS4_7SwizzleILi3ELi4ELi3EEENS4_18smem_ptr_flag_bitsILi8EEENSR_INS5_IJNSA_ILi8EEESI_EEENS5_IJSI_SC_EEEEEEEvNS4_8identityENS4_23SM90_TMA_LOAD_MULTICASTES18_vS19_EENS_8epilogue10collective6detail29Sm90TmaWarpSpecializedAdapterINS1D_15DefaultEpilogueIaSK_SK_NS1C_6thread17LinearCombinationIaLi1EiiLNS1H_9ScaleType4KindE0ELNS_15FloatRoundStyleE2EaEENS1_15EpilogueDefaultEEEEEvvEEEEvNT_6ParamsE)
        /*4e40*/ 	.short	0x0210
        /*4e42*/ 	.short	0x0470


	//----- nvinfo : EIATTR_SW_WAR
	.align		4
.L_45:
        /*4e44*/ 	.byte	0x04, 0x36
        /*4e46*/ 	.short	(.L_47 - .L_46)
.L_46:
        /*4e48*/ 	.word	0x00000008
.L_47:


//--------------------- .nv.callgraph             --------------------------
	.section	.nv.callgraph,"",@"SHT_CUDA_CALLGRAPH"
	.align	4
	.sectionentsize	8
	.align		4
        /*0000*/ 	.word	0x00000000
	.align		4
        /*0004*/ 	.word	0xffffffff
	.align		4
        /*0008*/ 	.word	index@(_ZN7cutlass13device_kernelINS_4gemm6kernel13GemmUniversalIN4cute5tupleIJiiiiEEENS1_10collective13CollectiveMmaINS1_34MainloopSm90TmaGmmaWarpSpecializedILi2ENS5_IJNS4_1CILi2EEENSA_ILi1EEESC_EEENS1_35KernelTmaWarpSpecializedCooperativeEEENS5_IJNSA_ILi384EEENSA_ILi512EEENSA_ILi128EEEEEEaNS5_IJlSC_lEEEaSK_NS4_8TiledMMAINS4_8MMA_AtomIJNS4_4SM904GMMA27MMA_64x256x32_S32S8S8_SS_TNEEEENS4_6LayoutISD_NS5_IJSC_NSA_ILi0EEESS_EEEEENS5_IJNS4_10UnderscoreESV_SV_EEEEENS4_13SM90_TMA_LOADENS4_14ComposedLayoutINS4_7SwizzleILi3ELi4ELi3EEENS4_18smem_ptr_flag_bitsILi8EEENSR_INS5_IJNSA_ILi8EEESI_EEENS5_IJSI_SC_EEEEEEEvNS4_8identityENS4_23SM90_TMA_LOAD_MULTICASTES18_vS19_EENS_8epilogue10collective6detail29Sm90TmaWarpSpecializedAdapterINS1D_15DefaultEpilogueIaSK_SK_NS1C_6thread17LinearCombinationIaLi1EiiLNS1H_9ScaleType4KindE0ELNS_15FloatRoundStyleE2EaEENS1_15EpilogueDefaultEEEEEvvEEEEvNT_6ParamsE)
	.align		4
        /*000c*/ 	.word	index@(__assertfail)
	.align		4
        /*0010*/ 	.word	0x00000000
	.align		4
        /*0014*/ 	.word	0xfffffffe
	.align		4
        /*0018*/ 	.word	0x00000000
	.align		4
        /*001c*/ 	.word	0xfffffffd
	.align		4
        /*0020*/ 	.word	0x00000000
	.align		4
        /*0024*/ 	.word	0xfffffffc


//--------------------- .nv.constant4             --------------------------
	.section	.nv.constant4,"a",@progbits
	.align	8
	.align		8
.nv.constant4:
        /*0000*/ 	.dword	__assertfail
	.align		8
        /*0008*/ 	.dword	__unnamed_1
	.align		8
        /*0010*/ 	.dword	_ZN39_INTERNAL_bcd07801_4_k_cu_4b2b675f_77384cuda3std3__45__cpo5beginE
	.align		8
        /*0018*/ 	.dword	_ZN39_INTERNAL_bcd07801_4_k_cu_4b2b675f_77384cuda3std3__45__cpo3endE
	.align		8
        /*0020*/ 	.dword	_ZN39_INTERNAL_bcd07801_4_k_cu_4b2b675f_77384cuda3std3__45__cpo6cbeginE
	.align		8
        /*0028*/ 	.dword	_ZN39_INTERNAL_bcd07801_4_k_cu_4b2b675f_77384cuda3std3__45__cpo4cendE
	.align		8
        /*0030*/ 	.dword	_ZN39_INTERNAL_bcd07801_4_k_cu_4b2b675f_77384cuda3std3__441_GLOBAL__N__bcd07801_4_k_cu_4b2b675f_77386ignoreE
	.align		8
        /*0038*/ 	.dword	_ZN39_INTERNAL_bcd07801_4_k_cu_4b2b675f_77384cuda3std3__419piecewise_constructE
	.align		8
        /*0040*/ 	.dword	_ZN39_INTERNAL_bcd07801_4_k_cu_4b2b675f_77384cuda3std3__48in_placeE
	.align		8
        /*0048*/ 	.dword	_ZN39_INTERNAL_bcd07801_4_k_cu_4b2b675f_77384cuda3std6ranges3__45__cpo4swapE
	.align		8
        /*0050*/ 	.dword	_ZN39_INTERNAL_bcd07801_4_k_cu_4b2b675f_77384cuda3std6ranges3__45__cpo9iter_moveE
	.align		8
        /*0058*/ 	.dword	_ZN39_INTERNAL_bcd07801_4_k_cu_4b2b675f_77384cute7productE
	.align		8
        /*0060*/ 	.dword	_ZN39_INTERNAL_bcd07801_4_k_cu_4b2b675f_77384cute1_E
	.align		8
        /*0068*/ 	.dword	$str$22
	.align		8
        /*0070*/ 	.dword	$str$23


//--------------------- .text._ZN7cutlass13device_kernelINS_4gemm6kernel13GemmUniversalIN4cute5tupleIJiiiiEEENS1_10collective13CollectiveMmaINS1_34MainloopSm90TmaGmmaWarpSpecializedILi2ENS5_IJNS4_1CILi2EEENSA_ILi1EEESC_EEENS1_35KernelTmaWarpSpecializedCooperativeEEENS5_IJNSA_ILi384EEENSA_ILi512EEENSA_ILi128EEEEEEaNS5_IJlSC_lEEEaSK_NS4_8TiledMMAINS4_8MMA_AtomIJNS4_4SM904GMMA27MMA_64x256x32_S32S8S8_SS_TNEEEENS4_6LayoutISD_NS5_IJSC_NSA_ILi0EEESS_EEEEENS5_IJNS4_10UnderscoreESV_SV_EEEEENS4_13SM90_TMA_LOADENS4_14ComposedLayoutINS4_7SwizzleILi3ELi4ELi3EEENS4_18smem_ptr_flag_bitsILi8EEENSR_INS5_IJNSA_ILi8EEESI_EEENS5_IJSI_SC_EEEEEEEvNS4_8identityENS4_23SM90_TMA_LOAD_MULTICASTES18_vS19_EENS_8epilogue10collective6detail29Sm90TmaWarpSpecializedAdapterINS1D_15DefaultEpilogueIaSK_SK_NS1C_6thread17LinearCombinationIaLi1EiiLNS1H_9ScaleType4KindE0ELNS_15FloatRoundStyleE2EaEENS1_15EpilogueDefaultEEEEEvvEEEEvNT_6ParamsE --------------------------
	.section	.text._ZN7cutlass13device_kernelINS_4gemm6kernel13GemmUniversalIN4cute5tupleIJiiiiEEENS1_10collective13CollectiveMmaINS1_34MainloopSm90TmaGmmaWarpSpecializedILi2ENS5_IJNS4_1CILi2EEENSA_ILi1EEESC_EEENS1_35KernelTmaWarpSpecializedCooperativeEEENS5_IJNSA_ILi384EEENSA_ILi512EEENSA_ILi128EEEEEEaNS5_IJlSC_lEEEaSK_NS4_8TiledMMAINS4_8MMA_AtomIJNS4_4SM904GMMA27MMA_64x256x32_S32S8S8_SS_TNEEEENS4_6LayoutISD_NS5_IJSC_NSA_ILi0EEESS_EEEEENS5_IJNS4_10UnderscoreESV_SV_EEEEENS4_13SM90_TMA_LOADENS4_14ComposedLayoutINS4_7SwizzleILi3ELi4ELi3EEENS4_18smem_ptr_flag_bitsILi8EEENSR_INS5_IJNSA_ILi8EEESI_EEENS5_IJSI_SC_EEEEEEEvNS4_8identityENS4_23SM90_TMA_LOAD_MULTICASTES18_vS19_EENS_8epilogue10collective6detail29Sm90TmaWarpSpecializedAdapterINS1D_15DefaultEpilogueIaSK_SK_NS1C_6thread17LinearCombinationIaLi1EiiLNS1H_9ScaleType4KindE0ELNS_15FloatRoundStyleE2EaEENS1_15EpilogueDefaultEEEEEvvEEEEvNT_6ParamsE,"ax",@progbits
	.align	128
.text._ZN7cutlass13device_kernelINS_4gemm6kernel13GemmUniversalIN4cute5tupleIJiiiiEEENS1_10collective13CollectiveMmaINS1_34MainloopSm90TmaGmmaWarpSpecializedILi2ENS5_IJNS4_1CILi2EEENSA_ILi1EEESC_EEENS1_35KernelTmaWarpSpecializedCooperativeEEENS5_IJNSA_ILi384EEENSA_ILi512EEENSA_ILi128EEEEEEaNS5_IJlSC_lEEEaSK_NS4_8TiledMMAINS4_8MMA_AtomIJNS4_4SM904GMMA27MMA_64x256x32_S32S8S8_SS_TNEEEENS4_6LayoutISD_NS5_IJSC_NSA_ILi0EEESS_EEEEENS5_IJNS4_10UnderscoreESV_SV_EEEEENS4_13SM90_TMA_LOADENS4_14ComposedLayoutINS4_7SwizzleILi3ELi4ELi3EEENS4_18smem_ptr_flag_bitsILi8EEENSR_INS5_IJNSA_ILi8EEESI_EEENS5_IJSI_SC_EEEEEEEvNS4_8identityENS4_23SM90_TMA_LOAD_MULTICASTES18_vS19_EENS_8epilogue10collective6detail29Sm90TmaWarpSpecializedAdapterINS1D_15DefaultEpilogueIaSK_SK_NS1C_6thread17LinearCombinationIaLi1EiiLNS1H_9ScaleType4KindE0ELNS_15FloatRoundStyleE2EaEENS1_15EpilogueDefaultEEEEEvvEEEEvNT_6ParamsE:
        .type           _ZN7cutlass13device_kernelINS_4gemm6kernel13GemmUniversalIN4cute5tupleIJiiiiEEENS1_10collective13CollectiveMmaINS1_34MainloopSm90TmaGmmaWarpSpecializedILi2ENS5_IJNS4_1CILi2EEENSA_ILi1EEESC_EEENS1_35KernelTmaWarpSpecializedCooperativeEEENS5_IJNSA_ILi384EEENSA_ILi512EEENSA_ILi128EEEEEEaNS5_IJlSC_lEEEaSK_NS4_8TiledMMAINS4_8MMA_AtomIJNS4_4SM904GMMA27MMA_64x256x32_S32S8S8_SS_TNEEEENS4_6LayoutISD_NS5_IJSC_NSA_ILi0EEESS_EEEEENS5_IJNS4_10UnderscoreESV_SV_EEEEENS4_13SM90_TMA_LOADENS4_14ComposedLayoutINS4_7SwizzleILi3ELi4ELi3EEENS4_18smem_ptr_flag_bitsILi8EEENSR_INS5_IJNSA_ILi8EEESI_EEENS5_IJSI_SC_EEEEEEEvNS4_8identityENS4_23SM90_TMA_LOAD_MULTICASTES18_vS19_EENS_8epilogue10collective6detail29Sm90TmaWarpSpecializedAdapterINS1D_15DefaultEpilogueIaSK_SK_NS1C_6thread17LinearCombinationIaLi1EiiLNS1H_9ScaleType4KindE0ELNS_15FloatRoundStyleE2EaEENS1_15EpilogueDefaultEEEEEvvEEEEvNT_6ParamsE,@function
        .size           _ZN7cutlass13device_kernelINS_4gemm6kernel13GemmUniversalIN4cute5tupleIJiiiiEEENS1_10collective13CollectiveMmaINS1_34MainloopSm90TmaGmmaWarpSpecializedILi2ENS5_IJNS4_1CILi2EEENSA_ILi1EEESC_EEENS1_35KernelTmaWarpSpecializedCooperativeEEENS5_IJNSA_ILi384EEENSA_ILi512EEENSA_ILi128EEEEEEaNS5_IJlSC_lEEEaSK_NS4_8TiledMMAINS4_8MMA_AtomIJNS4_4SM904GMMA27MMA_64x256x32_S32S8S8_SS_TNEEEENS4_6LayoutISD_NS5_IJSC_NSA_ILi0EEESS_EEEEENS5_IJNS4_10UnderscoreESV_SV_EEEEENS4_13SM90_TMA_LOADENS4_14ComposedLayoutINS4_7SwizzleILi3ELi4ELi3EEENS4_18smem_ptr_flag_bitsILi8EEENSR_INS5_IJNSA_ILi8EEESI_EEENS5_IJSI_SC_EEEEEEEvNS4_8identityENS4_23SM90_TMA_LOAD_MULTICASTES18_vS19_EENS_8epilogue10collective6detail29Sm90TmaWarpSpecializedAdapterINS1D_15DefaultEpilogueIaSK_SK_NS1C_6thread17LinearCombinationIaLi1EiiLNS1H_9ScaleType4KindE0ELNS_15FloatRoundStyleE2EaEENS1_15EpilogueDefaultEEEEEvvEEEEvNT_6ParamsE,(.L_x_1605 - _ZN7cutlass13device_kernelINS_4gemm6kernel13GemmUniversalIN4cute5tupleIJiiiiEEENS1_10collective13CollectiveMmaINS1_34MainloopSm90TmaGmmaWarpSpecializedILi2ENS5_IJNS4_1CILi2EEENSA_ILi1EEESC_EEENS1_35KernelTmaWarpSpecializedCooperativeEEENS5_IJNSA_ILi384EEENSA_ILi512EEENSA_ILi128EEEEEEaNS5_IJlSC_lEEEaSK_NS4_8TiledMMAINS4_8MMA_AtomIJNS4_4SM904GMMA27MMA_64x256x32_S32S8S8_SS_TNEEEENS4_6LayoutISD_NS5_IJSC_NSA_ILi0EEESS_EEEEENS5_IJNS4_10UnderscoreESV_SV_EEEEENS4_13SM90_TMA_LOADENS4_14ComposedLayoutINS4_7SwizzleILi3ELi4ELi3EEENS4_18smem_ptr_flag_bitsILi8EEENSR_INS5_IJNSA_ILi8EEESI_EEENS5_IJSI_SC_EEEEEEEvNS4_8identityENS4_23SM90_TMA_LOAD_MULTICASTES18_vS19_EENS_8epilogue10collective6detail29Sm90TmaWarpSpecializedAdapterINS1D_15DefaultEpilogueIaSK_SK_NS1C_6thread17LinearCombinationIaLi1EiiLNS1H_9ScaleType4KindE0ELNS_15FloatRoundStyleE2EaEENS1_15EpilogueDefaultEEEEEvvEEEEvNT_6ParamsE)
        .other          _ZN7cutlass13device_kernelINS_4gemm6kernel13GemmUniversalIN4cute5tupleIJiiiiEEENS1_10collective13CollectiveMmaINS1_34MainloopSm90TmaGmmaWarpSpecializedILi2ENS5_IJNS4_1CILi2EEENSA_ILi1EEESC_EEENS1_35KernelTmaWarpSpecializedCooperativeEEENS5_IJNSA_ILi384EEENSA_ILi512EEENSA_ILi128EEEEEEaNS5_IJlSC_lEEEaSK_NS4_8TiledMMAINS4_8MMA_AtomIJNS4_4SM904GMMA27MMA_64x256x32_S32S8S8_SS_TNEEEENS4_6LayoutISD_NS5_IJSC_NSA_ILi0EEESS_EEEEENS5_IJNS4_10UnderscoreESV_SV_EEEEENS4_13SM90_TMA_LOADENS4_14ComposedLayoutINS4_7SwizzleILi3ELi4ELi3EEENS4_18smem_ptr_flag_bitsILi8EEENSR_INS5_IJNSA_ILi8EEESI_EEENS5_IJSI_SC_EEEEEEEvNS4_8identityENS4_23SM90_TMA_LOAD_MULTICASTES18_vS19_EENS_8epilogue10collective6detail29Sm90TmaWarpSpecializedAdapterINS1D_15DefaultEpilogueIaSK_SK_NS1C_6thread17LinearCombinationIaLi1EiiLNS1H_9ScaleType4KindE0ELNS_15FloatRoundStyleE2EaEENS1_15EpilogueDefaultEEEEEvvEEEEvNT_6ParamsE,@"STO_CUDA_ENTRY STV_DEFAULT"
_ZN7cutlass13device_kernelINS_4gemm6kernel13GemmUniversalIN4cute5tupleIJiiiiEEENS1_10collective13CollectiveMmaINS1_34MainloopSm90TmaGmmaWarpSpecializedILi2ENS5_IJNS4_1CILi2EEENSA_ILi1EEESC_EEENS1_35KernelTmaWarpSpecializedCooperativeEEENS5_IJNSA_ILi384EEENSA_ILi512EEENSA_ILi128EEEEEEaNS5_IJlSC_lEEEaSK_NS4_8TiledMMAINS4_8MMA_AtomIJNS4_4SM904GMMA27MMA_64x256x32_S32S8S8_SS_TNEEEENS4_6LayoutISD_NS5_IJSC_NSA_ILi0EEESS_EEEEENS5_IJNS4_10UnderscoreESV_SV_EEEEENS4_13SM90_TMA_LOADENS4_14ComposedLayoutINS4_7SwizzleILi3ELi4ELi3EEENS4_18smem_ptr_flag_bitsILi8EEENSR_INS5_IJNSA_ILi8EEESI_EEENS5_IJSI_SC_EEEEEEEvNS4_8identityENS4_23SM90_TMA_LOAD_MULTICASTES18_vS19_EENS_8epilogue10collective6detail29Sm90TmaWarpSpecializedAdapterINS1D_15DefaultEpilogueIaSK_SK_NS1C_6thread17LinearCombinationIaLi1EiiLNS1H_9ScaleType4KindE0ELNS_15FloatRoundStyleE2EaEENS1_15EpilogueDefaultEEEEEvvEEEEvNT_6ParamsE:
[----:B------:R-:W0:Y:S02]  /*0000*/  LDC R1, c[0x0][0x28] ;  /* 0x00000a00ff017b82 */ /* 0x000e240000000800 */
[----:B0-----:R-:W-:Y:S01]  /*0010*/  VIADD R1, R1, 0xffffd258 ;  /* 0xffffd25801017836 */ /* 0x001fe20000000000 */
[----:B------:R-:W0:Y:S01]  /*0020*/  S2R R4, SR_TID.X ;  /* 0x0000000000047919 */ /* 0x000e220000002100 */
[----:B------:R-:W-:Y:S01]  /*0030*/  ELECT P0, URZ, PT ;  /* 0x00000000003f782f */ /* 0x000fe20003800000 */
[----:B------:R-:W-:Y:S01]  /*0040*/  BSSY B0, `(.L_x_0) ;  /* 0x0000015000007945 */ /* 0x000fe20003800000 */
[--C-:B0-----:R-:W-:Y:S02]  /*0050*/  SHF.R.U32.HI R0, RZ, 0x5, R4.reuse ;  /* 0x00000005ff007819 */ /* 0x101fe40000011604 */
[----:B------:R-:W-:-:S03]  /*0060*/  SHF.R.U32.HI R2, RZ, 0x7, R4 ;  /* 0x00000007ff027819 */ /* 0x000fc60000011604 */
[----:B------:R-:W0:Y:S04]  /*0070*/  SHFL.IDX PT, R3, R0, RZ, 0x1f ;  /* 0x00001fff00037589 */ /* 0x000e2800000e0000 */
[----:B------:R-:W1:Y:S01]  /*0080*/  SHFL.IDX PT, R2, R2, RZ, 0x1f ;  /* 0x00001fff02027589 */ /* 0x000e6200000e0000 */
[----:B0-----:R-:W-:Y:S02]  /*0090*/  R2UR UR9, R3 ;  /* 0x00000000030972ca */ /* 0x001fe400000e0000 */
[----:B-1----:R-:W-:-:S11]  /*00a0*/  R2UR UR5, R2 ;  /* 0x00000000020572ca */ /* 0x002fd600000e0000 */
[----:B------:R-:W-:Y:S02]  /*00b0*/  USHF.R.S32.HI UR4, URZ, 0x1f, UR9 ;  /* 0x0000001f3f047899 */ /* 0x000fe40008011409 */
[----:B------:R-:W-:Y:S02]  /*00c0*/  ISETP.NE.OR P0, PT, RZ, UR9, !P0 ;  /* 0x00000009ff007c0c */ /* 0x000fe4000c705670 */
[----:B------:R-:W-:-:S04]  /*00d0*/  ULEA.HI UR4, UR4, UR9, URZ, 0x2 ;  /* 0x0000000904047291 */ /* 0x000fc8000f8f103f */
[----:B------:R-:W-:-:S04]  /*00e0*/  ULOP3.LUT UR4, UR4, 0xfffffffc, URZ, 0xc0, !UPT ;  /* 0xfffffffc04047892 */ /* 0x000fc8000f8ec03f */
[----:B------:R-:W-:-:S03]  /*00f0*/  UIADD3 UR9, UR9, -UR4, URZ ;  /* 0x8000000409097290 */ /* 0x000fc6000fffe03f */
[----:B------:R-:W-:Y:S09]  /*0100*/  @P0 BRA `(.L_x_1) ;  /* 0x0000000000200947 */ /* 0x000ff20003800000 */
[----:B------:R-:W-:Y:S02]  /*0110*/  ULDC.64 UR6, c[0x0][0x198] ;  /* 0x0000660000067ab9 */ /* 0x000fe40000000a00 */
[----:B------:R-:W-:Y:S02]  /*0120*/  UIADD3 UR10, UP0, UR6, 0xf0, URZ ;  /* 0x000000f0060a7890 */ /* 0x000fe4000ff1e03f */
[----:B------:R-:W-:Y:S02]  /*0130*/  UIADD3 UR6, UP1, UR6, 0x1f0, URZ ;  /* 0x000001f006067890 */ /* 0x000fe4000ff3e03f */
[----:B------:R-:W-:Y:S02]  /*0140*/  UIADD3.X UR11, URZ, UR7, URZ, UP0, !UPT ;  /* 0x000000073f0b7290 */ /* 0x000fe400087fe43f */
[----:B------:R-:W-:-:S07]  /*0150*/  UIADD3.X UR7, URZ, UR7, URZ, UP1, !UPT ;  /* 0x000000073f077290 */ /* 0x000fce0008ffe43f */
[----:B------:R0:W-:Y:S02]  /*0160*/  UTMACCTL.PF [UR10] ;  /* 0x000000000a0079b9 */ /* 0x0001e40008040000 */
[----:B------:R0:W-:Y:S02]  /*0170*/  UTMACCTL.PF [UR6] ;  /* 0x00000000060079b9 */ /* 0x0001e40008040000 */
[----:B0-----:R-:W-:Y:S01]  /*0180*/  NOP ;  /* 0x0000000000007918 */ /* 0x001fe20000000000 */
.L_x_1:
[----:B------:R-:W-:Y:S05]  /*0190*/  BSYNC B0 ;  /* 0x0000000000007941 */ /* 0x000fea0003800000 */
.L_x_0:
[----:B------:R-:W0:Y:S01]  /*01a0*/  SHFL.IDX PT, R2, R0, RZ, 0x1f ;  /* 0x00001fff00027589 */ /* 0x000e2200000e0000 */
[----:B------:R-:W-:Y:S01]  /*01b0*/  UISETP.NE.AND UP0, UPT, UR9, 0x3, UPT ;  /* 0x000000030900788c */ /* 0x000fe2000bf05270 */
[----:B------:R-:W-:Y:S01]  /*01c0*/  ISETP.NE.AND P1, PT, RZ, UR5, PT ;  /* 0x00000005ff007c0c */ /* 0x000fe2000bf25270 */
[----:B------:R-:W-:Y:S02]  /*01d0*/  UIADD3 UR16, UR5, -0x1, URZ ;  /* 0xffffffff05107890 */ /* 0x000fe4000fffe03f */
[----:B------:R-:W-:Y:S02]  /*01e0*/  UISETP.EQ.OR UP0, UPT, UR9, URZ, !UP0 ;  /* 0x0000003f0900728c */ /* 0x000fe4000c702670 */
[----:B------:R-:W-:Y:S02]  /*01f0*/  UISETP.GE.U32.AND UP1, UPT, UR16, 0x2, UPT ;  /* 0x000000021000788c */ /* 0x000fe4000bf26070 */
[----:B------:R-:W-:-:S04]  /*0200*/  UISETP.EQ.AND UP0, UPT, UR5, URZ, UP0 ;  /* 0x0000003f0500728c */ /* 0x000fc80008702270 */
[----:B------:R-:W-:-:S04]  /*0210*/  USEL UR38, URZ, 0x1, !UP0 ;  /* 0x000000013f267887 */ /* 0x000fc8000c000000 */
[----:B------:R-:W-:Y:S01]  /*0220*/  USEL UR38, UR38, 0x2, UP1 ;  /* 0x0000000226267887 */ /* 0x000fe20008800000 */
[----:B0-----:R-:W-:-:S13]  /*0230*/  ISETP.NE.AND P0, PT, R2, RZ, PT ;  /* 0x000000ff0200720c */ /* 0x001fda0003f05270 */
[----:B------:R-:W-:Y:S05]  /*0240*/  @P0 BRA `(.L_x_2) ;  /* 0x0000000000480947 */ /* 0x000fea0003800000 */
[----:B------:R-:W0:Y:S01]  /*0250*/  S2UR UR8, SR_CgaCtaId ;  /* 0x00000000000879c3 */ /* 0x000e220000008800 */
[----:B------:R-:W-:Y:S01]  /*0260*/  UMOV UR4, 0x400 ;  /* 0x0000040000047882 */ /* 0x000fe20000000000 */
[----:B------:R-:W-:Y:S01]  /*0270*/  UMOV UR5, 0x1 ;  /* 0x0000000100057882 */ /* 0x000fe20000000000 */
[----:B------:R-:W-:Y:S01]  /*0280*/  UMOV UR6, 0x4 ;  /* 0x0000000400067882 */ /* 0x000fe20000000000 */
[----:B------:R-:W-:Y:S01]  /*0290*/  ELECT P0, URZ, PT ;  /* 0x00000000003f782f */ /* 0x000fe20003800000 */
[----:B------:R-:W-:-:S04]  /*02a0*/  UIADD3 UR6, -UR6, 0x100000, URZ ;  /* 0x0010000006067890 */ /* 0x000fc8000fffe13f */
[----:B------:R-:W-:Y:S02]  /*02b0*/  USHF.L.U32 UR7, UR6, 0xb, URZ ;  /* 0x0000000b06077899 */ /* 0x000fe4000800063f */
[----:B------:R-:W-:Y:S02]  /*02c0*/  USHF.L.U32 UR6, UR6, 0x1, URZ ;  /* 0x0000000106067899 */ /* 0x000fe4000800063f */
[----:B0-----:R-:W-:Y:S02]  /*02d0*/  ULEA UR8, UR8, UR4, 0x18 ;  /* 0x0000000408087291 */ /* 0x001fe4000f8ec03f */
[----:B------:R-:W-:-:S04]  /*02e0*/  UIADD3 UR4, -UR5, 0x100000, URZ ;  /* 0x0010000005047890 */ /* 0x000fc8000fffe13f */
[----:B------:R-:W-:Y:S02]  /*02f0*/  USHF.L.U32 UR5, UR4, 0xb, URZ ;  /* 0x0000000b04057899 */ /* 0x000fe4000800063f */
[----:B------:R-:W-:Y:S01]  /*0300*/  USHF.L.U32 UR4, UR4, 0x1, URZ ;  /* 0x0000000104047899 */ /* 0x000fe2000800063f */
[----:B------:R-:W0:Y:S11]  /*0310*/  FENCE.VIEW.ASYNC.S ;  /* 0x00000000000073c6 */ /* 0x000e360000000000 */
[----:B0-----:R0:W1:Y:S01]  /*0320*/  SYNCS.EXCH.64 URZ, [UR8], UR4 ;  /* 0x00000004083f75b2 */ /* 0x0010620008000100 */
[----:B------:R0:W2:Y:S01]  /*0330*/  SYNCS.EXCH.64 URZ, [UR8+0x10], UR6 ;  /* 0x00001006083f75b2 */ /* 0x0000a20008000100 */
[----:B------:R0:W3:Y:S01]  /*0340*/  SYNCS.EXCH.64 URZ, [UR8+0x8], UR4 ;  /* 0x00000804083f75b2 */ /* 0x0000e20008000100 */
[----:B------:R0:W4:Y:S01]  /*0350*/  SYNCS.EXCH.64 URZ, [UR8+0x18], UR6 ;  /* 0x00001806083f75b2 */ /* 0x0001220008000100 */
[----:B------:R-:W-:Y:S01]  /*0360*/  NOP ;  /* 0x0000000000007918 */ /* 0x000fe20000000000 */
.L_x_2:
[----:B------:R-:W5:Y:S01]  /*0370*/  S2UR UR13, SR_CTAID.X ;  /* 0x00000000000d79c3 */ /* 0x000f620000002500 */
[----:B------:R-:W-:Y:S01]  /*0380*/  SHF.R.S32.HI R3, RZ, 0x1f, R4 ;  /* 0x0000001fff037819 */ /* 0x000fe20000011404 */
[----:B------:R5:W1:Y:S01]  /*0390*/  SHFL.IDX PT, R6, R0, RZ, 0x1f ;  /* 0x00001fff00067589 */ /* 0x000a6200000e0000 */
[----:B0-----:R-:W-:Y:S01]  /*03a0*/  ULDC UR4, c[0x0][0x150] ;  /* 0x0000540000047ab9 */ /* 0x001fe20000000800 */
[----:B------:R-:W-:Y:S02]  /*03b0*/  ELECT P0, URZ, PT ;  /* 0x00000000003f782f */ /* 0x000fe40003800000 */
[----:B------:R-:W-:Y:S01]  /*03c0*/  LEA.HI R3, R3, R4, RZ, 0x7 ;  /* 0x0000000403037211 */ /* 0x000fe200078f38ff */
[----:B------:R-:W-:Y:S01]  /*03d0*/  ULDC UR5, c[0x0][0x154] ;  /* 0x0000550000057ab9 */ /* 0x000fe20000000800 */
[----:B------:R-:W-:Y:S01]  /*03e0*/  SHF.R.S32.HI R7, RZ, 0x1f, R2 ;  /* 0x0000001fff077819 */ /* 0x000fe20000011402 */
[----:B------:R-:W0:Y:S01]  /*03f0*/  S2UR UR10, SR_CTAID.Y ;  /* 0x00000000000a79c3 */ /* 0x000e220000002600 */
[----:B------:R-:W-:Y:S01]  /*0400*/  LOP3.LUT R3, R3, 0xffffff80, RZ, 0xc0, !PT ;  /* 0xffffff8003037812 */ /* 0x000fe200078ec0ff */
[----:B------:R-:W-:Y:S01]  /*0410*/  ULDC UR8, c[0x0][0x144] ;  /* 0x0000510000087ab9 */ /* 0x000fe20000000800 */
[----:B------:R-:W-:Y:S01]  /*0420*/  LEA.HI R7, R7, R2, RZ, 0x2 ;  /* 0x0000000207077211 */ /* 0x000fe200078f10ff */
[----:B------:R-:W-:Y:S01]  /*0430*/  NOP ;  /* 0x0000000000007918 */ /* 0x000fe20000000000 */
[----:B------:R-:W-:Y:S01]  /*0440*/  NOP ;  /* 0x0000000000007918 */ /* 0x000fe20000000000 */
[----:B------:R-:W-:Y:S01]  /*0450*/  IMAD.IADD R3, R4, 0x1, -R3 ;  /* 0x0000000104037824 */ /* 0x000fe200078e0a03 */
[----:B------:R-:W-:Y:S01]  /*0460*/  LOP3.LUT R7, R7, 0x3ffffffc, RZ, 0xc0, !PT ;  /* 0x3ffffffc07077812 */ /* 0x000fe200078ec0ff */
[----:B------:R-:W-:Y:S01]  /*0470*/  ULDC UR11, c[0x0][0x148] ;  /* 0x00005200000b7ab9 */ /* 0x000fe20000000800 */
[----:B------:R-:W-:-:S02]  /*0480*/  IMAD.MOV.U32 R160, RZ, RZ, 0x1 ;  /* 0x00000001ffa07424 */ /* 0x000fc400078e00ff */
[----:B------:R-:W-:Y:S01]  /*0490*/  SHF.R.S32.HI R4, RZ, 0x1f, R3 ;  /* 0x0000001fff047819 */ /* 0x000fe20000011403 */
[----:B------:R-:W-:-:S03]  /*04a0*/  IMAD.IADD R2, R2, 0x1, -R7 ;  /* 0x0000000102027824 */ /* 0x000fc600078e0a07 */
[----:B------:R-:W-:Y:S02]  /*04b0*/  LEA.HI R4, R4, R3, RZ, 0x3 ;  /* 0x0000000304047211 */ /* 0x000fe400078f18ff */
[----:B-----5:R-:W-:Y:S02]  /*04c0*/  I2FP.F32.U32 R5, UR13 ;  /* 0x0000000d00057c45 */ /* 0x020fe40008201000 */
[--C-:B------:R-:W-:Y:S02]  /*04d0*/  SHF.R.S32.HI R0, RZ, 0x3, R4.reuse ;  /* 0x00000003ff007819 */ /* 0x100fe40000011404 */
[----:B-1----:R-:W-:Y:S01]  /*04e0*/  ISETP.NE.OR P0, PT, R6, RZ, !P0 ;  /* 0x000000ff0600720c */ /* 0x002fe20004705670 */
[----:B------:R-:W-:Y:S01]  /*04f0*/  FMUL R8, R5, UR4 ;  /* 0x0000000405087c20 */ /* 0x000fe20008400000 */
[----:B------:R-:W-:-:S04]  /*0500*/  SHF.R.S32.HI R5, RZ, 0x1f, R4 ;  /* 0x0000001fff057819 */ /* 0x000fc80000011404 */
[----:B------:R-:W-:Y:S01]  /*0510*/  LEA.HI R5, R5, R0, RZ, 0x2 ;  /* 0x0000000005057211 */ /* 0x000fe200078f10ff */
[----:B------:R-:W1:Y:S03]  /*0520*/  F2I.U32.TRUNC.NTZ R8, R8 ;  /* 0x0000000800087305 */ /* 0x000e66000020f000 */
[----:B------:R-:W-:-:S03]  /*0530*/  LOP3.LUT R5, R5, 0xfffffffc, RZ, 0xc0, !PT ;  /* 0xfffffffc05057812 */ /* 0x000fc600078ec0ff */
[----:B------:R-:W-:Y:S01]  /*0540*/  VOTEU.ALL UP0, P0 ;  /* 0x00000000003f7886 */ /* 0x000fe20000000000 */
[----:B------:R-:W-:Y:S01]  /*0550*/  VOTEU.ALL UP1, P0 ;  /* 0x00000000003f7886 */ /* 0x000fe20000020000 */
[----:B------:R-:W-:Y:S01]  /*0560*/  IMAD.IADD R5, R0, 0x1, -R5 ;  /* 0x0000000100057824 */ /* 0x000fe200078e0a05 */
[----:B0-----:R-:W-:Y:S02]  /*0570*/  I2FP.F32.U32 R0, UR10 ;  /* 0x0000000a00007c45 */ /* 0x001fe40008201000 */
[----:B------:R-:W0:Y:S01]  /*0580*/  @!UP0 S2UR UR7, SR_CgaCtaId ;  /* 0x00000000000789c3 */ /* 0x000e220000008800 */
[----:B------:R-:W-:Y:S01]  /*0590*/  IMAD R2, R2, 0x4, R5 ;  /* 0x0000000402027824 */ /* 0x000fe200078e0205 */
[----:B------:R-:W-:Y:S01]  /*05a0*/  @!UP0 UMOV UR6, 0x400 ;  /* 0x0000040000068882 */ /* 0x000fe20000000000 */
[----:B------:R-:W-:Y:S01]  /*05b0*/  FMUL R4, R0, UR5 ;  /* 0x0000000500047c20 */ /* 0x000fe20008400000 */
[----:B-1----:R-:W-:Y:S01]  /*05c0*/  R2UR UR4, R8 ;  /* 0x00000000080472ca */ /* 0x002fe200000e0000 */
[C---:B------:R-:W-:Y:S01]  /*05d0*/  IMAD.SHL.U32 R161, R2.reuse, 0x4, RZ ;  /* 0x0000000402a17824 */ /* 0x040fe200078e00ff */
[----:B------:R-:W-:-:S03]  /*05e0*/  LEA.HI R0, R2, R2, RZ, 0x1 ;  /* 0x0000000202007211 */ /* 0x000fc600078f08ff */
[----:B------:R-:W1:Y:S01]  /*05f0*/  F2I.U32.TRUNC.NTZ R4, R4 ;  /* 0x0000000400047305 */ /* 0x000e62000020f000 */
[----:B------:R-:W-:Y:S02]  /*0600*/  LOP3.LUT R5, R0, 0xfffffffe, RZ, 0xc0, !PT ;  /* 0xfffffffe00057812 */ /* 0x000fe400078ec0ff */
[----:B------:R-:W-:-:S03]  /*0610*/  LOP3.LUT R161, R2, 0xc, R161, 0x78, !PT ;  /* 0x0000000c02a17812 */ /* 0x000fc600078e78a1 */
[----:B------:R-:W-:Y:S02]  /*0620*/  IMAD.IADD R5, R2, 0x1, -R5 ;  /* 0x0000000102057824 */ /* 0x000fe400078e0a05 */
[----:B------:R-:W-:-:S04]  /*0630*/  UIADD3 UR4, -UR4, URZ, URZ ;  /* 0x0000003f04047290 */ /* 0x000fc8000fffe13f */
[----:B------:R-:W-:Y:S01]  /*0640*/  UIMAD UR8, UR8, UR4, UR13 ;  /* 0x00000004080872a4 */ /* 0x000fe2000f8e020d */
[----:B-1----:R-:W-:Y:S02]  /*0650*/  R2UR UR12, R4 ;  /* 0x00000000040c72ca */ /* 0x002fe400000e0000 */
[----:B------:R-:W-:Y:S01]  /*0660*/  UMOV UR4, 0x20 ;  /* 0x0000002000047882 */ /* 0x000fe20000000000 */
[----:B------:R-:W1:Y:S02]  /*0670*/  LDC R4, c[0x0][0x140] ;  /* 0x00005000ff047b82 */ /* 0x000e640000000800 */
[----:B------:R-:W-:Y:S01]  /*0680*/  ISETP.NE.AND P3, PT, R5, UR8, PT ;  /* 0x0000000805007c0c */ /* 0x000fe2000bf65270 */
[----:B------:R-:W-:-:S04]  /*0690*/  @!UP0 UIADD3 UR4, -UR4, 0x100000, URZ ;  /* 0x0010000004048890 */ /* 0x000fc8000fffe13f */
[----:B------:R-:W-:Y:S02]  /*06a0*/  @!UP0 USHF.L.U32 UR5, UR4, 0xb, URZ ;  /* 0x0000000b04058899 */ /* 0x000fe4000800063f */
[----:B------:R-:W-:Y:S02]  /*06b0*/  @!UP0 USHF.L.U32 UR4, UR4, 0x1, URZ ;  /* 0x0000000104048899 */ /* 0x000fe4000800063f */
[----:B0-----:R-:W-:Y:S01]  /*06c0*/  @!UP0 ULEA UR6, UR7, UR6, 0x18 ;  /* 0x0000000607068291 */ /* 0x001fe2000f8ec03f */
[----:B------:R-:W-:Y:S01]  /*06d0*/  VOTEU.ALL UP0, P0 ;  /* 0x00000000003f7886 */ /* 0x000fe20000000000 */
[----:B------:R-:W-:Y:S01]  /*06e0*/  LOP3.LUT P0, RZ, R3, 0x7, RZ, 0xc0, !PT ;  /* 0x0000000703ff7812 */ /* 0x000fe2000780c0ff */
[----:B------:R-:W-:-:S03]  /*06f0*/  UIADD3 UR12, -UR12, URZ, URZ ;  /* 0x0000003f0c0c7290 */ /* 0x000fc6000fffe13f */
[C---:B------:R-:W-:Y:S02]  /*0700*/  ISETP.LT.U32.AND P0, PT, R161.reuse, 0x2, !P0 ;  /* 0x00000002a100780c */ /* 0x040fe40004701070 */
[----:B------:R-:W-:Y:S01]  /*0710*/  @P3 LEA.HI R0, R161, R161, RZ, 0x1 ;  /* 0x000000a1a1003211 */ /* 0x000fe200078f08ff */
[----:B------:R-:W0:Y:S03]  /*0720*/  FENCE.VIEW.ASYNC.S ;  /* 0x00000000000073c6 */ /* 0x000e260000000000 */
[----:B0-----:R-:W0:Y:S01]  /*0730*/  @!UP0 SYNCS.EXCH.64 URZ, [UR6+0x30], UR4 ;  /* 0x00003004063f85b2 */ /* 0x001e220008000100 */
[----:B------:R-:W-:Y:S02]  /*0740*/  SEL R3, RZ, 0x1, !P0 ;  /* 0x00000001ff037807 */ /* 0x000fe40004000000 */
[----:B------:R-:W-:Y:S02]  /*0750*/  @P3 SHF.R.S32.HI R0, RZ, 0x1, R0 ;  /* 0x00000001ff003819 */ /* 0x000fe40000011400 */
[----:B-1----:R-:W-:Y:S01]  /*0760*/  ISETP.EQ.U32.AND P2, PT, R4, 0x1, PT ;  /* 0x000000010400780c */ /* 0x002fe20003f42070 */
[----:B------:R1:W0:Y:S01]  /*0770*/  @!UP1 SYNCS.EXCH.64 URZ, [UR6+0x38], UR4 ;  /* 0x00003804063f95b2 */ /* 0x0002220008000100 */
[----:B------:R-:W-:Y:S01]  /*0780*/  NOP ;  /* 0x0000000000007918 */ /* 0x000fe20000000000 */
[----:B-1----:R-:W-:-:S06]  /*0790*/  UIMAD UR4, UR11, UR12, UR10 ;  /* 0x0000000c0b0472a4 */ /* 0x002fcc000f8e020a */
[----:B------:R-:W-:-:S04]  /*07a0*/  @P3 ISETP.NE.AND P4, PT, R0, UR4, PT ;  /* 0x0000000400003c0c */ /* 0x000fc8000bf85270 */
[----:B------:R-:W-:-:S04]  /*07b0*/  @P3 SEL R160, RZ, 0x1, P4 ;  /* 0x00000001ffa03807 */ /* 0x000fc80002000000 */
[----:B------:R-:W-:Y:S01]  /*07c0*/  LOP3.LUT R160, R160, R3, RZ, 0xc0, !PT ;  /* 0x00000003a0a07212 */ /* 0x000fe200078ec0ff */
[----:B------:R-:W-:Y:S06]  /*07d0*/  @!P2 BRA `(.L_x_3) ;  /* 0x000000000008a947 */ /* 0x000fec0003800000 */
[----:B0-234-:R-:W-:Y:S01]  /*07e0*/  UCGABAR_ARV ;  /* 0x00000000000079c7 */ /* 0x01dfe20008000000 */
[----:B------:R-:W-:Y:S05]  /*07f0*/  BRA `(.L_x_4) ;  /* 0x0000000000047947 */ /* 0x000fea0003800000 */
.L_x_3:
[----:B0-234-:R-:W-:Y:S01]  /*0800*/  NOP ;  /* 0x0000000000007918 */ /* 0x01dfe20000000000 */
.L_x_4:
[----:B------:R-:W-:Y:S01]  /*0810*/  ULDC UR4, c[0x0][0x65c] ;  /* 0x0001970000047ab9 */ /* 0x000fe20000000800 */
[----:B------:R-:W-:Y:S01]  /*0820*/  UMOV UR5, URZ ;  /* 0x0000003f00057c82 */ /* 0x000fe20008000000 */
[----:B------:R-:W-:-:S03]  /*0830*/  UISETP.NE.AND UP0, UPT, UR4, 0x1, UPT ;  /* 0x000000010400788c */ /* 0x000fc6000bf05270 */
[----:B------:R-:W-:Y:S01]  /*0840*/  UMOV UR4, UR13 ;  /* 0x0000000d00047c82 */ /* 0x000fe20008000000 */
[----:B------:R-:W-:Y:S02]  /*0850*/  UP2UR UR39, UPR, URZ, 0x1 ;  /* 0x000000013f277883 */ /* 0x000fe40008000000 */
[----:B------:R-:W-:Y:S02]  /*0860*/  PLOP3.LUT P0, PT, PT, PT, UP0, 0x80, 0x0 ;  /* 0x000000000000781c */ /* 0x000fe40003f0f008 */
[----:B------:R-:W-:Y:S02]  /*0870*/  PLOP3.LUT P3, PT, PT, PT, UP0, 0x80, 0x0 ;  /* 0x000000000000781c */ /* 0x000fe40003f6f008 */
[----:B------:R-:W-:Y:S01]  /*0880*/  PLOP3.LUT P5, PT, PT, PT, UP0, 0x80, 0x0 ;  /* 0x000000000000781c */ /* 0x000fe20003faf008 */
[----:B------:R-:W-:Y:S01]  /*0890*/  @UP0 ULDC UR14, c[0x0][0x10] ;  /* 0x00000400000e0ab9 */ /* 0x000fe20000000800 */
[----:B------:R-:W-:Y:S01]  /*08a0*/  @UP0 UMOV UR6, UR10 ;  /* 0x0000000a00060c82 */ /* 0x000fe20008000000 */
[----:B------:R-:W-:Y:S01]  /*08b0*/  @UP0 UMOV UR7, URZ ;  /* 0x0000003f00070c82 */ /* 0x000fe20008000000 */
[----:B------:R-:W-:Y:S01]  /*08c0*/  PLOP3.LUT P4, PT, PT, PT, UP0, 0x80, 0x0 ;  /* 0x000000000000781c */ /* 0x000fe20003f8f008 */
[----:B------:R-:W-:-:S03]  /*08d0*/  @UP0 UIMAD.WIDE.U32 UR14, UR13, UR14, UR6 ;  /* 0x0000000e0d0e02a5 */ /* 0x000fc6000f8e0006 */
[----:B------:R-:W-:Y:S01]  /*08e0*/  @!UP0 ULDC UR7, c[0x0][0xc] ;  /* 0x0000030000078ab9 */ /* 0x000fe20000000800 */
[----:B------:R-:W-:Y:S01]  /*08f0*/  @UP0 UMOV UR6, URZ ;  /* 0x0000003f00060c82 */ /* 0x000fe20008000000 */
[----:B------:R-:W-:Y:S01]  /*0900*/  @!UP0 UIMAD.WIDE.U32 UR4, UR10, UR7, UR4 ;  /* 0x000000070a0482a5 */ /* 0x000fe2000f8e0004 */
[----:B------:R-:W-:Y:S01]  /*0910*/  IMAD.U32 R2, RZ, RZ, UR14 ;  /* 0x0000000eff027e24 */ /* 0x000fe2000f8e00ff */
[----:B------:R-:W-:Y:S02]  /*0920*/  @UP0 UIADD3 UR6, UR15, UR6, URZ ;  /* 0x000000060f060290 */ /* 0x000fe4000fffe03f */
[----:B------:R-:W-:Y:S02]  /*0930*/  IMAD.U32 R3, RZ, RZ, UR15 ;  /* 0x0000000fff037e24 */ /* 0x000fe4000f8e00ff */
[----:B------:R-:W-:Y:S02]  /*0940*/  @P0 IMAD.MOV.U32 R7, RZ, RZ, R2 ;  /* 0x000000ffff070224 */ /* 0x000fe400078e0002 */
[----:B------:R-:W-:-:S02]  /*0950*/  IMAD.U32 R5, RZ, RZ, UR5 ;  /* 0x00000005ff057e24 */ /* 0x000fc4000f8e00ff */
[----:B------:R-:W-:Y:S02]  /*0960*/  IMAD.U32 R2, RZ, RZ, UR4 ;  /* 0x00000004ff027e24 */ /* 0x000fe4000f8e00ff */
[----:B------:R-:W-:Y:S02]  /*0970*/  @P3 IMAD.U32 R6, RZ, RZ, UR6 ;  /* 0x00000006ff063e24 */ /* 0x000fe4000f8e00ff */
[----:B------:R-:W-:Y:S02]  /*0980*/  @!P5 IMAD.MOV.U32 R6, RZ, RZ, R5 ;  /* 0x000000ffff06d224 */ /* 0x000fe400078e0005 */
[----:B------:R-:W-:Y:S02]  /*0990*/  @!P4 IMAD.MOV.U32 R7, RZ, RZ, R2 ;  /* 0x000000ffff07c224 */ /* 0x000fe400078e0002 */
[----:B------:R-:W-:Y:S01]  /*09a0*/  IMAD.U32 R3, RZ, RZ, UR5 ;  /* 0x00000005ff037e24 */ /* 0x000fe2000f8e00ff */
[----:B------:R0:W-:Y:S01]  /*09b0*/  STL [R1+0xa60], R6 ;  /* 0x000a600601007387 */ /* 0x0001e20000100800 */
[----:B------:R-:W-:-:S03]  /*09c0*/  IMAD.U32 R4, RZ, RZ, UR4 ;  /* 0x00000004ff047e24 */ /* 0x000fc6000f8e00ff */
[----:B------:R0:W-:Y:S01]  /*09d0*/  STL [R1+0xa64], R7 ;  /* 0x000a640701007387 */ /* 0x0001e20000100800 */
[----:B------:R-:W-:Y:S05]  /*09e0*/  @!P2 BRA `(.L_x_5) ;  /* 0x00000000000ca947 */ /* 0x000fea0003800000 */
[----:B------:R-:W-:Y:S01]  /*09f0*/  UCGABAR_WAIT ;  /* 0x0000000000007dc7 */ /* 0x000fe20008000000 */
[----:B------:R-:W-:Y:S01]  /*0a00*/  CCTL.IVALL ;  /* 0x00000000ff00798f */ /* 0x000fe20002000000 */
[----:B------:R-:W-:Y:S05]  /*0a10*/  BRA `(.L_x_6) ;  /* 0x0000000000047947 */ /* 0x000fea0003800000 */
.L_x_5:
[----:B------:R-:W-:Y:S06]  /*0a20*/  BAR.SYNC.DEFER_BLOCKING 0x0 ;  /* 0x0000000000007b1d */ /* 0x000fec0000010000 */
.L_x_6:
[----:B------:R-:W-:Y:S05]  /*0a30*/  @!P1 BRA `(.L_x_7) ;  /* 0x0000063000b09947 */ /* 0x000fea0003800000 */
[----:B------:R-:W-:-:S06]  /*0a40*/  UISETP.GT.U32.AND UP0, UPT, UR16, 0x1, UPT ;  /* 0x000000011000788c */ /* 0x000fcc000bf04070 */
[----:B------:R-:W-:-:S13]  /*0a50*/  PLOP3.LUT P0, PT, PT, PT, UP0, 0x80, 0x0 ;  /* 0x000000000000781c */ /* 0x000fda0003f0f008 */
[----:B------:R-:W-:Y:S05]  /*0a60*/  @P0 EXIT ;  /* 0x000000000000094d */ /* 0x000fea0003800000 */
[----:B------:R-:W-:Y:S01]  /*0a70*/  ULDC.64 UR4, c[0x0][0x650] ;  /* 0x0001940000047ab9 */ /* 0x000fe20000000a00 */
[----:B------:R-:W-:Y:S01]  /*0a80*/  UMOV UR49, 0xffffffff ;  /* 0xffffffff00317882 */ /* 0x000fe20000000000 */
[----:B------:R-:W-:Y:S01]  /*0a90*/  ISETP.GE.U32.AND P0, PT, R7, UR4, PT ;  /* 0x0000000407007c0c */ /* 0x000fe2000bf06070 */
[----:B------:R-:W-:Y:S01]  /*0aa0*/  UMOV UR48, 0xffffffff ;  /* 0xffffffff00307882 */ /* 0x000fe20000000000 */
[----:B------:R-:W-:Y:S01]  /*0ab0*/  UMOV UR40, 0xffffffff ;  /* 0xffffffff00287882 */ /* 0x000fe20000000000 */
[----:B------:R-:W-:Y:S02]  /*0ac0*/  PRMT R0, RZ, 0x7610, R0 ;  /* 0x00007610ff007816 */ /* 0x000fe40000000000 */
[----:B------:R-:W-:-:S13]  /*0ad0*/  ISETP.GE.U32.AND.EX P0, PT, R6, UR5, PT, P0 ;  /* 0x0000000506007c0c */ /* 0x000fda000bf06100 */
[----:B------:R-:W-:Y:S05]  /*0ae0*/  @P0 BRA `(.L_x_8) ;  /* 0x0000000400480947 */ /* 0x000fea0003800000 */
[----:B------:R-:W-:Y:S01]  /*0af0*/  ULDC.64 UR16, c[0x0][0x628] ;  /* 0x00018a0000107ab9 */ /* 0x000fe20000000a00 */
[C---:B------:R-:W-:Y:S01]  /*0b00*/  R2UR UR19, R7.reuse ;  /* 0x00000000071372ca */ /* 0x040fe200000e0000 */
[----:B------:R-:W-:Y:S01]  /*0b10*/  ULDC UR18, c[0x0][0x630] ;  /* 0x00018c0000127ab9 */ /* 0x000fe20000000800 */
[----:B------:R-:W-:Y:S02]  /*0b20*/  ISETP.NE.U32.AND P0, PT, RZ, UR16, PT ;  /* 0x00000010ff007c0c */ /* 0x000fe4000bf05070 */
[----:B------:R-:W-:Y:S02]  /*0b30*/  R2UR UR4, R7 ;  /* 0x00000000070472ca */ /* 0x000fe400000e0000 */
[----:B------:R-:W-:Y:S02]  /*0b40*/  ISETP.NE.AND.EX P0, PT, RZ, UR17, PT, P0 ;  /* 0x00000011ff007c0c */ /* 0x000fe4000bf05300 */
[----:B------:R-:W-:-:S11]  /*0b50*/  R2UR UR5, R6 ;  /* 0x00000000060572ca */ /* 0x000fd600000e0000 */
[----:B------:R-:W-:Y:S05]  /*0b60*/  @!P0 BRA `(.L_x_9) ;  /* 0x0000000000308947 */ /* 0x000fea0003800000 */
[----:B------:R-:W-:Y:S01]  /*0b70*/  R2UR UR4, R7 ;  /* 0x00000000070472ca */ /* 0x000fe200000e0000 */
[----:B------:R-:W-:Y:S01]  /*0b80*/  ULDC UR9, c[0x0][0x634] ;  /* 0x00018d0000097ab9 */ /* 0x000fe20000000800 */
[----:B------:R-:W-:-:S11]  /*0b90*/  R2UR UR13, R6 ;  /* 0x00000000060d72ca */ /* 0x000fd600000e0000 */
[----:B------:R-:W-:-:S04]  /*0ba0*/  UIADD3 UR9, UP0, UR4, UR9, URZ ;  /* 0x0000000904097290 */ /* 0x000fc8000ff1e03f */
[----:B------:R-:W-:-:S04]  /*0bb0*/  UIADD3.X UR13, URZ, UR13, URZ, UP0, !UPT ;  /* 0x0000000d3f0d7290 */ /* 0x000fc800087fe43f */
[----:B------:R-:W-:-:S04]  /*0bc0*/  UIMAD.WIDE.U32 UR4, UR13, UR16, URZ ;  /* 0x000000100d0472a5 */ /* 0x000fc8000f8e003f */
[----:B------:R-:W-:Y:S02]  /*0bd0*/  UIMAD.WIDE.U32 UR6, UP0, UR9, UR17, UR4 ;  /* 0x00000011090672a5 */ /* 0x000fe4000f800004 */
[----:B------:R-:W-:Y:S02]  /*0be0*/  UIMAD.WIDE.U32 UR4, UR9, UR16, URZ ;  /* 0x00000010090472a5 */ /* 0x000fe4000f8e003f */
[----:B------:R-:W-:Y:S02]  /*0bf0*/  UIADD3.X UR15, URZ, URZ, URZ, UP0, !UPT ;  /* 0x0000003f3f0f7290 */ /* 0x000fe400087fe43f */
[----:B------:R-:W-:Y:S01]  /*0c00*/  UIADD3 URZ, UP0, UR5, UR6, URZ ;  /* 0x00000006053f7290 */ /* 0x000fe2000ff1e03f */
[----:B------:R-:W-:-:S03]  /*0c10*/  UMOV UR14, UR7 ;  /* 0x00000007000e7c82 */ /* 0x000fc60008000000 */
[----:B------:R-:W-:-:S12]  /*0c20*/  UIMAD.WIDE.U32.X UR4, UR13, UR17, UR14, UP0 ;  /* 0x000000110d0472a5 */ /* 0x000fd800080e040e */
.L_x_9:
[----:B------:R-:W-:Y:S01]  /*0c30*/  USHF.R.U64 UR40, UR4, UR18, UR5 ;  /* 0x0000001204287299 */ /* 0x000fe20008001205 */
[----:B------:R-:W-:Y:S01]  /*0c40*/  R2UR UR7, R6 ;  /* 0x00000000060772ca */ /* 0x000fe200000e0000 */
[----:B------:R-:W-:Y:S02]  /*0c50*/  USHF.R.U32.HI UR4, URZ, UR18, UR5 ;  /* 0x000000123f047299 */ /* 0x000fe40008011605 */
[----:B------:R-:W-:Y:S01]  /*0c60*/  UIADD3 UR5, UP0, URZ, -UR40, URZ ;  /* 0x800000283f057290 */ /* 0x000fe2000ff1e03f */
[----:B------:R-:W-:Y:S01]  /*0c70*/  ULDC.64 UR14, c[0x0][0x620] ;  /* 0x00018800000e7ab9 */ /* 0x000fe20000000a00 */
[----:B------:R-:W-:Y:S02]  /*0c80*/  UMOV UR6, UR19 ;  /* 0x0000001300067c82 */ /* 0x000fe40008000000 */
[----:B------:R-:W-:Y:S01]  /*0c90*/  UIADD3.X UR4, URZ, ~UR4, URZ, UP0, !UPT ;  /* 0x800000043f047290 */ /* 0x000fe200087fe43f */
[----:B------:R-:W-:Y:S01]  /*0ca0*/  ULDC UR9, c[0x0][0x618] ;  /* 0x0001860000097ab9 */ /* 0x000fe20000000800 */
[----:B------:R-:W-:-:S02]  /*0cb0*/  UIMAD UR12, UR11, UR12, UR10 ;  /* 0x0000000c0b0c72a4 */ /* 0x000fc4000f8e020a */
[----:B------:R-:W-:Y:S02]  /*0cc0*/  UIMAD UR4, UR4, UR14, URZ ;  /* 0x0000000e040472a4 */ /* 0x000fe4000f8e023f */
[----:B------:R-:W-:Y:S02]  /*0cd0*/  UIMAD.WIDE.U32 UR6, UR5, UR14, UR6 ;  /* 0x0000000e050672a5 */ /* 0x000fe4000f8e0006 */
[----:B------:R-:W-:Y:S01]  /*0ce0*/  UIMAD UR4, UR5, UR15, UR4 ;  /* 0x0000000f050472a4 */ /* 0x000fe2000f8e0204 */
[----:B------:R-:W-:Y:S01]  /*0cf0*/  ULDC UR10, c[0x0][0x608] ;  /* 0x00018200000a7ab9 */ /* 0x000fe20000000800 */
[----:B------:R-:W-:Y:S02]  /*0d00*/  ULDC UR18, c[0x0][0x658] ;  /* 0x0001960000127ab9 */ /* 0x000fe40000000800 */
[----:B------:R-:W-:Y:S01]  /*0d10*/  UIADD3 UR7, UR7, UR4, URZ ;  /* 0x0000000407077290 */ /* 0x000fe2000fffe03f */
[----:B------:R-:W-:Y:S02]  /*0d20*/  UMOV UR11, 0xffffffff ;  /* 0xffffffff000b7882 */ /* 0x000fe40000000000 */
[----:B------:R-:W-:Y:S01]  /*0d30*/  ULDC.64 UR4, c[0x0][0x640] ;  /* 0x0001900000047ab9 */ /* 0x000fe20000000a00 */
[----:B------:R-:W-:Y:S01]  /*0d40*/  USHF.R.U64 UR16, UR6, UR9, UR7 ;  /* 0x0000000906107299 */ /* 0x000fe20008001207 */
[----:B------:R-:W-:Y:S01]  /*0d50*/  ISETP.NE.U32.AND P0, PT, RZ, UR4, PT ;  /* 0x00000004ff007c0c */ /* 0x000fe2000bf05070 */
[----:B------:R-:W-:-:S02]  /*0d60*/  USHF.R.U32.HI UR7, URZ, UR9, UR7 ;  /* 0x000000093f077299 */ /* 0x000fc40008011607 */
[----:B------:R-:W-:Y:S01]  /*0d70*/  USHF.L.U32 UR6, UR11, UR18, URZ ;  /* 0x000000120b067299 */ /* 0x000fe2000800063f */
[----:B------:R-:W-:Y:S01]  /*0d80*/  ISETP.NE.AND.EX P0, PT, RZ, UR5, PT, P0 ;  /* 0x00000005ff007c0c */ /* 0x000fe2000bf05300 */
[----:B------:R-:W-:Y:S02]  /*0d90*/  USHF.R.U64 UR22, UR16, UR10, UR7 ;  /* 0x0000000a10167299 */ /* 0x000fe40008001207 */
[----:B------:R-:W-:Y:S02]  /*0da0*/  USHF.R.U32.HI UR7, URZ, UR10, UR7 ;  /* 0x0000000a3f077299 */ /* 0x000fe40008011607 */
[----:B------:R-:W-:Y:S02]  /*0db0*/  UISETP.NE.AND UP1, UPT, UR39, URZ, UPT ;  /* 0x0000003f2700728c */ /* 0x000fe4000bf25270 */
[----:B------:R-:W-:Y:S01]  /*0dc0*/  USHF.R.U64 UR23, UR22, UR18, UR7 ;  /* 0x0000001216177299 */ /* 0x000fe20008001207 */
[----:B------:R-:W-:Y:S01]  /*0dd0*/  ULDC UR17, c[0x0][0x600] ;  /* 0x0001800000117ab9 */ /* 0x000fe20000000800 */
[----:B------:R-:W-:-:S02]  /*0de0*/  ULOP3.LUT UR13, URZ, UR6, URZ, 0x33, !UPT ;  /* 0x000000063f0d7292 */ /* 0x000fc4000f8e333f */
[----:B------:R-:W-:Y:S02]  /*0df0*/  UIADD3 UR15, UR17, -0x1, URZ ;  /* 0xffffffff110f7890 */ /* 0x000fe4000fffe03f */
[----:B------:R-:W-:Y:S02]  /*0e00*/  USEL UR12, UR8, UR12, !UP1 ;  /* 0x0000000c080c7287 */ /* 0x000fe4000c800000 */
[----:B------:R-:W-:Y:S01]  /*0e10*/  USHF.R.U32.HI UR7, URZ, UR18, UR7 ;  /* 0x000000123f077299 */ /* 0x000fe20008011607 */
[----:B------:R-:W-:Y:S01]  /*0e20*/  ULDC UR19, c[0x0][0x648] ;  /* 0x0001920000137ab9 */ /* 0x000fe20000000800 */
[----:B------:R-:W-:Y:S01]  /*0e30*/  ULDC UR20, c[0x0][0x638] ;  /* 0x00018e0000147ab9 */ /* 0x000fe20000000800 */
[----:B------:R-:W-:Y:S01]  /*0e40*/  UMOV UR21, 0x1 ;  /* 0x0000000100157882 */ /* 0x000fe20000000000 */
[----:B------:R-:W-:Y:S01]  /*0e50*/  UMOV UR6, UR23 ;  /* 0x0000001700067c82 */ /* 0x000fe20008000000 */
[----:B------:R-:W-:Y:S07]  /*0e60*/  @!P0 BRA `(.L_x_10) ;  /* 0x0000000000308947 */ /* 0x000fee0003800000 */
[----:B------:R-:W-:Y:S02]  /*0e70*/  ULDC UR10, c[0x0][0x64c] ;  /* 0x00019300000a7ab9 */ /* 0x000fe40000000800 */
        /* <DEDUP_REMOVED lines=8> */
[----:B------:R-:W-:-:S07]  /*0f00*/  UIMAD.WIDE.U32.X UR4, UR14, UR5, UR10, UP0 ;  /* 0x000000050e0472a5 */ /* 0x000fce00080e040a */
[----:B------:R-:W-:Y:S01]  /*0f10*/  UMOV UR6, UR4 ;  /* 0x0000000400067c82 */ /* 0x000fe20008000000 */
[----:B------:R-:W-:-:S05]  /*0f20*/  UMOV UR7, UR5 ;  /* 0x0000000500077c82 */ /* 0x000fca0008000000 */
.L_x_10:
[----:B------:R-:W-:Y:S01]  /*0f30*/  USHF.R.U64 UR5, UR6, UR19, UR7 ;  /* 0x0000001306057299 */ /* 0x000fe20008001207 */
[----:B------:R-:W-:Y:S01]  /*0f40*/  IMAD.MOV.U32 R0, RZ, RZ, 0x1 ;  /* 0x00000001ff007424 */ /* 0x000fe200078e00ff */
[----:B------:R-:W-:Y:S02]  /*0f50*/  USHF.L.U32 UR4, UR21, UR18, URZ ;  /* 0x0000001215047299 */ /* 0x000fe4000800063f */
[----:B------:R-:W-:Y:S02]  /*0f60*/  ULOP3.LUT UR13, UR22, UR13, URZ, 0xc0, !UPT ;  /* 0x0000000d160d7292 */ /* 0x000fe4000f8ec03f */
[----:B------:R-:W-:Y:S02]  /*0f70*/  UIADD3 UR6, -UR5, URZ, URZ ;  /* 0x0000003f05067290 */ /* 0x000fe4000fffe13f */
[----:B------:R-:W-:Y:S02]  /*0f80*/  UIMAD UR13, UR4, UR5, UR13 ;  /* 0x00000005040d72a4 */ /* 0x000fe4000f8e020d */
[----:B------:R-:W-:-:S02]  /*0f90*/  ULOP3.LUT UR15, UR16, UR15, URZ, 0xc0, !UPT ;  /* 0x0000000f100f7292 */ /* 0x000fc4000f8ec03f */
[----:B------:R-:W-:Y:S01]  /*0fa0*/  UIMAD UR4, UR6, UR20, UR23 ;  /* 0x00000014060472a4 */ /* 0x000fe2000f8e0217 */
[----:B------:R-:W-:Y:S01]  /*0fb0*/  ULDC UR5, c[0x0][0x610] ;  /* 0x0001840000057ab9 */ /* 0x000fe20000000800 */
[----:B------:R-:W-:Y:S02]  /*0fc0*/  UISETP.NE.AND UP0, UPT, UR39, URZ, UPT ;  /* 0x0000003f2700728c */ /* 0x000fe4000bf05270 */
[----:B------:R-:W-:Y:S02]  /*0fd0*/  UIMAD UR12, UR13, UR5, UR12 ;  /* 0x000000050d0c72a4 */ /* 0x000fe4000f8e020c */
[----:B------:R-:W-:-:S04]  /*0fe0*/  UIMAD UR4, UR4, UR17, UR15 ;  /* 0x00000011040472a4 */ /* 0x000fc8000f8e020f */
[----:B------:R-:W-:Y:S02]  /*0ff0*/  USEL UR48, UR4, UR12, !UP0 ;  /* 0x0000000c04307287 */ /* 0x000fe4000c000000 */
[----:B------:R-:W-:-:S12]  /*1000*/  USEL UR49, UR12, UR4, !UP0 ;  /* 0x000000040c317287 */ /* 0x000fd8000c000000 */
.L_x_8:
[----:B------:R-:W-:-:S08]  /*1010*/  NOP ;  /* 0x0000000000007918 */ /* 0x000fd00000000000 */
[----:B------:R-:W1:Y:S02]  /*1020*/  USETMAXREG.TRY_ALLOC.CTAPOOL UP0, 0xf0 ;  /* 0x000000f0000079c8 */ /* 0x000e640008000600 */
[----:B-1----:R-:W-:-:S13]  /*1030*/  PLOP3.LUT P0, PT, PT, PT, UP0, 0x80, 0x0 ;  /* 0x000000000000781c */ /* 0x002fda0003f0f008 */
[----:B------:R-:W-:Y:S05]  /*1040*/  @!P0 BRA `(.L_x_8) ;  /* 0xfffffffc00f08947 */ /* 0x000fea000383ffff */
[----:B------:R-:W-:Y:S01]  /*1050*/  ULDC.64 UR4, c[0x0][0x598] ;  /* 0x0001660000047ab9 */ /* 0x000fe20000000a00 */
[----:B------:R-:W-:Y:S01]  /*1060*/  ULDC.64 UR50, c[0x0][0x208] ;  /* 0x0000820000327ab9 */ /* 0x000fe20000000a00 */
[----:B------:R-:W-:-:S04]  /*1070*/  ISETP.NE.U32.AND P0, PT, RZ, UR4, PT ;  /* 0x00000004ff007c0c */ /* 0x000fc8000bf05070 */
[----:B------:R-:W-:-:S13]  /*1080*/  ISETP.NE.AND.EX P0, PT, RZ, UR5, PT, P0 ;  /* 0x00000005ff007c0c */ /* 0x000fda000bf05300 */
[----:B------:R-:W-:Y:S05]  /*1090*/  @!P0 BRA `(.L_x_11) ;  /* 0x00000000001c8947 */ /* 0x000fea0003800000 */
[----:B------:R-:W1:Y:S02]  /*10a0*/  LDC.64 R2, c[0x0][0x598] ;  /* 0x00016600ff027b82 */ /* 0x000e640000000a00 */
[----:B-1----:R-:W2:Y:S02]  /*10b0*/  LDG.E.64 R2, desc[UR50][R2.64] ;  /* 0x0000003202027981 */ /* 0x002ea4000c1e1b00 */
[----:B--2---:R-:W-:-:S04]  /*10c0*/  ISETP.NE.U32.AND P0, PT, R2, RZ, PT ;  /* 0x000000ff0200720c */ /* 0x004fc80003f05070 */
[----:B------:R-:W-:-:S13]  /*10d0*/  ISETP.NE.AND.EX P0, PT, R3, RZ, PT, P0 ;  /* 0x000000ff0300720c */ /* 0x000fda0003f05300 */
[----:B------:R-:W-:Y:S05]  /*10e0*/  @!P0 BRA `(.L_x_11) ;  /* 0x0000000000088947 */ /* 0x000fea0003800000 */
[----:B------:R1:W5:Y:S01]  /*10f0*/  LD.E R17, desc[UR50][R2.64] ;  /* 0x0000003202117980 */ /* 0x000362000c101900 */
[----:B------:R-:W-:Y:S05]  /*1100*/  BRA `(.L_x_12) ;  /* 0x0000000000247947 */ /* 0x000fea0003800000 */
.L_x_11:
[----:B------:R-:W-:Y:S02]  /*1110*/  ULDC.64 UR4, c[0x0][0x588] ;  /* 0x0001620000047ab9 */ /* 0x000fe40000000a00 */
[----:B------:R-:W-:-:S04]  /*1120*/  ISETP.NE.U32.AND P0, PT, RZ, UR4, PT ;  /* 0x00000004ff007c0c */ /* 0x000fc8000bf05070 */
[----:B------:R-:W-:-:S13]  /*1130*/  ISETP.NE.AND.EX P0, PT, RZ, UR5, PT, P0 ;  /* 0x00000005ff007c0c */ /* 0x000fda000bf05300 */
[----:B------:R-:W-:Y:S05]  /*1140*/  @!P0 BRA `(.L_x_13) ;  /* 0x00000000000c8947 */ /* 0x000fea0003800000 */
[----:B------:R-:W1:Y:S02]  /*1150*/  LDC.64 R2, c[0x0][0x588] ;  /* 0x00016200ff027b82 */ /* 0x000e640000000a00 */
[----:B-1----:R2:W5:Y:S01]  /*1160*/  LDG.E R17, desc[UR50][R2.64] ;  /* 0x0000003202117981 */ /* 0x002562000c1e1900 */
[----:B------:R-:W-:Y:S05]  /*1170*/  BRA `(.L_x_12) ;  /* 0x0000000000087947 */ /* 0x000fea0003800000 */
.L_x_13:
[----:B------:R-:W-:Y:S02]  /*1180*/  ULDC UR4, c[0x0][0x580] ;  /* 0x0001600000047ab9 */ /* 0x000fe40000000800 */
[----:B------:R-:W-:-:S07]  /*1190*/  IMAD.U32 R17, RZ, RZ, UR4 ;  /* 0x00000004ff117e24 */ /* 0x000fce000f8e00ff */
.L_x_12:
[----:B------:R-:W-:Y:S02]  /*11a0*/  ULDC.64 UR4, c[0x0][0x5a0] ;  /* 0x0001680000047ab9 */ /* 0x000fe40000000a00 */
[----:B------:R-:W-:-:S04]  /*11b0*/  ISETP.NE.U32.AND P0, PT, RZ, UR4, PT ;  /* 0x00000004ff007c0c */ /* 0x000fc8000bf05070 */
[----:B------:R-:W-:-:S13]  /*11c0*/  ISETP.NE.AND.EX P0, PT, RZ, UR5, PT, P0 ;  /* 0x00000005ff007c0c */ /* 0x000fda000bf05300 */
[----:B------:R-:W-:Y:S05]  /*11d0*/  @!P0 BRA `(.L_x_14) ;  /* 0x00000000001c8947 */ /* 0x000fea0003800000 */
[----:B-12---:R-:W1:Y:S02]  /*11e0*/  LDC.64 R2, c[0x0][0x5a0] ;  /* 0x00016800ff027b82 */ /* 0x006e640000000a00 */
[----:B-1----:R-:W2:Y:S02]  /*11f0*/  LDG.E.64 R2, desc[UR50][R2.64] ;  /* 0x0000003202027981 */ /* 0x002ea4000c1e1b00 */
[----:B--2---:R-:W-:-:S04]  /*1200*/  ISETP.NE.U32.AND P0, PT, R2, RZ, PT ;  /* 0x000000ff0200720c */ /* 0x004fc80003f05070 */
[----:B------:R-:W-:-:S13]  /*1210*/  ISETP.NE.AND.EX P0, PT, R3, RZ, PT, P0 ;  /* 0x000000ff0300720c */ /* 0x000fda0003f05300 */
[----:B------:R-:W-:Y:S05]  /*1220*/  @!P0 BRA `(.L_x_14) ;  /* 0x0000000000088947 */ /* 0x000fea0003800000 */
[----:B------:R1:W5:Y:S01]  /*1230*/  LD.E R18, desc[UR50][R2.64] ;  /* 0x0000003202127980 */ /* 0x000362000c101900 */
[----:B------:R-:W-:Y:S05]  /*1240*/  BRA `(.L_x_15) ;  /* 0x0000000000247947 */ /* 0x000fea0003800000 */
.L_x_14:
[----:B------:R-:W-:Y:S02]  /*1250*/  ULDC.64 UR4, c[0x0][0x590] ;  /* 0x0001640000047ab9 */ /* 0x000fe40000000a00 */
[----:B------:R-:W-:-:S04]  /*1260*/  ISETP.NE.U32.AND P0, PT, RZ, UR4, PT ;  /* 0x00000004ff007c0c */ /* 0x000fc8000bf05070 */
[----:B------:R-:W-:-:S13]  /*1270*/  ISETP.NE.AND.EX P0, PT, RZ, UR5, PT, P0 ;  /* 0x00000005ff007c0c */ /* 0x000fda000bf05300 */
[----:B------:R-:W-:Y:S05]  /*1280*/  @!P0 BRA `(.L_x_16) ;  /* 0x00000000000c8947 */ /* 0x000fea0003800000 */
[----:B------:R-:W3:Y:S02]  /*1290*/  LDC.64 R18, c[0x0][0x590] ;  /* 0x00016400ff127b82 */ /* 0x000ee40000000a00 */
[----:B---3--:R3:W5:Y:S01]  /*12a0*/  LDG.E R18, desc[UR50][R18.64] ;  /* 0x0000003212127981 */ /* 0x008762000c1e1900 */
[----:B------:R-:W-:Y:S05]  /*12b0*/  BRA `(.L_x_15) ;  /* 0x0000000000087947 */ /* 0x000fea0003800000 */
.L_x_16:
[----:B------:R-:W-:Y:S02]  /*12c0*/  ULDC UR4, c[0x0][0x584] ;  /* 0x0001610000047ab9 */ /* 0x000fe40000000800 */
[----:B------:R-:W-:-:S07]  /*12d0*/  IMAD.U32 R18, RZ, RZ, UR4 ;  /* 0x00000004ff127e24 */ /* 0x000fce000f8e00ff */
.L_x_15:
[----:B------:R-:W-:-:S13]  /*12e0*/  LOP3.LUT P0, RZ, R0, 0xff, RZ, 0xc0, !PT ;  /* 0x000000ff00ff7812 */ /* 0x000fda000780c0ff */
[----:B------:R-:W-:Y:S05]  /*12f0*/  @!P0 EXIT ;  /* 0x000000000000894d */ /* 0x000fea0003800000 */
[----:B------:R-:W-:Y:S01]  /*1300*/  ULDC UR4, c[0x0][0x28c] ;  /* 0x0000a30000047ab9 */ /* 0x000fe20000000800 */
[----:B------:R-:W-:Y:S01]  /*1310*/  ULDC.64 UR46, c[0x0][0x5c8] ;  /* 0x00017200002e7ab9 */ /* 0x000fe20000000a00 */
[----:B------:R-:W-:Y:S02]  /*1320*/  UIADD3 UR4, UR4, 0x7f, URZ ;  /* 0x0000007f04047890 */ /* 0x000fe4000fffe03f */
[----:B------:R-:W-:Y:S02]  /*1330*/  USHF.L.U64.HI UR41, UR46, 0x7, UR47 ;  /* 0x000000072e297899 */ /* 0x000fe4000801022f */
[----:B------:R-:W-:Y:S02]  /*1340*/  USHF.R.S32.HI UR5, URZ, 0x1f, UR4 ;  /* 0x0000001f3f057899 */ /* 0x000fe40008011404 */
[----:B------:R-:W-:Y:S02]  /*1350*/  USHF.L.U32 UR42, UR46, 0x7, URZ ;  /* 0x000000072e2a7899 */ /* 0x000fe4000800063f */
[----:B------:R-:W-:-:S02]  /*1360*/  ULEA.HI UR5, UR5, UR4, URZ, 0x7 ;  /* 0x0000000405057291 */ /* 0x000fc4000f8f383f */
[----:B------:R-:W-:Y:S02]  /*1370*/  USHF.L.U64.HI UR43, UR46, 0x3, UR47 ;  /* 0x000000032e2b7899 */ /* 0x000fe4000801022f */
[----:B------:R-:W-:Y:S02]  /*1380*/  USHF.L.U32 UR44, UR46, 0x3, URZ ;  /* 0x000000032e2c7899 */ /* 0x000fe4000800063f */
[----:B------:R-:W-:Y:S02]  /*1390*/  USHF.L.U64.HI UR45, UR46, 0x8, UR47 ;  /* 0x000000082e2d7899 */ /* 0x000fe4000801022f */
[----:B------:R-:W-:Y:S02]  /*13a0*/  USHF.L.U32 UR46, UR46, 0x8, URZ ;  /* 0x000000082e2e7899 */ /* 0x000fe4000800063f */
[----:B------:R-:W-:Y:S01]  /*13b0*/  USHF.R.S32.HI UR47, URZ, 0x7, UR5 ;  /* 0x000000073f2f7899 */ /* 0x000fe20008011405 */
[----:B------:R-:W-:Y:S01]  /*13c0*/  UMOV UR36, URZ ;  /* 0x0000003f00247c82 */ /* 0x000fe20008000000 */
[----:B------:R-:W-:-:S10]  /*13d0*/  UMOV UR37, URZ ;  /* 0x0000003f00257c82 */ /* 0x000fd40008000000 */
.L_x_1574:
[----:B----4-:R-:W4:Y:S01]  /*13e0*/  S2R R0, SR_TID.X ;  /* 0x0000000000007919 */ /* 0x010f220000002100 */
[----:B------:R-:W0:Y:S01]  /*13f0*/  S2UR UR7, SR_CgaCtaId ;  /* 0x00000000000779c3 */ /* 0x000e220000008800 */
[----:B------:R-:W-:Y:S02]  /*1400*/  UMOV UR6, 0x400 ;  /* 0x0000040000067882 */ /* 0x000fe40000000000 */
[----:B0-----:R-:W-:Y:S01]  /*1410*/  ULEA UR6, UR7, UR6, 0x18 ;  /* 0x0000000607067291 */ /* 0x001fe2000f8ec03f */
[----:B----4-:R-:W-:-:S04]  /*1420*/  LOP3.LUT R0, R0, 0x80, RZ, 0xc0, !PT ;  /* 0x0000008000007812 */ /* 0x010fc800078ec0ff */
[----:B------:R-:W-:-:S06]  /*1430*/  SHF.R.U32.HI R0, RZ, 0x7, R0 ;  /* 0x00000007ff007819 */ /* 0x000fcc0000011600 */
[----:B------:R-:W0:Y:S02]  /*1440*/  SHFL.IDX PT, R0, R0, RZ, 0x1f ;  /* 0x00001fff00007589 */ /* 0x000e2400000e0000 */
[----:B0-----:R-:W-:-:S13]  /*1450*/  R2UR UR4, R0 ;  /* 0x00000000000472ca */ /* 0x001fda00000e0000 */
[----:B------:R-:W-:-:S04]  /*1460*/  ULEA.HI UR5, UR4, UR4, URZ, 0x1 ;  /* 0x0000000404057291 */ /* 0x000fc8000f8f083f */
[----:B------:R-:W-:-:S04]  /*1470*/  ULOP3.LUT UR5, UR5, 0x7fffe, URZ, 0xc0, !UPT ;  /* 0x0007fffe05057892 */ /* 0x000fc8000f8ec03f */
[----:B------:R-:W-:-:S03]  /*1480*/  UIADD3 UR5, UR4, -UR5, URZ ;  /* 0x8000000504057290 */ /* 0x000fc6000fffe03f */
[----:B------:R-:W-:Y:S01]  /*1490*/  ULDC UR4, c[0x0][0x28c] ;  /* 0x0000a30000047ab9 */ /* 0x000fe20000000800 */
[----:B------:R-:W-:Y:S01]  /*14a0*/  ULEA UR5, UR5, UR6, 0xd ;  /* 0x0000000605057291 */ /* 0x000fe2000f8e683f */
[----:B------:R-:W-:-:S03]  /*14b0*/  ISETP.LT.AND P0, PT, RZ, UR4, PT ;  /* 0x00000004ff007c0c */ /* 0x000fc6000bf01270 */
[----:B------:R-:W-:-:S04]  /*14c0*/  UIADD3 UR5, UR5, 0x100, URZ ;  /* 0x0000010005057890 */ /* 0x000fc8000fffe03f */
[----:B------:R-:W-:-:S04]  /*14d0*/  USHF.R.U32.HI UR5, URZ, 0x4, UR5 ;  /* 0x000000043f057899 */ /* 0x000fc80008011605 */
[----:B------:R-:W-:Y:S02]  /*14e0*/  ULOP3.LUT UR52, UR5, 0x3fff, URZ, 0xc0, !UPT ;  /* 0x00003fff05347892 */ /* 0x000fe4000f8ec03f */
[----:B-1-3-5:R-:W-:Y:S10]  /*14f0*/  @P0 BRA `(.L_x_17) ;  /* 0x0000000000400947 */ /* 0x02aff40003800000 */
[----:B------:R-:W-:Y:S01]  /*1500*/  MOV R0, 0x0 ;  /* 0x0000000000007802 */ /* 0x000fe20000000f00 */
[----:B------:R-:W-:Y:S01]  /*1510*/  ULDC.64 UR4, c[0x4][0x68] ;  /* 0x01001a0000047ab9 */ /* 0x000fe20000000a00 */
[----:B------:R-:W-:Y:S01]  /*1520*/  ULDC.64 UR6, c[0x4][0x8] ;  /* 0x0100020000067ab9 */ /* 0x000fe20000000a00 */
[----:B------:R-:W-:Y:S01]  /*1530*/  IMAD.U32 R4, RZ, RZ, UR4 ;  /* 0x00000004ff047e24 */ /* 0x000fe2000f8e00ff */
[----:B-12---:R0:W1:Y:S01]  /*1540*/  LDC.64 R2, c[0x4][R0] ;  /* 0x0100000000027b82 */ /* 0x0060620000000a00 */
[----:B------:R-:W-:Y:S01]  /*1550*/  IMAD.U32 R5, RZ, RZ, UR5 ;  /* 0x00000005ff057e24 */ /* 0x000fe2000f8e00ff */
[----:B------:R-:W-:Y:S01]  /*1560*/  ULDC.64 UR4, c[0x4][0x70] ;  /* 0x01001c0000047ab9 */ /* 0x000fe20000000a00 */
[----:B------:R-:W-:Y:S02]  /*1570*/  IMAD.U32 R10, RZ, RZ, UR6 ;  /* 0x00000006ff0a7e24 */ /* 0x000fe4000f8e00ff */
[----:B------:R-:W-:Y:S02]  /*1580*/  IMAD.U32 R6, RZ, RZ, UR4 ;  /* 0x00000004ff067e24 */ /* 0x000fe4000f8e00ff */
[----:B------:R-:W-:-:S02]  /*1590*/  IMAD.U32 R7, RZ, RZ, UR5 ;  /* 0x00000005ff077e24 */ /* 0x000fc4000f8e00ff */
[----:B------:R-:W-:Y:S02]  /*15a0*/  IMAD.U32 R11, RZ, RZ, UR7 ;  /* 0x00000007ff0b7e24 */ /* 0x000fe4000f8e00ff */
[----:B------:R-:W-:Y:S02]  /*15b0*/  IMAD.MOV.U32 R8, RZ, RZ, 0x1e1 ;  /* 0x000001e1ff087424 */ /* 0x000fe400078e00ff */
[----:B------:R-:W-:Y:S02]  /*15c0*/  IMAD.MOV.U32 R12, RZ, RZ, 0x1 ;  /* 0x00000001ff0c7424 */ /* 0x000fe400078e00ff */
[----:B0-----:R-:W-:-:S07]  /*15d0*/  IMAD.MOV.U32 R13, RZ, RZ, RZ ;  /* 0x000000ffff0d7224 */ /* 0x001fce00078e00ff */
[----:B------:R-:W-:-:S07]  /*15e0*/  LEPC R20, `(.L_x_17) ;  /* 0x000000001014794e */ /* 0x000fce0000000000 */
[----:B-1-3-5:R-:W-:Y:S05]  /*15f0*/  CALL.ABS.NOINC R2 ;  /* 0x0000000002007343 */ /* 0x02afea0003c00000 */
.L_x_17:
[----:B------:R-:W-:-:S06]  /*1600*/  ULOP3.LUT UR4, UR38, 0x1, URZ, 0xfc, !UPT ;  /* 0x0000000126047892 */ /* 0x000fcc000f8efc3f */
[----:B------:R-:W-:-:S05]  /*1610*/  IMAD.U32 R0, RZ, RZ, UR4 ;  /* 0x00000004ff007e24 */ /* 0x000fca000f8e00ff */
[----:B------:R-:W-:-:S13]  /*1620*/  ISETP.NE.AND P0, PT, R0, 0x3, PT ;  /* 0x000000030000780c */ /* 0x000fda0003f05270 */
[----:B------:R-:W-:Y:S05]  /*1630*/  @!P0 BRA `(.L_x_18) ;  /* 0x0000000000048947 */ /* 0x000fea0003800000 */
[----:B------:R-:W-:Y:S01]  /*1640*/  BPT.TRAP 0x1 ;  /* 0x000000040000795c */ /* 0x000fe20000300000 */
.L_x_18:
[----:B------:R-:W0:Y:S01]  /*1650*/  S2UR UR5, SR_CgaCtaId ;  /* 0x00000000000579c3 */ /* 0x000e220000008800 */
[----:B------:R-:W-:Y:S01]  /*1660*/  UMOV UR4, 0x400 ;  /* 0x0000040000047882 */ /* 0x000fe20000000000 */
[----:B-12---:R-:W-:Y:S02]  /*1670*/  IMAD.U32 R2, RZ, RZ, UR36 ;  /* 0x00000024ff027e24 */ /* 0x006fe4000f8e00ff */
[----:B------:R-:W-:-:S03]  /*1680*/  IMAD.U32 R3, RZ, RZ, UR37 ;  /* 0x00000025ff037e24 */ /* 0x000fc6000f8e00ff */
[----:B------:R-:W-:Y:S01]  /*1690*/  SHF.L.U32 R2, R2, 0x1f, RZ ;  /* 0x0000001f02027819 */ /* 0x000fe200000006ff */
[----:B0-----:R-:W-:-:S06]  /*16a0*/  ULEA UR4, UR5, UR4, 0x18 ;  /* 0x0000000405047291 */ /* 0x001fcc000f8ec03f */
[----:B------:R-:W-:-:S04]  /*16b0*/  IMAD.U32 R0, RZ, RZ, UR4 ;  /* 0x00000004ff007e24 */ /* 0x000fc8000f8e00ff */
[----:B------:R-:W-:-:S04]  /*16c0*/  IMAD R3, R3, 0x8, R0 ;  /* 0x0000000803037824 */ /* 0x000fc800078e0200 */
[----:B------:R0:W1:Y:S01]  /*16d0*/  SYNCS.PHASECHK.TRANS64.TRYWAIT P1, [R3+URZ], R2 ;  /* 0x00000002030075a7 */ /* 0x000062000802017f */
[----:B------:R-:W-:Y:S05]  /*16e0*/  @!P0 BRA `(.L_x_19) ;  /* 0x0000000000048947 */ /* 0x000fea0003800000 */
[----:B------:R-:W-:Y:S01]  /*16f0*/  BPT.TRAP 0x1 ;  /* 0x000000040000795c */ /* 0x000fe20000300000 */
.L_x_19:
[----:B-1----:R-:W-:Y:S05]  /*1700*/  @P1 BRA `(.L_x_20) ;  /* 0x0000000000081947 */ /* 0x002fea0003800000 */
[----:B------:R-:W1:Y:S02]  /*1710*/  SYNCS.PHASECHK.TRANS64.TRYWAIT P1, [R3+URZ], R2 ;  /* 0x00000002030075a7 */ /* 0x000e64000802017f */
[----:B-1----:R-:W-:Y:S05]  /*1720*/  @!P1 BRA `(.L_x_21) ;  /* 0x0000063c00009947 */ /* 0x002fea0003800000 */
.L_x_20:
[----:B------:R-:W-:-:S04]  /*1730*/  UISETP.LT.AND UP0, UPT, UR47, 0x1, UPT ;  /* 0x000000012f00788c */ /* 0x000fc8000bf01270 */
[----:B------:R-:W-:-:S06]  /*1740*/  USEL UR4, UR47, 0x1, UP0 ;  /* 0x000000012f047887 */ /* 0x000fcc0008000000 */
[----:B01----:R-:W-:Y:S01]  /*1750*/  IMAD.U32 R2, RZ, RZ, UR4 ;  /* 0x00000004ff027e24 */ /* 0x003fe2000f8e00ff */
[----:B------:R-:W-:Y:S05]  /*1760*/  WARPSYNC.ALL ;  /* 0x0000000000007948 */ /* 0x000fea0003800000 */
[----:B------:R-:W-:-:S04]  /*1770*/  IADD3 R2, -R2, UR47, RZ ;  /* 0x0000002f02027c10 */ /* 0x000fc8000fffe1ff */
[----:B------:R-:W-:Y:S02]  /*1780*/  ISETP.GE.AND P1, PT, R2, 0x1, PT ;  /* 0x000000010200780c */ /* 0x000fe40003f26270 */
[----:B------:R-:W-:Y:S01]  /*1790*/  R2UR UR4, R0 ;  /* 0x00000000000472ca */ /* 0x000fe200000e0000 */
[----:B------:R-:W-:Y:S01]  /*17a0*/  ULOP3.LUT UR12, UR52, 0x10000, URZ, 0xfc, !UPT ;  /* 0x00010000340c7892 */ /* 0x000fe2000f8efc3f */
[----:B------:R-:W-:Y:S01]  /*17b0*/  WARPGROUP.ARRIVE ;  /* 0x00000000000079c5 */ /* 0x000fe20000000000 */
[----:B------:R-:W-:Y:S01]  /*17c0*/  UMOV UR5, 0x40000040 ;  /* 0x4000004000057882 */ /* 0x000fe20000000000 */
[----:B------:R-:W-:Y:S01]  /*17d0*/  UMOV UR7, 0x40000040 ;  /* 0x4000004000077882 */ /* 0x000fe20000000000 */
[----:B------:R-:W-:Y:S01]  /*17e0*/  UIMAD UR14, UR37, 0xc00, UR12 ;  /* 0x00000c00250e78a4 */ /* 0x000fe2000f8e020c */
[----:B------:R-:W-:Y:S01]  /*17f0*/  STL [R1+0x19ec], R160 ;  /* 0x0019eca001007387 */ /* 0x000fe20000100800 */
[----:B------:R-:W-:Y:S01]  /*1800*/  UMOV UR9, UR5 ;  /* 0x0000000500097c82 */ /* 0x000fe20008000000 */
[----:B------:R-:W-:-:S02]  /*1810*/  UMOV UR11, 0x40000040 ;  /* 0x40000040000b7882 */ /* 0x000fc40000000000 */
[----:B------:R-:W-:Y:S03]  /*1820*/  STL [R1+0x19e8], R161 ;  /* 0x0019e8a101007387 */ /* 0x000fe60000100800 */
[----:B------:R-:W-:Y:S01]  /*1830*/  UIADD3 UR4, UR4, 0x18100, URZ ;  /* 0x0001810004047890 */ /* 0x000fe2000fffe03f */
[----:B------:R-:W-:Y:S03]  /*1840*/  STL [R1+0x1334], R22 ;  /* 0x0013341601007387 */ /* 0x000fe60000100800 */
[----:B------:R-:W-:Y:S01]  /*1850*/  USHF.R.U32.HI UR4, URZ, 0x4, UR4 ;  /* 0x000000043f047899 */ /* 0x000fe20008011604 */
[----:B------:R-:W-:Y:S03]  /*1860*/  STL [R1+0x1330], R19 ;  /* 0x0013301301007387 */ /* 0x000fe60000100800 */
[----:B------:R-:W-:Y:S01]  /*1870*/  ULOP3.LUT UR4, UR4, 0x3fff, URZ, 0xc0, !UPT ;  /* 0x00003fff04047892 */ /* 0x000fe2000f8ec03f */
[----:B-----5:R-:W-:Y:S03]  /*1880*/  STL [R1+0x132c], R18 ;  /* 0x00132c1201007387 */ /* 0x020fe60000100800 */
[----:B------:R-:W-:Y:S01]  /*1890*/  ULOP3.LUT UR13, UR4, 0x10000, URZ, 0xfc, !UPT ;  /* 0x00010000040d7892 */ /* 0x000fe2000f8efc3f */
[----:B------:R-:W-:Y:S02]  /*18a0*/  STL [R1+0x1328], R17 ;  /* 0x0013281101007387 */ /* 0x000fe40000100800 */
[----:B------:R-:W-:Y:S01]  /*18b0*/  UMOV UR4, UR14 ;  /* 0x0000000e00047c82 */ /* 0x000fe20008000000 */
[----:B------:R-:W-:Y:S01]  /*18c0*/  ULEA UR15, UR37, UR13, 0xc ;  /* 0x0000000d250f7291 */ /* 0x000fe2000f8e603f */
[----:B------:R-:W-:Y:S01]  /*18d0*/  STL [R1+0x1324], R16 ;  /* 0x0013241001007387 */ /* 0x000fe20000100800 */
[----:B------:R-:W-:-:S02]  /*18e0*/  UMOV UR8, UR4 ;  /* 0x0000000400087c82 */ /* 0x000fc40008000000 */
[----:B------:R-:W-:Y:S01]  /*18f0*/  UIADD3 UR10, UR15, 0x800, URZ ;  /* 0x000008000f0a7890 */ /* 0x000fe2000fffe03f */
[----:B------:R-:W-:Y:S02]  /*1900*/  STL [R1+0x1320], R2 ;  /* 0x0013200201007387 */ /* 0x000fe40000100800 */
[----:B------:R-:W-:Y:S02]  /*1910*/  UMOV UR6, UR15 ;  /* 0x0000000f00067c82 */ /* 0x000fe40008000000 */
[----:B------:R-:W-:Y:S01]  /*1920*/  IGMMA.64x256x32.S8.S8 R24, gdesc[UR4], RZ, !UPT, gsb0 ;  /* 0x06600000041879f1 */ /* 0x000fe2000c0410ff */
[----:B------:R-:W-:Y:S02]  /*1930*/  STL [R1+0x1338], R0 ;  /* 0x0013380001007387 */ /* 0x000fe40000100800 */
[----:B------:R-:W-:Y:S02]  /*1940*/  WARPGROUP.DEPBAR.LE gsb0, 0x0 ;  /* 0x00008000000079c5 */ /* 0x000fe40000010000 */
[----:B------:R-:W-:Y:S04]  /*1950*/  STL.64 [R1+0x800], R24 ;  /* 0x0008001801007387 */ /* 0x000fe80000100a00 */
        /* <DEDUP_REMOVED lines=62> */
[----:B------:R0:W-:Y:S02]  /*1d40*/  STL.64 [R1+0x9f8], R150 ;  /* 0x0009f89601007387 */ /* 0x0001e40000100a00 */
[----:B0-----:R-:W-:-:S06]  /*1d50*/  WARPGROUP.ARRIVE ;  /* 0x00000000000079c5 */ /* 0x001fcc0000000000 */
[----:B------:R-:W-:Y:S01]  /*1d60*/  IGMMA.64x256x32.S8.S8 R24, gdesc[UR8], RZ, !UPT, gsb0 ;  /* 0x06600000081879f1 */ /* 0x000fe2000c0410ff */
[----:B------:R-:W-:Y:S01]  /*1d70*/  UIADD3 UR8, UR14, 0x400, URZ ;  /* 0x000004000e087890 */ /* 0x000fe2000fffe03f */
[----:B------:R-:W-:Y:S02]  /*1d80*/  UMOV UR9, 0x40000040 ;  /* 0x4000004000097882 */ /* 0x000fe40000000000 */
[----:B------:R-:W-:-:S04]  /*1d90*/  UMOV UR5, UR9 ;  /* 0x0000000900057c82 */ /* 0x000fc80008000000 */
[----:B------:R-:W-:Y:S01]  /*1da0*/  UMOV UR4, UR8 ;  /* 0x0000000800047c82 */ /* 0x000fe20008000000 */
        /* <DEDUP_REMOVED lines=66> */
[----:B------:R-:W-:Y:S03]  /*21d0*/  IGMMA.64x256x32.S8.S8 R24, gdesc[UR8], RZ, !UPT, gsb0 ;  /* 0x06600000081879f1 */ /* 0x000fe6000c0410ff */
[----:B------:R-:W-:Y:S02]  /*21e0*/  WARPGROUP.DEPBAR.LE gsb0, 0x0 ;  /* 0x00008000000079c5 */ /* 0x000fe40000010000 */
[----:B------:R-:W-:Y:S04]  /*21f0*/  STL.64 [R1], R24 ;  /* 0x0000001801007387 */ /* 0x000fe80000100a00 */
        /* <DEDUP_REMOVED lines=66> */
[----:B------:R-:W-:Y:S01]  /*2620*/  UMOV UR5, 0x40000040 ;  /* 0x4000004000057882 */ /* 0x000fe20000000000 */
        /* <DEDUP_REMOVED lines=67> */
[----:B------:R-:W-:Y:S01]  /*2a60*/  UMOV UR6, UR10 ;  /* 0x0000000a00067c82 */ /* 0x000fe20008000000 */
[----:B------:R-:W-:Y:S01]  /*2a70*/  UMOV UR7, UR11 ;  /* 0x0000000b00077c82 */ /* 0x000fe20008000000 */
[----:B------:R-:W-:Y:S02]  /*2a80*/  WARPGROUP.DEPBAR.LE gsb0, 0x0 ;  /* 0x00008000000079c5 */ /* 0x000fe40000010000 */
[----:B------:R-:W-:Y:S01]  /*2a90*/  STL.64 [R1+0x400], R24 ;  /* 0x0004001801007387 */ /* 0x000fe20000100a00 */
[----:B------:R-:W-:Y:S02]  /*2aa0*/  IMAD.MOV.U32 R235, RZ, RZ, R45 ;  /* 0x000000ffffeb7224 */ /* 0x000fe400078e002d */
[----:B------:R-:W-:Y:S01]  /*2ab0*/  IMAD.MOV.U32 R234, RZ, RZ, R46 ;  /* 0x000000ffffea7224 */ /* 0x000fe200078e002e */
[----:B------:R-:W-:Y:S01]  /*2ac0*/  STL.64 [R1+0x408], R26 ;  /* 0x0004081a01007387 */ /* 0x000fe20000100a00 */
[----:B------:R-:W-:-:S02]  /*2ad0*/  IMAD.MOV.U32 R233, RZ, RZ, R47 ;  /* 0x000000ffffe97224 */ /* 0x000fc400078e002f */
[----:B------:R-:W-:Y:S01]  /*2ae0*/  IMAD.MOV.U32 R232, RZ, RZ, R48 ;  /* 0x000000ffffe87224 */ /* 0x000fe200078e0030 */
[----:B------:R-:W-:Y:S01]  /*2af0*/  STL.64 [R1+0x410], R28 ;  /* 0x0004101c01007387 */ /* 0x000fe20000100a00 */
[----:B------:R-:W-:Y:S02]  /*2b00*/  IMAD.MOV.U32 R231, RZ, RZ, R49 ;  /* 0x000000ffffe77224 */ /* 0x000fe400078e0031 */
[----:B------:R-:W-:Y:S01]  /*2b10*/  IMAD.MOV.U32 R230, RZ, RZ, R50 ;  /* 0x000000ffffe67224 */ /* 0x000fe200078e0032 */
        /* <DEDUP_REMOVED lines=21> */
[----:B------:R0:W-:Y:S01]  /*2c70*/  STL [R1+0x450], R44 ;  /* 0x0004502c01007387 */ /* 0x0001e20000100800 */
[----:B------:R-:W-:-:S02]  /*2c80*/  IMAD.MOV.U32 R215, RZ, RZ, R65 ;  /* 0x000000ffffd77224 */ /* 0x000fc400078e0041 */
[----:B------:R-:W-:Y:S02]  /*2c90*/  IMAD.MOV.U32 R214, RZ, RZ, R66 ;  /* 0x000000ffffd67224 */ /* 0x000fe400078e0042 */
[----:B------:R-:W-:Y:S02]  /*2ca0*/  IMAD.MOV.U32 R213, RZ, RZ, R67 ;  /* 0x000000ffffd57224 */ /* 0x000fe400078e0043 */
[----:B------:R-:W-:Y:S02]  /*2cb0*/  IMAD.MOV.U32 R212, RZ, RZ, R68 ;  /* 0x000000ffffd47224 */ /* 0x000fe400078e0044 */
[----:B------:R-:W-:Y:S02]  /*2cc0*/  IMAD.MOV.U32 R211, RZ, RZ, R69 ;  /* 0x000000ffffd37224 */ /* 0x000fe400078e0045 */
[----:B------:R-:W-:Y:S02]  /*2cd0*/  IMAD.MOV.U32 R210, RZ, RZ, R70 ;  /* 0x000000ffffd27224 */ /* 0x000fe400078e0046 */
        /* <DEDUP_REMOVED lines=62> */
[----:B---3--:R-:W-:Y:S02]  /*30c0*/  IMAD.MOV.U32 R19, RZ, RZ, R133 ;  /* 0x000000ffff137224 */ /* 0x008fe400078e0085 */
        /* <DEDUP_REMOVED lines=18> */
[----:B0-----:R-:W-:-:S06]  /*31f0*/  WARPGROUP.ARRIVE ;  /* 0x00000000000079c5 */ /* 0x001fcc0000000000 */
[----:B------:R-:W-:Y:S03]  /*3200*/  IGMMA.64x256x32.S8.S8 R24, gdesc[UR4], RZ, !UPT, gsb0 ;  /* 0x06600000041879f1 */ /* 0x000fe6000c0410ff */
        /* <DEDUP_REMOVED lines=64> */
[----:B------:R0:W-:Y:S04]  /*3610*/  STL.64 [R1+0x1bb0], R24 ;  /* 0x001bb01801007387 */ /* 0x0001e80000100a00 */
[----:B0-----:R-:W2:Y:S04]  /*3620*/  LDL.LU R24, [R1] ;  /* 0x0000000001187983 */ /* 0x001ea80000300800 */
[----:B------:R-:W2:Y:S04]  /*3630*/  LDL.LU R25, [R1+0x4] ;  /* 0x0000040001197983 */ /* 0x000ea80000300800 */
[----:B------:R-:W3:Y:S04]  /*3640*/  LDL.LU R26, [R1+0x8] ;  /* 0x00000800011a7983 */ /* 0x000ee80000300800 */
[----:B------:R-:W3:Y:S04]  /*3650*/  LDL.LU R27, [R1+0xc] ;  /* 0x00000c00011b7983 */ /* 0x000ee80000300800 */
[----:B------:R-:W4:Y:S04]  /*3660*/  LDL.LU R28, [R1+0x10] ;  /* 0x00001000011c7983 */ /* 0x000f280000300800 */
[----:B------:R-:W4:Y:S04]  /*3670*/  LDL.LU R29, [R1+0x14] ;  /* 0x00001400011d7983 */ /* 0x000f280000300800 */
[----:B------:R-:W2:Y:S04]  /*3680*/  LDL.LU R30, [R1+0x18] ;  /* 0x00001800011e7983 */ /* 0x000ea80000300800 */
        /* <DEDUP_REMOVED lines=121> */
[----:B--2---:R-:W-:Y:S04]  /*3e20*/  STL.64 [R1+0x21a8], R150 ;  /* 0x0021a89601007387 */ /* 0x004fe80000100a00 */
[----:B----4-:R-:W-:Y:S04]  /*3e30*/  STL.64 [R1+0x21a0], R148 ;  /* 0x0021a09401007387 */ /* 0x010fe80000100a00 */
[----:B---3--:R-:W-:Y:S04]  /*3e40*/  STL.64 [R1+0x2198], R146 ;  /* 0x0021989201007387 */ /* 0x008fe80000100a00 */
        /* <DEDUP_REMOVED lines=61> */
[----:B0-----:R-:W2:Y:S04]  /*4220*/  LDL.LU R24, [R1+0x200] ;  /* 0x0002000001187983 */ /* 0x001ea80000300800 */
        /* <DEDUP_REMOVED lines=318> */
[----:B------:R-:W2:Y:S01]  /*5610*/  LDL.LU R151, [R1+0x9fc] ;  /* 0x0009fc0001977983 */ /* 0x000ea20000300800 */
[----:B------:R-:W-:-:S02]  /*5620*/  UIADD3 UR4, UR14, 0x2, URZ ;  /* 0x000000020e047890 */ /* 0x000fc4000fffe03f */
[----:B------:R-:W-:Y:S01]  /*5630*/  UIADD3 UR6, UR15, 0x2, URZ ;  /* 0x000000020f067890 */ /* 0x000fe2000fffe03f */
[----:B------:R-:W-:Y:S01]  /*5640*/  UMOV UR5, 0x40000040 ;  /* 0x4000004000057882 */ /* 0x000fe20000000000 */
[----:B------:R-:W-:Y:S01]  /*5650*/  UMOV UR7, 0x40000040 ;  /* 0x4000004000077882 */ /* 0x000fe20000000000 */
[----:B--2---:R-:W-:-:S06]  /*5660*/  WARPGROUP.ARRIVE ;  /* 0x00000000000079c5 */ /* 0x004fcc0000000000 */
[----:B------:R-:W-:Y:S03]  /*5670*/  IGMMA.64x256x32.S8.S8 R24, gdesc[UR4], R24, gsb0 ;  /* 0x06600000041879f1 */ /* 0x000fe60008041018 */
        /* <DEDUP_REMOVED lines=65> */
[----:B0-----:R-:W2:Y:S04]  /*5a90*/  LDL.LU.64 R150, [R1+0x23a8] ;  /* 0x0023a80001967983 */ /* 0x001ea80000300a00 */
[----:B------:R-:W2:Y:S04]  /*5aa0*/  LDL.LU.64 R148, [R1+0x23a0] ;  /* 0x0023a00001947983 */ /* 0x000ea80000300a00 */
        /* <DEDUP_REMOVED lines=61> */
[----:B------:R-:W2:Y:S01]  /*5e80*/  LDL.LU.64 R24, [R1+0x21b0] ;  /* 0x0021b00001187983 */ /* 0x000ea20000300a00 */
[----:B------:R-:W-:Y:S01]  /*5e90*/  UIADD3 UR10, UR15, 0x802, URZ ;  /* 0x000008020f0a7890 */ /* 0x000fe2000fffe03f */
[----:B------:R-:W-:Y:S01]  /*5ea0*/  UMOV UR8, UR4 ;  /* 0x0000000400087c82 */ /* 0x000fe20008000000 */
[----:B------:R-:W-:Y:S01]  /*5eb0*/  UMOV UR9, UR5 ;  /* 0x0000000500097c82 */ /* 0x000fe20008000000 */
        /* <DEDUP_REMOVED lines=133> */
[----:B------:R-:W-:Y:S01]  /*6710*/  UMOV UR9, 0x40000040 ;  /* 0x4000004000097882 */ /* 0x000fe20000000000 */
[----:B--2---:R-:W-:-:S07]  /*6720*/  WARPGROUP.ARRIVE ;  /* 0x00000000000079c5 */ /* 0x004fce0000000000 */
[----:B------:R-:W-:Y:S03]  /*6730*/  IGMMA.64x256x32.S8.S8 R24, gdesc[UR8], R24, gsb0 ;  /* 0x06600000081879f1 */ /* 0x000fe60008041018 */
[----:B------:R-:W-:Y:S02]  /*6740*/  WARPGROUP.DEPBAR.LE gsb0, 0x0 ;  /* 0x00008000000079c5 */ /* 0x000fe40000010000 */
[----:B------:R0:W-:Y:S04]  /*6750*/  STL.64 [R1], R24 ;  /* 0x0000001801007387 */ /* 0x0001e80000100a00 */
[----:B------:R1:W-:Y:S04]  /*6760*/  STL.64 [R1+0x8], R26 ;  /* 0x0000081a01007387 */ /* 0x0003e80000100a00 */
        /* <DEDUP_REMOVED lines=62> */
[----:B0-----:R-:W4:Y:S04]  /*6b50*/  LDL.LU R24, [R1+0x400] ;  /* 0x0004000001187983 */ /* 0x001f280000300800 */
[----:B------:R-:W4:Y:S04]  /*6b60*/  LDL.LU R25, [R1+0x404] ;  /* 0x0004040001197983 */ /* 0x000f280000300800 */
[----:B-1----:R-:W4:Y:S04]  /*6b70*/  LDL.LU R26, [R1+0x408] ;  /* 0x00040800011a7983 */ /* 0x002f280000300800 */
[----:B------:R-:W4:Y:S04]  /*6b80*/  LDL.LU R27, [R1+0x40c] ;  /* 0x00040c00011b7983 */ /* 0x000f280000300800 */
[----:B--2---:R-:W2:Y:S04]  /*6b90*/  LDL.LU R28, [R1+0x410] ;  /* 0x00041000011c7983 */ /* 0x004ea80000300800 */
[----:B------:R-:W2:Y:S04]  /*6ba0*/  LDL.LU R29, [R1+0x414] ;  /* 0x00041400011d7983 */ /* 0x000ea80000300800 */
[----:B---3--:R-:W3:Y:S04]  /*6bb0*/  LDL.LU R30, [R1+0x418] ;  /* 0x00041800011e7983 */ /* 0x008ee80000300800 */
[----:B------:R-:W3:Y:S04]  /*6bc0*/  LDL.LU R31, [R1+0x41c] ;  /* 0x00041c00011f7983 */ /* 0x000ee80000300800 */
[----:B----4-:R-:W4:Y:S04]  /*6bd0*/  LDL.LU R32, [R1+0x420] ;  /* 0x0004200001207983 */ /* 0x010f280000300800 */
        /* <DEDUP_REMOVED lines=11> */
[----:B------:R-:W4:Y:S01]  /*6c90*/  LDL.LU R44, [R1+0x450] ;  /* 0x00045000012c7983 */ /* 0x000f220000300800 */
[----:B------:R-:W-:-:S02]  /*6ca0*/  IMAD.MOV.U32 R150, RZ, RZ, R2 ;  /* 0x000000ffff967224 */ /* 0x000fc400078e0002 */
[----:B------:R-:W-:Y:S02]  /*6cb0*/  IMAD.MOV.U32 R151, RZ, RZ, R0 ;  /* 0x000000ffff977224 */ /* 0x000fe400078e0000 */
        /* <DEDUP_REMOVED lines=156> */
[----:B------:R-:W-:-:S03]  /*7680*/  IMAD.MOV.U32 R45, RZ, RZ, R235 ;  /* 0x000000ffff2d7224 */ /* 0x000fc600078e00eb */
[----:B------:R-:W-:Y:S04]  /*7690*/  STL.64 [R1+0x1e08], R46 ;  /* 0x001e082e01007387 */ /* 0x000fe80000100a00 */
[----:B----4-:R-:W-:Y:S04]  /*76a0*/  STL.64 [R1+0x1e00], R44 ;  /* 0x001e002c01007387 */ /* 0x010fe80000100a00 */
[----:B---3--:R-:W-:Y:S04]  /*76b0*/  STL.64 [R1+0x1df8], R42 ;  /* 0x001df82a01007387 */ /* 0x008fe80000100a00 */
[----:B--2---:R-:W-:Y:S04]  /*76c0*/  STL.64 [R1+0x1df0], R40 ;  /* 0x001df02801007387 */ /* 0x004fe80000100a00 */
        /* <DEDUP_REMOVED lines=72> */
[----:B------:R-:W-:Y:S01]  /*7b50*/  UMOV UR4, UR8 ;  /* 0x0000000800047c82 */ /* 0x000fe20008000000 */
[----:B------:R-:W-:Y:S01]  /*7b60*/  UMOV UR5, UR9 ;  /* 0x0000000900057c82 */ /* 0x000fe20008000000 */
[----:B--2---:R-:W-:-:S06]  /*7b70*/  WARPGROUP.ARRIVE ;  /* 0x00000000000079c5 */ /* 0x004fcc0000000000 */
[----:B------:R-:W-:Y:S03]  /*7b80*/  IGMMA.64x256x32.S8.S8 R24, gdesc[UR4], R24, gsb0 ;  /* 0x06600000041879f1 */ /* 0x000fe60008041018 */
        /* <DEDUP_REMOVED lines=33> */
[----:B------:R-:W-:Y:S01]  /*7da0*/  IMAD.MOV.U32 R156, RZ, RZ, R131 ;  /* 0x000000ffff9c7224 */ /* 0x000fe200078e0083 */
[----:B------:R-:W2:Y:S01]  /*7db0*/  LDL.LU.64 R150, [R1+0x1fa8] ;  /* 0x001fa80001967983 */ /* 0x000ea20000300a00 */
[----:B------:R-:W-:Y:S02]  /*7dc0*/  IMAD.MOV.U32 R159, RZ, RZ, R128 ;  /* 0x000000ffff9f7224 */ /* 0x000fe400078e0080 */
[----:B------:R-:W-:Y:S01]  /*7dd0*/  IMAD.MOV.U32 R158, RZ, RZ, R129 ;  /* 0x000000ffff9e7224 */ /* 0x000fe200078e0081 */
[----:B------:R-:W2:Y:S01]  /*7de0*/  LDL.LU.64 R148, [R1+0x1fa0] ;  /* 0x001fa00001947983 */ /* 0x000ea20000300a00 */
[----:B------:R-:W-:Y:S02]  /*7df0*/  IMAD.MOV.U32 R163, RZ, RZ, R126 ;  /* 0x000000ffffa37224 */ /* 0x000fe400078e007e */
[----:B------:R-:W-:Y:S01]  /*7e00*/  IMAD.MOV.U32 R162, RZ, RZ, R127 ;  /* 0x000000ffffa27224 */ /* 0x000fe200078e007f */
[----:B------:R-:W2:Y:S01]  /*7e10*/  LDL.LU.64 R146, [R1+0x1f98] ;  /* 0x001f980001927983 */ /* 0x000ea20000300a00 */
        /* <DEDUP_REMOVED lines=120> */
[----:B------:R-:W-:-:S03]  /*85a0*/  IMAD.MOV.U32 R160, RZ, RZ, R45 ;  /* 0x000000ffffa07224 */ /* 0x000fc600078e002d */
        /* <DEDUP_REMOVED lines=214> */
[----:B------:R-:W-:Y:S01]  /*9310*/  STL.64 [R1+0x1ae0], R168 ;  /* 0x001ae0a801007387 */ /* 0x000fe20000100a00 */
[----:B0-----:R-:W-:-:S03]  /*9320*/  IMAD.MOV.U32 R150, RZ, RZ, R235 ;  /* 0x000000ffff967224 */ /* 0x001fc600078e00eb */
[----:B------:R-:W-:Y:S01]  /*9330*/  STL.64 [R1+0x1ad8], R166 ;  /* 0x001ad8a601007387 */ /* 0x000fe20000100a00 */
[----:B------:R-:W-:-:S03]  /*9340*/  IMAD.MOV.U32 R151, RZ, RZ, R234 ;  /* 0x000000ffff977224 */ /* 0x000fc600078e00ea */
[----:B------:R-:W-:Y:S01]  /*9350*/  STL.64 [R1+0x1ad0], R164 ;  /* 0x001ad0a401007387 */ /* 0x000fe20000100a00 */
[----:B-1----:R-:W-:-:S03]  /*9360*/  IMAD.MOV.U32 R148, RZ, RZ, R233 ;  /* 0x000000ffff947224 */ /* 0x002fc600078e00e9 */
[----:B------:R-:W-:Y:S01]  /*9370*/  STL.64 [R1+0x1ac8], R162 ;  /* 0x001ac8a201007387 */ /* 0x000fe20000100a00 */
[----:B------:R-:W-:-:S03]  /*9380*/  IMAD.MOV.U32 R149, RZ, RZ, R232 ;  /* 0x000000ffff957224 */ /* 0x000fc600078e00e8 */
[----:B------:R-:W-:Y:S01]  /*9390*/  STL.64 [R1+0x1ac0], R160 ;  /* 0x001ac0a001007387 */ /* 0x000fe20000100a00 */
[----:B--2---:R-:W-:Y:S02]  /*93a0*/  IMAD.MOV.U32 R146, RZ, RZ, R231 ;  /* 0x000000ffff927224 */ /* 0x004fe400078e00e7 */
[----:B------:R-:W-:Y:S01]  /*93b0*/  IMAD.MOV.U32 R147, RZ, RZ, R230 ;  /* 0x000000ffff937224 */ /* 0x000fe200078e00e6 */
[----:B------:R-:W-:Y:S01]  /*93c0*/  STL.64 [R1+0x1ab8], R158 ;  /* 0x001ab89e01007387 */ /* 0x000fe20000100a00 */
[----:B---3--:R-:W-:Y:S02]  /*93d0*/  IMAD.MOV.U32 R144, RZ, RZ, R229 ;  /* 0x000000ffff907224 */ /* 0x008fe400078e00e5 */
[----:B------:R-:W-:Y:S01]  /*93e0*/  IMAD.MOV.U32 R145, RZ, RZ, R228 ;  /* 0x000000ffff917224 */ /* 0x000fe200078e00e4 */
[----:B------:R-:W-:Y:S01]  /*93f0*/  STL.64 [R1+0x1ab0], R156 ;  /* 0x001ab09c01007387 */ /* 0x000fe20000100a00 */
[----:B----4-:R-:W-:Y:S02]  /*9400*/  IMAD.MOV.U32 R142, RZ, RZ, R227 ;  /* 0x000000ffff8e7224 */ /* 0x010fe400078e00e3 */
        /* <DEDUP_REMOVED lines=19> */
[----:B------:R-:W-:Y:S04]  /*9540*/  STL.64 [R1+0x1a70], R140 ;  /* 0x001a708c01007387 */ /* 0x000fe80000100a00 */
[----:B------:R-:W-:Y:S04]  /*9550*/  STL.64 [R1+0x1a68], R138 ;  /* 0x001a688a01007387 */ /* 0x000fe80000100a00 */
[----:B------:R-:W-:Y:S04]  /*9560*/  STL.64 [R1+0x1a60], R136 ;  /* 0x001a608801007387 */ /* 0x000fe80000100a00 */
[----:B------:R-:W-:Y:S04]  /*9570*/  STL.64 [R1+0x1a58], R134 ;  /* 0x001a588601007387 */ /* 0x000fe80000100a00 */
[----:B------:R-:W-:Y:S04]  /*9580*/  STL.64 [R1+0x1a50], R132 ;  /* 0x001a508401007387 */ /* 0x000fe80000100a00 */
[----:B------:R0:W-:Y:S04]  /*9590*/  STL [R1+0x1a48], R131 ;  /* 0x001a488301007387 */ /* 0x0001e80000100800 */
        /* <DEDUP_REMOVED lines=64> */
[----:B------:R-:W-:-:S02]  /*99a0*/  UIADD3 UR4, UR14, 0x4, URZ ;  /* 0x000000040e047890 */ /* 0x000fc4000fffe03f */
[----:B------:R-:W-:Y:S01]  /*99b0*/  UIADD3 UR6, UR15, 0x4, URZ ;  /* 0x000000040f067890 */ /* 0x000fe2000fffe03f */
[----:B------:R-:W-:Y:S01]  /*99c0*/  UMOV UR5, 0x40000040 ;  /* 0x4000004000057882 */ /* 0x000fe20000000000 */
[----:B------:R-:W-:Y:S01]  /*99d0*/  UMOV UR7, 0x40000040 ;  /* 0x4000004000077882 */ /* 0x000fe20000000000 */
        /* <DEDUP_REMOVED lines=30> */
[----:B--2---:R-:W-:-:S06]  /*9bc0*/  WARPGROUP.ARRIVE ;  /* 0x00000000000079c5 */ /* 0x004fcc0000000000 */
[----:B------:R-:W-:Y:S01]  /*9bd0*/  IGMMA.64x256x32.S8.S8 R92, gdesc[UR4], R92, gsb0 ;  /* 0x06600000045c79f1 */ /* 0x000fe2000804105c */
[----:B------:R-:W-:Y:S04]  /*9be0*/  STL.64 [R1+0x1400], R30 ;  /* 0x0014001e01007387 */ /* 0x000fe80000100a00 */
[----:B------:R-:W-:Y:S04]  /*9bf0*/  STL.64 [R1+0x13f8], R28 ;  /* 0x0013f81c01007387 */ /* 0x000fe80000100a00 */
[----:B------:R-:W-:Y:S04]  /*9c00*/  STL.64 [R1+0x13f0], R26 ;  /* 0x0013f01a01007387 */ /* 0x000fe80000100a00 */
[----:B------:R-:W-:Y:S01]  /*9c10*/  STL.64 [R1+0x13e8], R24 ;  /* 0x0013e81801007387 */ /* 0x000fe20000100a00 */
[----:B------:R-:W-:-:S03]  /*9c20*/  WARPGROUP.DEPBAR.LE gsb0, 0x0 ;  /* 0x00008000000079c5 */ /* 0x000fc60000010000 */
        /* <DEDUP_REMOVED lines=50> */
[----:B------:R-:W-:-:S03]  /*9f50*/  IMAD.MOV.U32 R223, RZ, RZ, R218 ;  /* 0x000000ffffdf7224 */ /* 0x000fc600078e00da */
[----:B------:R-:W-:Y:S01]  /*9f60*/  STL.64 [R1+0x990], R192 ;  /* 0x000990c001007387 */ /* 0x000fe20000100a00 */
[----:B------:R-:W-:-:S03]  /*9f70*/  IMAD.MOV.U32 R222, RZ, RZ, R219 ;  /* 0x000000ffffde7224 */ /* 0x000fc600078e00db */
[----:B------:R-:W-:Y:S01]  /*9f80*/  STL.64 [R1+0x998], R194 ;  /* 0x000998c201007387 */ /* 0x000fe20000100a00 */
[----:B------:R-:W-:-:S03]  /*9f90*/  IMAD.MOV.U32 R225, RZ, RZ, R216 ;  /* 0x000000ffffe17224 */ /* 0x000fc600078e00d8 */
[----:B------:R-:W-:Y:S01]  /*9fa0*/  STL.64 [R1+0x9a0], R196 ;  /* 0x0009a0c401007387 */ /* 0x000fe20000100a00 */
[----:B------:R-:W-:-:S03]  /*9fb0*/  IMAD.MOV.U32 R224, RZ, RZ, R217 ;  /* 0x000000ffffe07224 */ /* 0x000fc600078e00d9 */
[----:B------:R0:W-:Y:S01]  /*9fc0*/  STL [R1+0x9a8], R198 ;  /* 0x0009a8c601007387 */ /* 0x0001e20000100800 */
[----:B------:R-:W-:Y:S02]  /*9fd0*/  IMAD.MOV.U32 R227, RZ, RZ, R214 ;  /* 0x000000ffffe37224 */ /* 0x000fe400078e00d6 */
[----:B------:R-:W-:Y:S01]  /*9fe0*/  IMAD.MOV.U32 R226, RZ, RZ, R215 ;  /* 0x000000ffffe27224 */ /* 0x000fe200078e00d7 */
[----:B------:R-:W2:Y:S01]  /*9ff0*/  LDL.LU.64 R218, [R1+0x1ba8] ;  /* 0x001ba80001da7983 */ /* 0x000ea20000300a00 */
[----:B------:R-:W-:Y:S02]  /*a000*/  IMAD.MOV.U32 R229, RZ, RZ, R212 ;  /* 0x000000ffffe57224 */ /* 0x000fe400078e00d4 */
[----:B------:R-:W-:Y:S01]  /*a010*/  IMAD.MOV.U32 R228, RZ, RZ, R213 ;  /* 0x000000ffffe47224 */ /* 0x000fe200078e00d5 */
[----:B------:R-:W3:Y:S01]  /*a020*/  LDL.LU.64 R216, [R1+0x1ba0] ;  /* 0x001ba00001d87983 */ /* 0x000ee20000300a00 */
[----:B------:R-:W-:Y:S02]  /*a030*/  IMAD.MOV.U32 R231, RZ, RZ, R210 ;  /* 0x000000ffffe77224 */ /* 0x000fe400078e00d2 */
[----:B------:R-:W-:Y:S01]  /*a040*/  IMAD.MOV.U32 R230, RZ, RZ, R211 ;  /* 0x000000ffffe67224 */ /* 0x000fe200078e00d3 */
[----:B------:R-:W4:Y:S01]  /*a050*/  LDL.LU.64 R214, [R1+0x1b98] ;  /* 0x001b980001d67983 */ /* 0x000f220000300a00 */
[----:B------:R-:W-:-:S02]  /*a060*/  IMAD.MOV.U32 R233, RZ, RZ, R208 ;  /* 0x000000ffffe97224 */ /* 0x000fc400078e00d0 */
        /* <DEDUP_REMOVED lines=14> */
[----:B------:R-:W-:-:S03]  /*a150*/  IMAD.MOV.U32 R0, RZ, RZ, R199 ;  /* 0x000000ffff007224 */ /* 0x000fc600078e00c7 */
[----:B------:R-:W4:Y:S04]  /*a160*/  LDL.LU.64 R202, [R1+0x1b68] ;  /* 0x001b680001ca7983 */ /* 0x000f280000300a00 */
[----:B------:R-:W2:Y:S04]  /*a170*/  LDL.LU.64 R200, [R1+0x1b60] ;  /* 0x001b600001c87983 */ /* 0x000ea80000300a00 */
[----:B0-----:R-:W3:Y:S04]  /*a180*/  LDL.LU.64 R198, [R1+0x1b58] ;  /* 0x001b580001c67983 */ /* 0x001ee80000300a00 */
[----:B------:R-:W4:Y:S04]  /*a190*/  LDL.LU.64 R196, [R1+0x1b50] ;  /* 0x001b500001c47983 */ /* 0x000f280000300a00 */
[----:B------:R-:W2:Y:S04]  /*a1a0*/  LDL.LU.64 R194, [R1+0x1b48] ;  /* 0x001b480001c27983 */ /* 0x000ea80000300a00 */
[----:B------:R-:W3:Y:S04]  /*a1b0*/  LDL.LU.64 R192, [R1+0x1b40] ;  /* 0x001b400001c07983 */ /* 0x000ee80000300a00 */
        /* <DEDUP_REMOVED lines=19> */
[----:B------:R-:W4:Y:S04]  /*a2f0*/  LDL.LU.64 R152, [R1+0x1aa0] ;  /* 0x001aa00001987983 */ /* 0x000f280000300a00 */
[----:B------:R-:W2:Y:S04]  /*a300*/  LDL.LU.64 R150, [R1+0x1a98] ;  /* 0x001a980001967983 */ /* 0x000ea80000300a00 */
[----:B------:R-:W3:Y:S04]  /*a310*/  LDL.LU.64 R148, [R1+0x1a90] ;  /* 0x001a900001947983 */ /* 0x000ee80000300a00 */
[----:B------:R-:W4:Y:S04]  /*a320*/  LDL.LU.64 R146, [R1+0x1a88] ;  /* 0x001a880001927983 */ /* 0x000f280000300a00 */
[----:B------:R-:W4:Y:S04]  /*a330*/  LDL.LU.64 R144, [R1+0x1a80] ;  /* 0x001a800001907983 */ /* 0x000f280000300a00 */
[----:B------:R-:W4:Y:S04]  /*a340*/  LDL.LU.64 R142, [R1+0x1a78] ;  /* 0x001a7800018e7983 */ /* 0x000f280000300a00 */
[----:B------:R-:W4:Y:S04]  /*a350*/  LDL.LU.64 R140, [R1+0x1a70] ;  /* 0x001a7000018c7983 */ /* 0x000f280000300a00 */
[----:B------:R-:W4:Y:S04]  /*a360*/  LDL.LU.64 R138, [R1+0x1a68] ;  /* 0x001a6800018a7983 */ /* 0x000f280000300a00 */
[----:B------:R-:W4:Y:S04]  /*a370*/  LDL.LU.64 R136, [R1+0x1a60] ;  /* 0x001a600001887983 */ /* 0x000f280000300a00 */
[----:B------:R-:W4:Y:S04]  /*a380*/  LDL.LU.64 R134, [R1+0x1a58] ;  /* 0x001a580001867983 */ /* 0x000f280000300a00 */
[----:B------:R-:W4:Y:S04]  /*a390*/  LDL.LU.64 R132, [R1+0x1a50] ;  /* 0x001a500001847983 */ /* 0x000f280000300a00 */
[----:B------:R-:W4:Y:S04]  /*a3a0*/  LDL.LU R131, [R1+0x1a48] ;  /* 0x001a480001837983 */ /* 0x000f280000300800 */
[----:B--2---:R-:W-:Y:S04]  /*a3b0*/  STL.64 [R1+0x1a40], R150 ;  /* 0x001a409601007387 */ /* 0x004fe80000100a00 */
[----:B---3--:R-:W-:Y:S04]  /*a3c0*/  STL.64 [R1+0x1a38], R148 ;  /* 0x001a389401007387 */ /* 0x008fe80000100a00 */
[----:B----4-:R-:W-:Y:S04]  /*a3d0*/  STL.64 [R1+0x1a30], R146 ;  /* 0x001a309201007387 */ /* 0x010fe80000100a00 */
[----:B------:R-:W-:Y:S04]  /*a3e0*/  STL.64 [R1+0x1a28], R144 ;  /* 0x001a289001007387 */ /* 0x000fe80000100a00 */
[----:B------:R-:W-:Y:S04]  /*a3f0*/  STL.64 [R1+0x1a20], R142 ;  /* 0x001a208e01007387 */ /* 0x000fe80000100a00 */
[----:B------:R-:W-:Y:S04]  /*a400*/  STL.64 [R1+0x1a18], R140 ;  /* 0x001a188c01007387 */ /* 0x000fe80000100a00 */
[----:B------:R-:W-:Y:S04]  /*a410*/  STL.64 [R1+0x1a10], R138 ;  /* 0x001a108a01007387 */ /* 0x000fe80000100a00 */
[----:B------:R-:W-:Y:S04]  /*a420*/  STL.64 [R1+0x1a08], R136 ;  /* 0x001a088801007387 */ /* 0x000fe80000100a00 */
[----:B------:R-:W-:Y:S04]  /*a430*/  STL.64 [R1+0x1a00], R134 ;  /* 0x001a008601007387 */ /* 0x000fe80000100a00 */
[----:B------:R-:W-:Y:S04]  /*a440*/  STL.64 [R1+0x19f8], R132 ;  /* 0x0019f88401007387 */ /* 0x000fe80000100a00 */
[----:B------:R0:W-:Y:S04]  /*a450*/  STL [R1+0x19f0], R131 ;  /* 0x0019f08301007387 */ /* 0x0001e80000100800 */
        /* <DEDUP_REMOVED lines=128> */
[----:B------:R-:W-:Y:S01]  /*ac60*/  UIADD3 UR10, UR15, 0x804, URZ ;  /* 0x000008040f0a7890 */ /* 0x000fe2000fffe03f */
[----:B------:R-:W-:Y:S01]  /*ac70*/  UMOV UR8, UR4 ;  /* 0x0000000400087c82 */ /* 0x000fe20008000000 */
[----:B------:R-:W-:Y:S01]  /*ac80*/  UMOV UR9, UR5 ;  /* 0x0000000500097c82 */ /* 0x000fe20008000000 */
[----:B------:R-:W-:Y:S01]  /*ac90*/  UMOV UR11, 0x40000040 ;  /* 0x40000040000b7882 */ /* 0x000fe20000000000 */
[----:B------:R-:W-:Y:S04]  /*aca0*/  STL [R1+0x138c], R222 ;  /* 0x00138cde01007387 */ /* 0x000fe80000100800 */
        /* <DEDUP_REMOVED lines=19> */
[----:B------:R-:W-:Y:S01]  /*ade0*/  STL [R1+0x133c], R0 ;  /* 0x00133c0001007387 */ /* 0x000fe20000100800 */
        /* <DEDUP_REMOVED lines=130> */
[----:B------:R-:W4:Y:S01]  /*b610*/  LDL.LU.64 R128, [R1+0x5a0] ;  /* 0x0005a00001807983 */ /* 0x000f220000300a00 */
[----:B--2---:R-:W-:-:S02]  /*b620*/  IMAD.MOV.U32 R223, RZ, RZ, R150 ;  /* 0x000000ffffdf7224 */ /* 0x004fc400078e0096 */
[----:B------:R-:W-:Y:S02]  /*b630*/  IMAD.MOV.U32 R222, RZ, RZ, R151 ;  /* 0x000000ffffde7224 */ /* 0x000fe400078e0097 */
[----:B---3--:R-:W-:Y:S02]  /*b640*/  IMAD.MOV.U32 R225, RZ, RZ, R148 ;  /* 0x000000ffffe17224 */ /* 0x008fe400078e0094 */
[----:B------:R-:W-:Y:S02]  /*b650*/  IMAD.MOV.U32 R224, RZ, RZ, R149 ;  /* 0x000000ffffe07224 */ /* 0x000fe400078e0095 */
[----:B----4-:R-:W-:Y:S02]  /*b660*/  IMAD.MOV.U32 R227, RZ, RZ, R146 ;  /* 0x000000ffffe37224 */ /* 0x010fe400078e0092 */
        /* <DEDUP_REMOVED lines=27> */
[----:B---3--:R-:W-:Y:S04]  /*b820*/  STL.64 [R1+0x17e0], R150 ;  /* 0x0017e09601007387 */ /* 0x008fe80000100a00 */
[----:B--2---:R-:W-:Y:S04]  /*b830*/  STL.64 [R1+0x17d8], R148 ;  /* 0x0017d89401007387 */ /* 0x004fe80000100a00 */
        /* <DEDUP_REMOVED lines=78> */
[----:B------:R-:W3:Y:S01]  /*bd20*/  LDL.LU R52, [R1+0x650] ;  /* 0x0006500001347983 */ /* 0x000ee20000300800 */
        /* <DEDUP_REMOVED lines=11> */
[----:B------:R-:W-:Y:S01]  /*bde0*/  IMAD.MOV.U32 R142, RZ, RZ, R153 ;  /* 0x000000ffff8e7224 */ /* 0x000fe200078e0099 */
[----:B------:R-:W4:Y:S01]  /*bdf0*/  LDL.LU R160, [R1+0x19ec] ;  /* 0x0019ec0001a07983 */ /* 0x000f220000300800 */
[----:B------:R-:W-:-:S02]  /*be00*/  IMAD.MOV.U32 R143, RZ, RZ, R152 ;  /* 0x000000ffff8f7224 */ /* 0x000fc400078e0098 */
[----:B------:R-:W-:Y:S02]  /*be10*/  IMAD.MOV.U32 R154, RZ, RZ, R8 ;  /* 0x000000ffff9a7224 */ /* 0x000fe400078e0008 */
[----:B------:R-:W-:Y:S02]  /*be20*/  IMAD.MOV.U32 R155, RZ, RZ, R7 ;  /* 0x000000ffff9b7224 */ /* 0x000fe400078e0007 */
[----:B------:R-:W-:Y:S02]  /*be30*/  IMAD.MOV.U32 R54, RZ, RZ, R161 ;  /* 0x000000ffff367224 */ /* 0x000fe400078e00a1 */
[----:B------:R-:W-:Y:S01]  /*be40*/  IMAD.MOV.U32 R152, RZ, RZ, R10 ;  /* 0x000000ffff987224 */ /* 0x000fe200078e000a */
[----:B------:R-:W4:Y:S01]  /*be50*/  LDL.LU R161, [R1+0x19e8] ;  /* 0x0019e80001a17983 */ /* 0x000f220000300800 */
        /* <DEDUP_REMOVED lines=12> */
[----:B------:R-:W-:-:S03]  /*bf20*/  IMAD.MOV.U32 R145, RZ, RZ, R21 ;  /* 0x000000ffff917224 */ /* 0x000fc600078e0015 */
[----:B------:R-:W-:Y:S01]  /*bf30*/  STL.64 [R1+0x19c0], R150 ;  /* 0x0019c09601007387 */ /* 0x000fe20000100a00 */
[----:B------:R-:W-:-:S03]  /*bf40*/  IMAD.MOV.U32 R134, RZ, RZ, R163 ;  /* 0x000000ffff867224 */ /* 0x000fc600078e00a3 */
[----:B------:R-:W-:Y:S01]  /*bf50*/  STL.64 [R1+0x19b8], R148 ;  /* 0x0019b89401007387 */ /* 0x000fe20000100a00 */
[----:B------:R-:W-:-:S03]  /*bf60*/  IMAD.MOV.U32 R135, RZ, RZ, R162 ;  /* 0x000000ffff877224 */ /* 0x000fc600078e00a2 */
[----:B------:R-:W-:Y:S01]  /*bf70*/  STL.64 [R1+0x19b0], R146 ;  /* 0x0019b09201007387 */ /* 0x000fe20000100a00 */
[----:B------:R-:W-:Y:S02]  /*bf80*/  IMAD.MOV.U32 R132, RZ, RZ, R165 ;  /* 0x000000ffff847224 */ /* 0x000fe400078e00a5 */
        /* <DEDUP_REMOVED lines=123> */
[----:B------:R-:W-:Y:S04]  /*c740*/  STL.64 [R1+0x1840], R54 ;  /* 0x0018403601007387 */ /* 0x000fe80000100a00 */
        /* <DEDUP_REMOVED lines=11> */
[----:B0-----:R-:W2:Y:S04]  /*c800*/  LDL.LU.64 R32, [R1] ;  /* 0x0000000001207983 */ /* 0x001ea80000300a00 */
        /* <DEDUP_REMOVED lines=64> */
[----:B------:R-:W-:-:S02]  /*cc10*/  UMOV UR9, 0x40000040 ;  /* 0x4000004000097882 */ /* 0x000fc40000000000 */
[----:B------:R-:W-:Y:S04]  /*cc20*/  STL.64 [R1+0x1600], R30 ;  /* 0x0016001e01007387 */ /* 0x000fe80000100a00 */
[----:B------:R-:W-:Y:S04]  /*cc30*/  STL.64 [R1+0x15f8], R28 ;  /* 0x0015f81c01007387 */ /* 0x000fe80000100a00 */
[----:B------:R-:W-:Y:S04]  /*cc40*/  STL.64 [R1+0x15f0], R26 ;  /* 0x0015f01a01007387 */ /* 0x000fe80000100a00 */
[----:B------:R-:W-:Y:S01]  /*cc50*/  STL.64 [R1+0x15e8], R24 ;  /* 0x0015e81801007387 */ /* 0x000fe20000100a00 */
[----:B--2---:R-:W-:-:S06]  /*cc60*/  WARPGROUP.ARRIVE ;  /* 0x00000000000079c5 */ /* 0x004fcc0000000000 */
[----:B------:R-:W-:Y:S03]  /*cc70*/  IGMMA.64x256x32.S8.S8 R32, gdesc[UR8], R32, gsb0 ;  /* 0x06600000082079f1 */ /* 0x000fe60008041020 */
        /* <DEDUP_REMOVED lines=83> */
[----:B------:R-:W-:-:S03]  /*d1b0*/  IMAD.MOV.U32 R222, RZ, RZ, R139 ;  /* 0x000000ffffde7224 */ /* 0x000fc600078e008b */
        /* <DEDUP_REMOVED lines=57> */
[----:B------:R-:W-:-:S02]  /*d550*/  UMOV UR5, UR9 ;  /* 0x0000000900057c82 */ /* 0x000fc40008000000 */
        /* <DEDUP_REMOVED lines=281> */
[----:B-1----:R-:W-:-:S02]  /*e6f0*/  IMAD.MOV.U32 R158, RZ, RZ, R74 ;  /* 0x000000ffff9e7224 */ /* 0x002fc400078e004a */
        /* <DEDUP_REMOVED lines=58> */
[----:B------:R-:W-:Y:S01]  /*eaa0*/  STL.64 [R1+0xb18], R160 ;  /* 0x000b18a001007387 */ /* 0x000fe20000100a00 */
        /* <DEDUP_REMOVED lines=49> */
[----:B------:R-:W-:Y:S01]  /*edc0*/  IMAD.MOV.U32 R132, RZ, RZ, R22 ;  /* 0x000000ffff847224 */ /* 0x000fe200078e0016 */
[----:B------:R-:W2:Y:S01]  /*edd0*/  LDL.LU R0, [R1+0x13e0] ;  /* 0x0013e00001007983 */ /* 0x000ea20000300800 */
[----:B------:R-:W-:Y:S02]  /*ede0*/  IMAD.MOV.U32 R133, RZ, RZ, R19 ;  /* 0x000000ffff857224 */ /* 0x000fe400078e0013 */
[----:B------:R-:W-:Y:S01]  /*edf0*/  IMAD.MOV.U32 R134, RZ, RZ, R18 ;  /* 0x000000ffff867224 */ /* 0x000fe200078e0012 */
[----:B------:R-:W2:Y:S01]  /*ee00*/  LDL.LU R22, [R1+0x13dc] ;  /* 0x0013dc0001167983 */ /* 0x000ea20000300800 */
[----:B------:R-:W-:-:S03]  /*ee10*/  IMAD.MOV.U32 R135, RZ, RZ, R17 ;  /* 0x000000ffff877224 */ /* 0x000fc600078e0011 */
        /* <DEDUP_REMOVED lines=25> */
[----:B------:R-:W-:Y:S02]  /*efb0*/  IMAD.MOV.U32 R148, RZ, RZ, R225 ;  /* 0x000000ffff947224 */ /* 0x000fe400078e00e1 */
[----:B------:R-:W-:Y:S01]  /*efc0*/  IMAD.MOV.U32 R150, RZ, RZ, R223 ;  /* 0x000000ffff967224 */ /* 0x000fe200078e00df */
[----:B------:R-:W2:Y:S01]  /*efd0*/  LDL.LU R227, [R1+0x13a4] ;  /* 0x0013a40001e37983 */ /* 0x000ea20000300800 */
[----:B------:R-:W-:Y:S02]  /*efe0*/  IMAD.MOV.U32 R151, RZ, RZ, R222 ;  /* 0x000000ffff977224 */ /* 0x000fe400078e00de */
[----:B------:R-:W-:Y:S01]  /*eff0*/  IMAD.MOV.U32 R149, RZ, RZ, R224 ;  /* 0x000000ffff957224 */ /* 0x000fe200078e00e0 */
[----:B------:R-:W2:Y:S04]  /*f000*/  LDL.LU R226, [R1+0x13a0] ;  /* 0x0013a00001e27983 */ /* 0x000ea80000300800 */
[----:B------:R-:W2:Y:S04]  /*f010*/  LDL.LU R225, [R1+0x139c] ;  /* 0x00139c0001e17983 */ /* 0x000ea80000300800 */
[----:B------:R-:W2:Y:S04]  /*f020*/  LDL.LU R224, [R1+0x1398] ;  /* 0x0013980001e07983 */ /* 0x000ea80000300800 */
[----:B------:R-:W2:Y:S04]  /*f030*/  LDL.LU R223, [R1+0x1394] ;  /* 0x0013940001df7983 */ /* 0x000ea80000300800 */
[----:B------:R-:W2:Y:S04]  /*f040*/  LDL.LU R222, [R1+0x1390] ;  /* 0x0013900001de7983 */ /* 0x000ea80000300800 */
        /* <DEDUP_REMOVED lines=768> */
[----:B------:R-:W-:-:S02]  /*12050*/  IMAD.MOV.U32 R131, RZ, RZ, R0 ;  /* 0x000000ffff837224 */ /* 0x000fc400078e0000 */
[----:B------:R-:W-:Y:S01]  /*12060*/  IMAD.MOV.U32 R132, RZ, RZ, R22 ;  /* 0x000000ffff847224 */ /* 0x000fe200078e0016 */
[----:B------:R-:W-:Y:S01]  /*12070*/  UIADD3 UR4, UR14, 0x6, URZ ;  /* 0x000000060e047890 */ /* 0x000fe2000fffe03f */
[----:B------:R-:W-:Y:S01]  /*12080*/  IMAD.MOV.U32 R133, RZ, RZ, R19 ;  /* 0x000000ffff857224 */ /* 0x000fe200078e0013 */
[----:B------:R-:W-:Y:S01]  /*12090*/  UIADD3 UR6, UR15, 0x6, URZ ;  /* 0x000000060f067890 */ /* 0x000fe2000fffe03f */
[----:B------:R-:W-:Y:S01]  /*120a0*/  IMAD.MOV.U32 R134, RZ, RZ, R18 ;  /* 0x000000ffff867224 */ /* 0x000fe200078e0012 */
[----:B------:R-:W-:Y:S01]  /*120b0*/  UMOV UR5, 0x40000040 ;  /* 0x4000004000057882 */ /* 0x000fe20000000000 */
[----:B------:R-:W-:Y:S01]  /*120c0*/  IMAD.MOV.U32 R135, RZ, RZ, R17 ;  /* 0x000000ffff877224 */ /* 0x000fe200078e0011 */
[----:B------:R-:W-:Y:S01]  /*120d0*/  UMOV UR7, 0x40000040 ;  /* 0x4000004000077882 */ /* 0x000fe20000000000 */
[----:B------:R-:W-:Y:S01]  /*120e0*/  IMAD.MOV.U32 R136, RZ, RZ, R16 ;  /* 0x000000ffff887224 */ /* 0x000fe200078e0010 */
[----:B------:R0:W5:Y:S01]  /*120f0*/  LDL.LU R0, [R1+0x1338] ;  /* 0x0013380001007983 */ /* 0x0001620000300800 */
[----:B------:R-:W-:-:S02]  /*12100*/  IMAD.MOV.U32 R137, RZ, RZ, R2 ;  /* 0x000000ffff897224 */ /* 0x000fc400078e0002 */
[----:B------:R-:W-:Y:S01]  /*12110*/  IMAD.MOV.U32 R138, RZ, RZ, R235 ;  /* 0x000000ffff8a7224 */ /* 0x000fe200078e00eb */
[----:B------:R0:W5:Y:S01]  /*12120*/  LDL.LU R22, [R1+0x1334] ;  /* 0x0013340001167983 */ /* 0x0001620000300800 */
[----:B------:R-:W-:Y:S02]  /*12130*/  IMAD.MOV.U32 R139, RZ, RZ, R234 ;  /* 0x000000ffff8b7224 */ /* 0x000fe400078e00ea */
[----:B------:R-:W-:Y:S01]  /*12140*/  IMAD.MOV.U32 R140, RZ, RZ, R233 ;  /* 0x000000ffff8c7224 */ /* 0x000fe200078e00e9 */
[----:B------:R0:W5:Y:S01]  /*12150*/  LDL.LU R19, [R1+0x1330] ;  /* 0x0013300001137983 */ /* 0x0001620000300800 */
[----:B------:R-:W-:Y:S02]  /*12160*/  IMAD.MOV.U32 R141, RZ, RZ, R232 ;  /* 0x000000ffff8d7224 */ /* 0x000fe400078e00e8 */
        /* <DEDUP_REMOVED lines=12> */
[----:B------:R-:W-:Y:S02]  /*12230*/  IMAD.MOV.U32 R150, RZ, RZ, R223 ;  /* 0x000000ffff967224 */ /* 0x000fe400078e00df */
[----:B------:R-:W-:-:S06]  /*12240*/  IMAD.MOV.U32 R151, RZ, RZ, R222 ;  /* 0x000000ffff977224 */ /* 0x000fcc00078e00de */
        /* <DEDUP_REMOVED lines=67> */
[----:B-1----:R-:W2:Y:S04]  /*12680*/  LDL.LU.64 R150, [R1+0x1318] ;  /* 0x0013180001967983 */ /* 0x002ea80000300a00 */
        /* <DEDUP_REMOVED lines=437> */
[----:B------:R-:W-:Y:S01]  /*141e0*/  IMAD.MOV.U32 R235, RZ, RZ, R3 ;  /* 0x000000ffffeb7224 */ /* 0x000fe200078e0003 */
[----:B------:R-:W-:Y:S01]  /*141f0*/  UIADD3 UR4, UR14, 0x806, URZ ;  /* 0x000008060e047890 */ /* 0x000fe2000fffe03f */
[----:B------:R-:W-:Y:S01]  /*14200*/  IMAD.MOV.U32 R220, RZ, RZ, R23 ;  /* 0x000000ffffdc7224 */ /* 0x000fe200078e0017 */
[----:B------:R-:W-:Y:S01]  /*14210*/  UMOV UR5, 0x40000040 ;  /* 0x4000004000057882 */ /* 0x000fe20000000000 */
[----:B------:R-:W-:Y:S01]  /*14220*/  IMAD.MOV.U32 R221, RZ, RZ, R21 ;  /* 0x000000ffffdd7224 */ /* 0x000fe200078e0015 */
[----:B------:R-:W3:Y:S04]  /*14230*/  LDL.LU.64 R106, [R1+0xc68] ;  /* 0x000c6800016a7983 */ /* 0x000ee80000300a00 */
        /* <DEDUP_REMOVED lines=40> */
[----:B------:R-:W3:Y:S01]  /*144c0*/  LDL.LU.64 R24, [R1+0xb20] ;  /* 0x000b200001187983 */ /* 0x000ee20000300a00 */
        /* <DEDUP_REMOVED lines=67> */
[----:B-1----:R0:W5:Y:S04]  /*14900*/  LDL.LU.64 R160, [R1+0xb18] ;  /* 0x000b180001a07983 */ /* 0x0021680000300a00 */
        /* <DEDUP_REMOVED lines=22> */
[----:B------:R-:W-:Y:S01]  /*14a70*/  UMOV UR6, UR10 ;  /* 0x0000000a00067c82 */ /* 0x000fe20008000000 */
[----:B------:R-:W-:Y:S01]  /*14a80*/  UMOV UR7, UR11 ;  /* 0x0000000b00077c82 */ /* 0x000fe20008000000 */
[----:B---3--:R-:W-:-:S06]  /*14a90*/  WARPGROUP.ARRIVE ;  /* 0x00000000000079c5 */ /* 0x008fcc0000000000 */
[----:B------:R-:W-:Y:S03]  /*14aa0*/  IGMMA.64x256x32.S8.S8 R24, gdesc[UR4], R24, gsb0 ;  /* 0x06600000041879f1 */ /* 0x000fe60008041018 */
[----:B------:R-:W-:Y:S02]  /*14ab0*/  WARPGROUP.DEPBAR.LE gsb0, 0x0 ;  /* 0x00008000000079c5 */ /* 0x000fe40000010000 */
[----:B0-----:R-:W-:Y:S05]  /*14ac0*/  @!P1 BRA `(.L_x_22) ;  /* 0x0000017000709947 */ /* 0x001fea0003800000 */
[----:B------:R-:W-:Y:S01]  /*14ad0*/  UIADD3 UR15, UR37, 0x1, URZ ;  /* 0x00000001250f7890 */ /* 0x000fe2000fffe03f */
[----:B-----5:R-:W-:Y:S01]  /*14ae0*/  R2UR UR17, R2 ;  /* 0x00000000021172ca */ /* 0x020fe200000e0000 */
[----:B------:R-:W-:Y:S02]  /*14af0*/  UMOV UR14, UR37 ;  /* 0x00000025000e7c82 */ /* 0x000fe40008000000 */
[----:B------:R-:W-:-:S04]  /*14b00*/  UISETP.NE.AND UP0, UPT, UR15, 0x2, UPT ;  /* 0x000000020f00788c */ /* 0x000fc8000bf05270 */
[----:B------:R-:W-:Y:S02]  /*14b10*/  USEL UR16, URZ, 0x1, UP0 ;  /* 0x000000013f107887 */ /* 0x000fe40008000000 */
[----:B------:R-:W-:Y:S02]  /*14b20*/  USEL UR15, UR15, URZ, UP0 ;  /* 0x0000003f0f0f7287 */ /* 0x000fe40008000000 */
[----:B------:R-:W-:-:S12]  /*14b30*/  ULOP3.LUT UR16, UR36, UR16, URZ, 0x3c, !UPT ;  /* 0x0000001024107292 */ /* 0x000fd8000f8e3c3f */
.L_x_29:
[----:B------:R-:W-:Y:S05]  /*14b40*/  @!P0 BRA `(.L_x_23) ;  /* 0x0000000000048947 */ /* 0x000fea0003800000 */
[----:B------:R-:W-:Y:S01]  /*14b50*/  BPT.TRAP 0x1 ;  /* 0x000000040000795c */ /* 0x000fe20000300000 */
.L_x_23:
[----:B------:R-:W0:Y:S01]  /*14b60*/  S2UR UR5, SR_CgaCtaId ;  /* 0x00000000000579c3 */ /* 0x000e220000008800 */
[----:B------:R-:W-:Y:S01]  /*14b70*/  UMOV UR4, 0x400 ;  /* 0x0000040000047882 */ /* 0x000fe20000000000 */
[----:B------:R-:W-:Y:S02]  /*14b80*/  IMAD.U32 R3, RZ, RZ, UR16 ;  /* 0x00000010ff037e24 */ /* 0x000fe4000f8e00ff */
        /* <DEDUP_REMOVED lines=8> */
.L_x_24:
[----:B-1----:R-:W-:Y:S05]  /*14c10*/  @P1 BRA `(.L_x_25) ;  /* 0x0000000000081947 */ /* 0x002fea0003800000 */
[----:B------:R-:W1:Y:S02]  /*14c20*/  SYNCS.PHASECHK.TRANS64.TRYWAIT P1, [R2+URZ], R3 ;  /* 0x00000003020075a7 */ /* 0x000e64000802017f */
[----:B-1----:R-:W-:Y:S05]  /*14c30*/  @!P1 BRA `(.L_x_26) ;  /* 0x0000050400d09947 */ /* 0x002fea0003800000 */
.L_x_25:
        /* <DEDUP_REMOVED lines=64> */
[----:B--2---:R-:W2:Y:S04]  /*15040*/  LDL.LU.64 R24, [R1+0x400] ;  /* 0x0004000001187983 */ /* 0x004ea80000300a00 */
        /* <DEDUP_REMOVED lines=251> */
[----:B--2---:R-:W2:Y:S04]  /*16000*/  LDL.LU.64 R32, [R1] ;  /* 0x0000000001207983 */ /* 0x004ea80000300a00 */
        /* <DEDUP_REMOVED lines=319> */
[----:B------:R-:W-:-:S02]  /*17400*/  UIMAD UR18, UR15, 0xc00, UR12 ;  /* 0x00000c000f1278a4 */ /* 0x000fc4000f8e020c */
[----:B------:R-:W-:Y:S01]  /*17410*/  ULEA UR19, UR15, UR13, 0xc ;  /* 0x0000000d0f137291 */ /* 0x000fe2000f8e603f */
[----:B------:R-:W-:Y:S01]  /*17420*/  STL.64 [R1+0x25c0], R30 ;  /* 0x0025c01e01007387 */ /* 0x000fe20000100a00 */
[----:B------:R-:W-:Y:S01]  /*17430*/  UMOV UR5, 0x40000040 ;  /* 0x4000004000057882 */ /* 0x000fe20000000000 */
[----:B------:R-:W-:Y:S02]  /*17440*/  UMOV UR7, 0x40000040 ;  /* 0x4000004000077882 */ /* 0x000fe40000000000 */
[----:B------:R-:W-:Y:S01]  /*17450*/  UMOV UR4, UR18 ;  /* 0x0000001200047c82 */ /* 0x000fe20008000000 */
[----:B------:R-:W-:Y:S01]  /*17460*/  STL.64 [R1+0x25b8], R28 ;  /* 0x0025b81c01007387 */ /* 0x000fe20000100a00 */
[----:B------:R-:W-:-:S03]  /*17470*/  UMOV UR6, UR19 ;  /* 0x0000001300067c82 */ /* 0x000fc60008000000 */
[----:B------:R-:W-:Y:S04]  /*17480*/  STL.64 [R1+0x25b0], R26 ;  /* 0x0025b01a01007387 */ /* 0x000fe80000100a00 */
[----:B------:R-:W-:Y:S04]  /*17490*/  STL.64 [R1+0x25a8], R24 ;  /* 0x0025a81801007387 */ /* 0x000fe80000100a00 */
        /* <DEDUP_REMOVED lines=545> */
[----:B------:R-:W-:Y:S01]  /*196b0*/  STL.64 [R1+0x400], R24 ;  /* 0x0004001801007387 */ /* 0x000fe20000100a00 */
[----:B01----:R-:W-:Y:S02]  /*196c0*/  IMAD.MOV.U32 R2, RZ, RZ, R150 ;  /* 0x000000ffff027224 */ /* 0x003fe400078e0096 */
        /* <DEDUP_REMOVED lines=32> */
[----:B---3--:R-:W-:Y:S02]  /*198d0*/  IMAD.MOV.U32 R152, RZ, RZ, R128 ;  /* 0x000000ffff987224 */ /* 0x008fe400078e0080 */
[----:B------:R-:W-:Y:S01]  /*198e0*/  IMAD.MOV.U32 R23, RZ, RZ, R129 ;  /* 0x000000ffff177224 */ /* 0x000fe200078e0081 */
[----:B------:R-:W2:Y:S01]  /*198f0*/  LDL.LU.64 R148, [R1+0x2598] ;  /* 0x0025980001947983 */ /* 0x000ea20000300a00 */
[----:B----4-:R-:W-:Y:S02]  /*19900*/  IMAD.MOV.U32 R154, RZ, RZ, R126 ;  /* 0x000000ffff9a7224 */ /* 0x010fe400078e007e */
        /* <DEDUP_REMOVED lines=1088> */
[----:B------:R-:W-:Y:S02]  /*1dd10*/  IMAD.MOV.U32 R149, RZ, RZ, R3 ;  /* 0x000000ffff957224 */ /* 0x000fe400078e0003 */
[----:B------:R-:W-:Y:S02]  /*1dd20*/  IMAD.MOV.U32 R146, RZ, RZ, R6 ;  /* 0x000000ffff927224 */ /* 0x000fe400078e0006 */
[----:B------:R-:W-:Y:S02]  /*1dd30*/  IMAD.MOV.U32 R147, RZ, RZ, R5 ;  /* 0x000000ffff937224 */ /* 0x000fe400078e0005 */
        /* <DEDUP_REMOVED lines=2896> */
[----:B------:R-:W-:Y:S02]  /*29240*/  IMAD.MOV.U32 R148, RZ, RZ, R224 ;  /* 0x000000ffff947224 */ /* 0x000fe400078e00e0 */
        /* <DEDUP_REMOVED lines=652> */
[----:B------:R-:W-:Y:S01]  /*2bb10*/  BPT.TRAP 0x1 ;  /* 0x000000040000795c */ /* 0x000fe20000300000 */
.L_x_27:
[----:B-----5:R-:W-:Y:S01]  /*2bb20*/  ISETP.NE.AND P1, PT, R160, RZ, PT ;  /* 0x000000ffa000720c */ /* 0x020fe20003f25270 */
[----:B------:R-:W-:Y:S01]  /*2bb30*/  IMAD.U32 R2, RZ, RZ, UR14 ;  /* 0x0000000eff027e24 */ /* 0x000fe2000f8e00ff */
[----:B------:R-:W-:-:S11]  /*2bb40*/  UISETP.GT.U32.AND UP0, UPT, UR38, 0x1, UPT ;  /* 0x000000012600788c */ /* 0x000fd6000bf04070 */
[----:B------:R-:W-:-:S04]  /*2bb50*/  @P1 IMAD R2, R2, 0x8, R0 ;  /* 0x0000000802021824 */ /* 0x000fc800078e0200 */
[----:B------:R-:W-:-:S05]  /*2bb60*/  @P1 VIADD R2, R2, 0x10 ;  /* 0x0000001002021836 */ /* 0x000fca0000000000 */
[----:B------:R-:W-:-:S04]  /*2bb70*/  @P1 PRMT R2, R161, 0x654, R2 ;  /* 0x00000654a1021816 */ /* 0x000fc80000000002 */
[----:B------:R0:W-:Y:S01]  /*2bb80*/  @P1 SYNCS.ARRIVE.TRANS64.RED.A1T0 RZ, [R2+URZ], RZ ;  /* 0x000000ff02ff19a7 */ /* 0x0001e2000810043f */
[----:B------:R-:W-:-:S13]  /*2bb90*/  PLOP3.LUT P1, PT, PT, PT, UP0, 0x80, 0x0 ;  /* 0x000000000000781c */ /* 0x000fda0003f2f008 */
[----:B0-----:R-:W-:Y:S05]  /*2bba0*/  @P1 BRA `(.L_x_28) ;  /* 0x0000000000041947 */ /* 0x001fea0003800000 */
[----:B------:R-:W-:Y:S01]  /*2bbb0*/  BPT.TRAP 0x1 ;  /* 0x000000040000795c */ /* 0x000fe20000300000 */
.L_x_28:
[----:B------:R-:W-:Y:S02]  /*2bbc0*/  UISETP.GT.AND UP2, UPT, UR17, 0x1, UPT ;  /* 0x000000011100788c */ /* 0x000fe4000bf44270 */
[----:B------:R-:W-:Y:S02]  /*2bbd0*/  UIADD3 UR15, UR15, 0x1, URZ ;  /* 0x000000010f0f7890 */ /* 0x000fe4000fffe03f */
[----:B------:R-:W-:Y:S02]  /*2bbe0*/  UIADD3 UR14, UR14, 0x1, URZ ;  /* 0x000000010e0e7890 */ /* 0x000fe4000fffe03f */
[----:B------:R-:W-:Y:S01]  /*2bbf0*/  PLOP3.LUT P1, PT, PT, PT, UP2, 0x80, 0x0 ;  /* 0x000000000000781c */ /* 0x000fe20003f2f028 */
[----:B------:R-:W-:Y:S02]  /*2bc00*/  UISETP.NE.AND UP0, UPT, UR15, 0x2, UPT ;  /* 0x000000020f00788c */ /* 0x000fe4000bf05270 */
[----:B------:R-:W-:Y:S02]  /*2bc10*/  UIADD3 UR4, UR17, -0x1, URZ ;  /* 0xffffffff11047890 */ /* 0x000fe4000fffe03f */
[----:B------:R-:W-:-:S02]  /*2bc20*/  UISETP.NE.AND UP1, UPT, UR14, 0x2, UPT ;  /* 0x000000020e00788c */ /* 0x000fc4000bf25270 */
[----:B------:R-:W-:Y:S02]  /*2bc30*/  USEL UR5, URZ, 0x1, UP0 ;  /* 0x000000013f057887 */ /* 0x000fe40008000000 */
[----:B------:R-:W-:Y:S02]  /*2bc40*/  USEL UR15, UR15, URZ, UP0 ;  /* 0x0000003f0f0f7287 */ /* 0x000fe40008000000 */
[----:B------:R-:W-:Y:S02]  /*2bc50*/  USEL UR14, UR14, URZ, UP1 ;  /* 0x0000003f0e0e7287 */ /* 0x000fe40008800000 */
[----:B------:R-:W-:Y:S01]  /*2bc60*/  ULOP3.LUT UR16, UR16, UR5, URZ, 0x3c, !UPT ;  /* 0x0000000510107292 */ /* 0x000fe2000f8e3c3f */
[----:B------:R-:W-:Y:S01]  /*2bc70*/  UMOV UR17, UR4 ;  /* 0x0000000400117c82 */ /* 0x000fe20008000000 */
[----:B------:R-:W-:Y:S10]  /*2bc80*/  @P1 BRA `(.L_x_29) ;  /* 0xfffffe8c00ac1947 */ /* 0x000ff4000383ffff */
.L_x_22:
[----:B-----5:R-:W0:Y:S02]  /*2bc90*/  LDC R2, c[0x0][0x28c] ;  /* 0x0000a300ff027b82 */ /* 0x020e240000000800 */
[----:B0-----:R-:W-:-:S13]  /*2bca0*/  ISETP.GE.AND P1, PT, R2, 0x1, PT ;  /* 0x000000010200780c */ /* 0x001fda0003f26270 */
[----:B------:R-:W-:Y:S05]  /*2bcb0*/  @!P1 BRA `(.L_x_30) ;  /* 0x0000000000449947 */ /* 0x000fea0003800000 */
[----:B------:R-:W-:Y:S05]  /*2bcc0*/  @!P0 BRA `(.L_x_31) ;  /* 0x0000000000048947 */ /* 0x000fea0003800000 */
[----:B------:R-:W-:Y:S01]  /*2bcd0*/  BPT.TRAP 0x1 ;  /* 0x000000040000795c */ /* 0x000fe20000300000 */
.L_x_31:
[----:B------:R-:W-:Y:S01]  /*2bce0*/  ISETP.NE.AND P0, PT, R160, RZ, PT ;  /* 0x000000ffa000720c */ /* 0x000fe20003f05270 */
[----:B------:R-:W-:-:S12]  /*2bcf0*/  UISETP.LT.AND UP1, UPT, UR47, 0x1, UPT ;  /* 0x000000012f00788c */ /* 0x000fd8000bf21270 */
[----:B------:R-:W-:-:S05]  /*2bd00*/  VOTEU.ANY UP0, P0 ;  /* 0x00000000003f7886 */ /* 0x000fca0000000100 */
[----:B------:R-:W-:-:S04]  /*2bd10*/  @UP0 USEL UR4, UR47, 0x1, UP1 ;  /* 0x000000012f040887 */ /* 0x000fc80008800000 */
[----:B------:R-:W-:Y:S02]  /*2bd20*/  @UP0 UIADD3 UR4, UR37, UR47, -UR4 ;  /* 0x0000002f25040290 */ /* 0x000fe4000fffe804 */
[----:B------:R-:W-:-:S04]  /*2bd30*/  UISETP.GT.U32.AND UP0, UPT, UR38, 0x1, UPT ;  /* 0x000000012600788c */ /* 0x000fc8000bf04070 */
[----:B------:R-:W-:-:S04]  /*2bd40*/  IMAD.U32 R2, RZ, RZ, UR4 ;  /* 0x00000004ff027e24 */ /* 0x000fc8000f8e00ff */
[----:B------:R-:W-:-:S05]  /*2bd50*/  @P0 IMAD.SHL.U32 R2, R2, 0x8, RZ ;  /* 0x0000000802020824 */ /* 0x000fca00078e00ff */
[----:B------:R-:W-:-:S04]  /*2bd60*/  @P0 LOP3.LUT R2, R2, 0x8, RZ, 0xc0, !PT ;  /* 0x0000000802020812 */ /* 0x000fc800078ec0ff */
[----:B------:R-:W-:-:S04]  /*2bd70*/  @P0 IADD3 R0, R0, 0x10, R2 ;  /* 0x0000001000000810 */ /* 0x000fc80007ffe002 */
[----:B------:R-:W-:-:S04]  /*2bd80*/  @P0 PRMT R0, R161, 0x654, R0 ;  /* 0x00000654a1000816 */ /* 0x000fc80000000000 */
[----:B------:R0:W-:Y:S01]  /*2bd90*/  @P0 SYNCS.ARRIVE.TRANS64.RED.A1T0 RZ, [R0+URZ], RZ ;  /* 0x000000ff00ff09a7 */ /* 0x0001e2000810043f */
[----:B------:R-:W-:-:S13]  /*2bda0*/  PLOP3.LUT P0, PT, PT, PT, UP0, 0x80, 0x0 ;  /* 0x000000000000781c */ /* 0x000fda0003f0f008 */
[----:B0-----:R-:W-:Y:S05]  /*2bdb0*/  @P0 BRA `(.L_x_30) ;  /* 0x0000000000040947 */ /* 0x001fea0003800000 */
[----:B------:R-:W-:Y:S01]  /*2bdc0*/  BPT.TRAP 0x1 ;  /* 0x000000040000795c */ /* 0x000fe20000300000 */
.L_x_30:
[----:B------:R-:W0:Y:S01]  /*2bdd0*/  S2R R6, SR_TID.X ;  /* 0x0000000000067919 */ /* 0x000e220000002100 */
[----:B------:R-:W-:Y:S02]  /*2bde0*/  USHF.L.U32 UR48, UR48, 0x9, URZ ;  /* 0x0000000930307899 */ /* 0x000fe4000800063f */
[----:B------:R-:W-:Y:S02]  /*2bdf0*/  UIMAD.WIDE UR6, UR49, 0x180, URZ ;  /* 0x00000180310678a5 */ /* 0x000fe4000f8e023f */
[----:B------:R-:W-:Y:S02]  /*2be00*/  USHF.R.S32.HI UR11, URZ, 0x1f, UR40 ;  /* 0x0000001f3f0b7899 */ /* 0x000fe40008011428 */
[----:B------:R-:W-:Y:S01]  /*2be10*/  IMAD.U32 R8, RZ, RZ, UR48 ;  /* 0x00000030ff087e24 */ /* 0x000fe2000f8e00ff */
[----:B------:R-:W-:Y:S01]  /*2be20*/  ULDC.64 UR8, c[0x0][0x5d0] ;  /* 0x0001740000087ab9 */ /* 0x000fe20000000a00 */
[----:B------:R-:W-:Y:S01]  /*2be30*/  ULDC UR10, c[0x0][0x288] ;  /* 0x0000a200000a7ab9 */ /* 0x000fe20000000800 */
[----:B------:R-:W-:-:S02]  /*2be40*/  UIMAD UR4, UR11, UR8, URZ ;  /* 0x000000080b0472a4 */ /* 0x000fc4000f8e023f */
[----:B------:R-:W-:Y:S02]  /*2be50*/  UIADD3 UR37, UR47, UR37, URZ ;  /* 0x000000252f257290 */ /* 0x000fe4000fffe03f */
[----:B------:R-:W-:Y:S02]  /*2be60*/  UIMAD UR4, UR40, UR9, UR4 ;  /* 0x00000009280472a4 */ /* 0x000fe4000f8e0204 */
[----:B------:R-:W-:Y:S02]  /*2be70*/  UIMAD UR49, UR49, 0x180, URZ ;  /* 0x00000180313178a4 */ /* 0x000fe4000f8e023f */
[----:B------:R-:W-:Y:S01]  /*2be80*/  UISETP.GE.AND UP1, UPT, UR48, UR10, UPT ;  /* 0x0000000a3000728c */ /* 0x000fe2000bf26270 */
[----:B------:R-:W-:Y:S01]  /*2be90*/  ULDC UR5, c[0x0][0x284] ;  /* 0x0000a10000057ab9 */ /* 0x000fe20000000800 */
[----:B------:R-:W-:Y:S01]  /*2bea0*/  UISETP.GT.U32.AND UP0, UPT, UR37, 0x1, UPT ;  /* 0x000000012500788c */ /* 0x000fe2000bf04070 */
[----:B------:R-:W-:Y:S01]  /*2beb0*/  IMAD.U32 R23, RZ, RZ, UR5 ;  /* 0x00000005ff177e24 */ /* 0x000fe2000f8e00ff */
[----:B------:R-:W-:Y:S01]  /*2bec0*/  UISETP.GE.OR UP1, UPT, UR49, UR5, UP1 ;  /* 0x000000053100728c */ /* 0x000fe20008f26670 */
[----:B------:R-:W-:Y:S01]  /*2bed0*/  ULDC.64 UR12, c[0x0][0x5c8] ;  /* 0x00017200000c7ab9 */ /* 0x000fe20000000a00 */
[----:B------:R-:W-:Y:S01]  /*2bee0*/  UISETP.LT.U32.AND UP0, UPT, UR47, 0x2, UP0 ;  /* 0x000000022f00788c */ /* 0x000fe20008701070 */
[----:B------:R-:W-:-:S03]  /*2bef0*/  IMAD.U32 R12, RZ, RZ, UR13 ;  /* 0x0000000dff0c7e24 */ /* 0x000fc6000f8e00ff */
[----:B------:R-:W-:Y:S01]  /*2bf00*/  PLOP3.LUT P0, PT, PT, PT, UP1, 0x80, 0x0 ;  /* 0x000000000000781c */ /* 0x000fe20003f0f018 */
[----:B------:R-:W-:Y:S01]  /*2bf10*/  USEL UR5, URZ, 0x1, !UP0 ;  /* 0x000000013f057887 */ /* 0x000fe2000c000000 */
[--C-:B0-----:R-:W-:Y:S01]  /*2bf20*/  SHF.R.U32.HI R2, RZ, 0x7, R6.reuse ;  /* 0x00000007ff027819 */ /* 0x101fe20000011606 */
[----:B------:R-:W-:Y:S01]  /*2bf30*/  IMAD.SHL.U32 R9, R6, 0x2, RZ ;  /* 0x0000000206097824 */ /* 0x000fe200078e00ff */
[----:B------:R-:W-:Y:S02]  /*2bf40*/  SHF.R.U32.HI R3, RZ, 0x2, R6 ;  /* 0x00000002ff037819 */ /* 0x000fe40000011606 */
[----:B------:R-:W-:Y:S02]  /*2bf50*/  LOP3.LUT R2, R2, 0x1, RZ, 0xc0, !PT ;  /* 0x0000000102027812 */ /* 0x000fe400078ec0ff */
[----:B------:R-:W-:Y:S02]  /*2bf60*/  LOP3.LUT R4, R6, 0x60, RZ, 0xc0, !PT ;  /* 0x0000006006047812 */ /* 0x000fe400078ec0ff */
[----:B------:R-:W-:Y:S01]  /*2bf70*/  LOP3.LUT R3, R3, 0x7, RZ, 0xc0, !PT ;  /* 0x0000000703037812 */ /* 0x000fe200078ec0ff */
[----:B------:R-:W-:Y:S01]  /*2bf80*/  IMAD.SHL.U32 R5, R2, 0x40, RZ ;  /* 0x0000004002057824 */ /* 0x000fe200078e00ff */
[----:B------:R-:W-:-:S02]  /*2bf90*/  SHF.R.U32.HI R4, RZ, 0x1, R4 ;  /* 0x00000001ff047819 */ /* 0x000fc40000011604 */
[----:B------:R-:W-:Y:S02]  /*2bfa0*/  LOP3.LUT R8, R8, 0x6, R9, 0xf8, !PT ;  /* 0x0000000608087812 */ /* 0x000fe400078ef809 */
[--C-:B------:R-:W-:Y:S02]  /*2bfb0*/  LOP3.LUT R5, R5, 0x40, R3.reuse, 0xe2, !PT ;  /* 0x0000004005057812 */ /* 0x100fe400078ee203 */
[----:B------:R-:W-:Y:S01]  /*2bfc0*/  IADD3 R0, RZ, -R4, -R3 ;  /* 0x80000004ff007210 */ /* 0x000fe20007ffe803 */
[----:B------:R-:W-:Y:S01]  /*2bfd0*/  IMAD.MOV.U32 R3, RZ, RZ, -0x2 ;  /* 0xfffffffeff037424 */ /* 0x000fe200078e00ff */
[----:B------:R-:W-:Y:S02]  /*2bfe0*/  LOP3.LUT R5, R5, UR6, R4, 0xfe, !PT ;  /* 0x0000000605057c12 */ /* 0x000fe4000f8efe04 */
[----:B------:R-:W-:Y:S01]  /*2bff0*/  LOP3.LUT R4, R6, 0x3, RZ, 0xc0, !PT ;  /* 0x0000000306047812 */ /* 0x000fe200078ec0ff */
[----:B------:R-:W-:Y:S01]  /*2c000*/  IMAD R0, R2, -0x40, R0 ;  /* 0xffffffc002007824 */ /* 0x000fe200078e0200 */
[----:B------:R-:W-:Y:S01]  /*2c010*/  SHF.R.S32.HI R9, RZ, 0x1f, R8 ;  /* 0x0000001fff097819 */ /* 0x000fe20000011408 */
[----:B------:R-:W-:Y:S01]  /*2c020*/  IMAD.U32 R2, RZ, RZ, UR8 ;  /* 0x00000008ff027e24 */ /* 0x000fe2000f8e00ff */
[----:B------:R-:W-:Y:S01]  /*2c030*/  UIMAD UR8, UR7, UR12, URZ ;  /* 0x0000000c070872a4 */ /* 0x000fe2000f8e023f */
[----:B------:R-:W-:Y:S01]  /*2c040*/  IMAD R4, R4, R3, UR10 ;  /* 0x0000000a04047e24 */ /* 0x000fe2000f8e0203 */
[----:B------:R-:W-:Y:S01]  /*2c050*/  IADD3 R23, R23, -UR49, R0 ;  /* 0x8000003117177c10 */ /* 0x000fe2000fffe000 */
[----:B------:R-:W-:Y:S01]  /*2c060*/  IMAD.WIDE.U32 R2, R2, UR40, R8 ;  /* 0x0000002802027c25 */ /* 0x000fe2000f8e0008 */
[----:B------:R-:W-:-:S03]  /*2c070*/  UMOV UR49, 0xffffffff ;  /* 0xffffffff00317882 */ /* 0x000fc60000000000 */
[----:B------:R-:W-:Y:S01]  /*2c080*/  VIADD R3, R3, UR4 ;  /* 0x0000000403037c36 */ /* 0x000fe20008000000 */
[----:B------:R-:W-:Y:S01]  /*2c090*/  USHF.R.U32.HI UR4, URZ, 0x1, UR37 ;  /* 0x000000013f047899 */ /* 0x000fe20008011625 */
[----:B------:R-:W-:Y:S01]  /*2c0a0*/  VIADD R0, R4, -UR48 ;  /* 0x8000003004007c36 */ /* 0x000fe20008000000 */
[----:B------:R-:W-:Y:S01]  /*2c0b0*/  ULOP3.LUT UR37, UR37, 0x1, URZ, 0xc0, !UPT ;  /* 0x0000000125257892 */ /* 0x000fe2000f8ec03f */
[----:B------:R-:W-:Y:S01]  /*2c0c0*/  IMAD.WIDE.U32 R2, R5, UR12, R2 ;  /* 0x0000000c05027c25 */ /* 0x000fe2000f8e0002 */
[----:B------:R-:W-:-:S03]  /*2c0d0*/  ULOP3.LUT UR4, UR4, 0x1, URZ, 0xc0, !UPT ;  /* 0x0000000104047892 */ /* 0x000fc6000f8ec03f */
[----:B------:R-:W-:Y:S01]  /*2c0e0*/  IMAD R12, R5, R12, UR8 ;  /* 0x00000008050c7e24 */ /* 0x000fe2000f8e020c */
[----:B------:R-:W-:-:S04]  /*2c0f0*/  UISETP.NE.U32.AND UP2, UPT, UR4, 0x1, UPT ;  /* 0x000000010400788c */ /* 0x000fc8000bf45070 */
[----:B------:R-:W-:-:S04]  /*2c100*/  UISETP.GT.U32.AND UP2, UPT, UR47, 0x1, !UP2 ;  /* 0x000000012f00788c */ /* 0x000fc8000d744070 */
[----:B------:R-:W-:-:S04]  /*2c110*/  USEL UR4, URZ, 0x1, !UP2 ;  /* 0x000000013f047887 */ /* 0x000fc8000d000000 */
[----:B------:R-:W-:Y:S01]  /*2c120*/  ULOP3.LUT UR36, UR4, UR36, UR5, 0x96, !UPT ;  /* 0x0000002404247292 */ /* 0x000fe2000f8e9605 */
[----:B------:R-:W-:Y:S11]  /*2c130*/  @P0 BRA `(.L_x_32) ;  /* 0x0000037400180947 */ /* 0x000ff60003800000 */
[----:B------:R-:W-:Y:S01]  /*2c140*/  ISETP.NE.AND P0, PT, R18, RZ, PT ;  /* 0x000000ff1200720c */ /* 0x000fe20003f05270 */
[----:B------:R-:W-:Y:S01]  /*2c150*/  BSSY B0, `(.L_x_32) ;  /* 0x0003744000007945 */ /* 0x000fe20003800000 */
[----:B------:R-:W-:-:S11]  /*2c160*/  IMAD.IADD R12, R3, 0x1, R12 ;  /* 0x00000001030c7824 */ /* 0x000fd600078e020c */
[----:B------:R-:W-:Y:S05]  /*2c170*/  @!P0 BRA `(.L_x_33) ;  /* 0x0000024000e88947 */ /* 0x000fea0003800000 */
[----:B------:R-:W0:Y:S01]  /*2c180*/  LDC.64 R10, c[0x0][0x5b0] ;  /* 0x00016c00ff0a7b82 */ /* 0x000e220000000a00 */
[----:B------:R-:W-:Y:S01]  /*2c190*/  ULDC.64 UR8, c[0x0][0x5b8] ;  /* 0x00016e0000087ab9 */ /* 0x000fe20000000a00 */
[----:B------:R-:W-:Y:S01]  /*2c1a0*/  ISETP.GE.AND P0, PT, R23, 0x1, PT ;  /* 0x000000011700780c */ /* 0x000fe20003f06270 */
[----:B------:R-:W-:Y:S02]  /*2c1b0*/  UIMAD UR4, UR11, UR8, URZ ;  /* 0x000000080b0472a4 */ /* 0x000fe4000f8e023f */
[----:B------:R-:W-:Y:S01]  /*2c1c0*/  IMAD.U32 R4, RZ, RZ, UR8 ;  /* 0x00000008ff047e24 */ /* 0x000fe2000f8e00ff */
[----:B------:R-:W-:Y:S01]  /*2c1d0*/  BSSY B1, `(.L_x_34) ;  /* 0x000000e000017945 */ /* 0x000fe20003800000 */
[----:B------:R-:W-:Y:S01]  /*2c1e0*/  ISETP.LT.OR P2, PT, R0, 0x1, !P0 ;  /* 0x000000010000780c */ /* 0x000fe20004741670 */
[----:B------:R-:W-:Y:S01]  /*2c1f0*/  UIMAD UR4, UR40, UR9, UR4 ;  /* 0x00000009280472a4 */ /* 0x000fe2000f8e0204 */
[----:B------:R-:W1:Y:S01]  /*2c200*/  LDC.64 R156, c[0x0][0x5a8] ;  /* 0x00016a00ff9c7b82 */ /* 0x000e620000000a00 */
[----:B------:R-:W-:-:S04]  /*2c210*/  IMAD.WIDE.U32 R8, R4, UR40, R8 ;  /* 0x0000002804087c25 */ /* 0x000fc8000f8e0008 */
[----:B------:R-:W-:Y:S02]  /*2c220*/  VIADD R159, R9, UR4 ;  /* 0x00000004099f7c36 */ /* 0x000fe40008000000 */
[----:B------:R-:W-:Y:S02]  /*2c230*/  IMAD.MOV.U32 R158, RZ, RZ, R8 ;  /* 0x000000ffff9e7224 */ /* 0x000fe400078e0008 */
[----:B0-----:R-:W-:Y:S02]  /*2c240*/  IMAD R13, R10, UR7, RZ ;  /* 0x000000070a0d7c24 */ /* 0x001fe4000f8e02ff */
[----:B------:R-:W-:-:S04]  /*2c250*/  IMAD.WIDE.U32 R6, R5, R10, R158 ;  /* 0x0000000a05067225 */ /* 0x000fc800078e009e */
[----:B------:R-:W-:Y:S01]  /*2c260*/  IMAD R13, R5, R11, R13 ;  /* 0x0000000b050d7224 */ /* 0x000fe200078e020d */
[----:B-1----:R-:W-:-:S04]  /*2c270*/  IADD3 R154, P1, R6, R156, RZ ;  /* 0x0000009c069a7210 */ /* 0x002fc80007f3e0ff */
[----:B------:R-:W-:Y:S01]  /*2c280*/  IADD3.X R155, R157, R7, R13, P1, !PT ;  /* 0x000000079d9b7210 */ /* 0x000fe20000ffe40d */
[----:B------:R-:W-:Y:S08]  /*2c290*/  @P2 BRA `(.L_x_35) ;  /* 0x0000000000042947 */ /* 0x000ff00003800000 */
[----:B------:R0:W5:Y:S02]  /*2c2a0*/  LDG.E.U8 R16, desc[UR50][R154.64] ;  /* 0x000000329a107981 */ /* 0x000164000c1e1100 */
.L_x_35:
[----:B------:R-:W-:Y:S05]  /*2c2b0*/  BSYNC B1 ;  /* 0x0000000000017941 */ /* 0x000fea0003800000 */
.L_x_34:
[----:B------:R-:W2:Y:S01]  /*2c2c0*/  LDL.LU R6, [R1+0x800] ;  /* 0x0008000001067983 */ /* 0x000ea20000300800 */
[----:B-----5:R-:W-:Y:S01]  /*2c2d0*/  LOP3.LUT R3, R16, 0xffff, RZ, 0xc0, !PT ;  /* 0x0000ffff10037812 */ /* 0x020fe200078ec0ff */
[----:B------:R-:W-:Y:S01]  /*2c2e0*/  ULDC.64 UR4, c[0x0][0x5c0] ;  /* 0x0001700000047ab9 */ /* 0x000fe20000000a00 */
[----:B------:R-:W-:Y:S01]  /*2c2f0*/  ISETP.LT.OR P3, PT, R0, 0x2, !P0 ;  /* 0x000000020000780c */ /* 0x000fe20004761670 */
[----:B------:R-:W-:Y:S01]  /*2c300*/  BSSY B1, `(.L_x_36) ;  /* 0x000000b000017945 */ /* 0x000fe20003800000 */
[----:B------:R-:W-:Y:S02]  /*2c310*/  PRMT R3, R3, 0x8880, RZ ;  /* 0x0000888003037816 */ /* 0x000fe400000000ff */
[----:B------:R-:W-:-:S03]  /*2c320*/  IADD3 R2, P1, R2, UR4, RZ ;  /* 0x0000000402027c10 */ /* 0x000fc6000ff3e0ff */
[----:B------:R-:W-:Y:S01]  /*2c330*/  IMAD R4, R3, R18, RZ ;  /* 0x0000001203047224 */ /* 0x000fe200078e02ff */
[----:B------:R-:W-:-:S03]  /*2c340*/  IADD3.X R3, R12, UR5, RZ, P1, !PT ;  /* 0x000000050c037c10 */ /* 0x000fc60008ffe4ff */
[----:B--2---:R-:W-:-:S05]  /*2c350*/  @!P2 IMAD R6, R6, R17, R4 ;  /* 0x000000110606a224 */ /* 0x004fca00078e0204 */
[----:B------:R1:W-:Y:S01]  /*2c360*/  @!P2 STG.E.U8 desc[UR50][R2.64], R6 ;  /* 0x000000060200a986 */ /* 0x0003e2000c101132 */
[----:B------:R-:W-:Y:S05]  /*2c370*/  @P3 BRA `(.L_x_37) ;  /* 0x00000000000c3947 */ /* 0x000fea0003800000 */
[----:B------:R-:W2:Y:S02]  /*2c380*/  LDG.E.U8 R16, desc[UR50][R154.64+0x1] ;  /* 0x000001329a107981 */ /* 0x000ea4000c1e1100 */
[----:B--2---:R-:W-:-:S05]  /*2c390*/  PRMT R4, R16, 0x8880, RZ ;  /* 0x0000888010047816 */ /* 0x004fca00000000ff */
[----:B------:R-:W-:-:S07]  /*2c3a0*/  IMAD R4, R4, R18, RZ ;  /* 0x0000001204047224 */ /* 0x000fce00078e02ff */
.L_x_37:
[----:B------:R-:W-:Y:S05]  /*2c3b0*/  BSYNC B1 ;  /* 0x0000000000017941 */ /* 0x000fea0003800000 */
.L_x_36:
[----:B-1----:R-:W2:Y:S01]  /*2c3c0*/  LDL.LU R6, [R1+0x804] ;  /* 0x0008040001067983 */ /* 0x002ea20000300800 */
[----:B------:R-:W-:Y:S01]  /*2c3d0*/  ISETP.GE.AND P1, PT, R23, 0x9, PT ;  /* 0x000000091700780c */ /* 0x000fe20003f26270 */
[C---:B------:R-:W-:Y:S01]  /*2c3e0*/  IMAD.SHL.U32 R162, R10.reuse, 0x8, RZ ;  /* 0x000000080aa27824 */ /* 0x040fe200078e00ff */
[----:B------:R-:W-:Y:S01]  /*2c3f0*/  SHF.L.U64.HI R163, R10, 0x3, R11 ;  /* 0x000000030aa37819 */ /* 0x000fe2000001020b */
[----:B------:R-:W-:Y:S01]  /*2c400*/  BSSY B1, `(.L_x_38) ;  /* 0x000000e000017945 */ /* 0x000fe20003800000 */
[C---:B------:R-:W-:Y:S02]  /*2c410*/  ISETP.LT.OR P6, PT, R0.reuse, 0x1, !P1 ;  /* 0x000000010000780c */ /* 0x040fe40004fc1670 */
[----:B------:R-:W-:Y:S01]  /*2c420*/  ISETP.LT.OR P2, PT, R0, 0x2, !P1 ;  /* 0x000000020000780c */ /* 0x000fe20004f41670 */
[----:B------:R-:W-:-:S04]  /*2c430*/  IMAD.WIDE.U32 R152, R5, R10, R162 ;  /* 0x0000000a05987225 */ /* 0x000fc800078e00a2 */
[----:B------:R-:W-:Y:S02]  /*2c440*/  IMAD.IADD R13, R13, 0x1, R153 ;  /* 0x000000010d0d7824 */ /* 0x000fe400078e0299 */
[----:B--2---:R-:W-:-:S05]  /*2c450*/  @!P3 IMAD R6, R6, R17, R4 ;  /* 0x000000110606b224 */ /* 0x004fca00078e0204 */
[----:B------:R1:W-:Y:S01]  /*2c460*/  @!P3 STG.E.U8 desc[UR50][R2.64+0x1], R6 ;  /* 0x000001060200b986 */ /* 0x0003e2000c101132 */
[----:B------:R-:W-:-:S04]  /*2c470*/  IADD3 R152, P3, P4, R8, R156, R152 ;  /* 0x0000009c08987210 */ /* 0x000fc80007c7e098 */
[----:B------:R-:W-:Y:S02]  /*2c480*/  IADD3.X R153, R159, R157, R13, P3, P4 ;  /* 0x0000009d9f997210 */ /* 0x000fe40001fe840d */
[----:B-1----:R-:W-:Y:S01]  /*2c490*/  @!P6 IADD3 R6, P5, R2, UR44, RZ ;  /* 0x0000002c0206ec10 */ /* 0x002fe2000ffbe0ff */
[----:B------:R-:W-:-:S12]  /*2c4a0*/  @P6 BRA `(.L_x_39) ;  /* 0x00000000000c6947 */ /* 0x000fd80003800000 */
[----:B------:R-:W2:Y:S02]  /*2c4b0*/  LDG.E.U8 R16, desc[UR50][R152.64] ;  /* 0x0000003298107981 */ /* 0x000ea4000c1e1100 */
[----:B--2---:R-:W-:-:S05]  /*2c4c0*/  PRMT R4, R16, 0x8880, RZ ;  /* 0x0000888010047816 */ /* 0x004fca00000000ff */
[----:B------:R-:W-:-:S07]  /*2c4d0*/  IMAD R4, R4, R18, RZ ;  /* 0x0000001204047224 */ /* 0x000fce00078e02ff */
.L_x_39:
[----:B------:R-:W-:Y:S05]  /*2c4e0*/  BSYNC B1 ;  /* 0x0000000000017941 */ /* 0x000fea0003800000 */
.L_x_38:
[----:B------:R-:W2:Y:S01]  /*2c4f0*/  LDL.LU R12, [R1+0x808] ;  /* 0x00080800010c7983 */ /* 0x000ea20000300800 */
[----:B------:R-:W-:Y:S01]  /*2c500*/  @!P6 IADD3.X R7, R3, UR43, RZ, P5, !PT ;  /* 0x0000002b0307ec10 */ /* 0x000fe2000affe4ff */
[----:B------:R-:W-:Y:S01]  /*2c510*/  BSSY B1, `(.L_x_40) ;  /* 0x000000b000017945 */ /* 0x000fe20003800000 */
[C---:B------:R-:W-:Y:S02]  /*2c520*/  ISETP.LT.OR P4, PT, R0.reuse, 0x9, !P0 ;  /* 0x000000090000780c */ /* 0x040fe40004781670 */
[C---:B------:R-:W-:Y:S02]  /*2c530*/  ISETP.LT.OR P5, PT, R0.reuse, 0xa, !P0 ;  /* 0x0000000a0000780c */ /* 0x040fe400047a1670 */
[----:B------:R-:W-:Y:S01]  /*2c540*/  ISETP.LT.OR P3, PT, R0, 0x9, !P1 ;  /* 0x000000090000780c */ /* 0x000fe20004f61670 */
[----:B--2---:R-:W-:-:S05]  /*2c550*/  @!P6 IMAD R12, R12, R17, R4 ;  /* 0x000000110c0ce224 */ /* 0x004fca00078e0204 */
[----:B------:R1:W-:Y:S02]  /*2c560*/  @!P6 STG.E.U8 desc[UR50][R6.64], R12 ;  /* 0x0000000c0600e986 */ /* 0x0003e4000c101132 */
[----:B-1----:R-:W-:Y:S01]  /*2c570*/  @!P2 IADD3 R6, P6, R2, UR44, RZ ;  /* 0x0000002c0206ac10 */ /* 0x002fe2000ffde0ff */
[----:B------:R-:W-:-:S12]  /*2c580*/  @P2 BRA `(.L_x_41) ;  /* 0x00000000000c2947 */ /* 0x000fd80003800000 */
[----:B------:R-:W2:Y:S02]  /*2c590*/  LDG.E.U8 R16, desc[UR50][R152.64+0x1] ;  /* 0x0000013298107981 */ /* 0x000ea4000c1e1100 */
[----:B--2---:R-:W-:-:S05]  /*2c5a0*/  PRMT R4, R16, 0x8880, RZ ;  /* 0x0000888010047816 */ /* 0x004fca00000000ff */
[----:B------:R-:W-:-:S07]  /*2c5b0*/  IMAD R4, R4, R18, RZ ;  /* 0x0000001204047224 */ /* 0x000fce00078e02ff */
.L_x_41:
[----:B------:R-:W-:Y:S05]  /*2c5c0*/  BSYNC B1 ;  /* 0x0000000000017941 */ /* 0x000fea0003800000 */
.L_x_40:
[----:B------:R-:W2:Y:S01]  /*2c5d0*/  LDL.LU R12, [R1+0x80c] ;  /* 0x00080c00010c7983 */ /* 0x000ea20000300800 */
[----:B------:R-:W-:Y:S01]  /*2c5e0*/  @!P2 IADD3.X R7, R3, UR43, RZ, P6, !PT ;  /* 0x0000002b0307ac10 */ /* 0x000fe2000b7fe4ff */
[----:B------:R-:W-:Y:S01]  /*2c5f0*/  BSSY B1, `(.L_x_42) ;  /* 0x0000007000017945 */ /* 0x000fe20003800000 */
[----:B--2---:R-:W-:-:S05]  /*2c600*/  @!P2 IMAD R12, R12, R17, R4 ;  /* 0x000000110c0ca224 */ /* 0x004fca00078e0204 */
[----:B------:R1:W-:Y:S01]  /*2c610*/  @!P2 STG.E.U8 desc[UR50][R6.64+0x1], R12 ;  /* 0x0000010c0600a986 */ /* 0x0003e2000c101132 */
[----:B------:R-:W-:Y:S05]  /*2c620*/  @P4 BRA `(.L_x_43) ;  /* 0x00000000000c4947 */ /* 0x000fea0003800000 */
[----:B------:R-:W2:Y:S02]  /*2c630*/  LDG.E.U8 R16, desc[UR50][R154.64+0x8] ;  /* 0x000008329a107981 */ /* 0x000ea4000c1e1100 */
[----:B--2---:R-:W-:-:S05]  /*2c640*/  PRMT R4, R16, 0x8880, RZ ;  /* 0x0000888010047816 */ /* 0x004fca00000000ff */
[----:B------:R-:W-:-:S07]  /*2c650*/  IMAD R4, R4, R18, RZ ;  /* 0x0000001204047224 */ /* 0x000fce00078e02ff */
.L_x_43:
[----:B------:R-:W-:Y:S05]  /*2c660*/  BSYNC B1 ;  /* 0x0000000000017941 */ /* 0x000fea0003800000 */
.L_x_42:
[----:B-1----:R-:W2:Y:S01]  /*2c670*/  LDL.LU R6, [R1+0x810] ;  /* 0x0008100001067983 */ /* 0x002ea20000300800 */
[----:B------:R-:W-:Y:S01]  /*2c680*/  BSSY B1, `(.L_x_44) ;  /* 0x0000007000017945 */ /* 0x000fe20003800000 */
[----:B--2---:R-:W-:-:S05]  /*2c690*/  @!P4 IMAD R6, R6, R17, R4 ;  /* 0x000000110606c224 */ /* 0x004fca00078e0204 */
[----:B------:R1:W-:Y:S01]  /*2c6a0*/  @!P4 STG.E.U8 desc[UR50][R2.64+0x8], R6 ;  /* 0x000008060200c986 */ /* 0x0003e2000c101132 */
[----:B------:R-:W-:Y:S05]  /*2c6b0*/  @P5 BRA `(.L_x_45) ;  /* 0x00000000000c5947 */ /* 0x000fea0003800000 */
[----:B------:R-:W2:Y:S02]  /*2c6c0*/  LDG.E.U8 R16, desc[UR50][R154.64+0x9] ;  /* 0x000009329a107981 */ /* 0x000ea4000c1e1100 */
[----:B--2---:R-:W-:-:S05]  /*2c6d0*/  PRMT R4, R16, 0x8880, RZ ;  /* 0x0000888010047816 */ /* 0x004fca00000000ff */
[----:B------:R-:W-:-:S07]  /*2c6e0*/  IMAD R4, R4, R18, RZ ;  /* 0x0000001204047224 */ /* 0x000fce00078e02ff */
.L_x_45:
[----:B------:R-:W-:Y:S05]  /*2c6f0*/  BSYNC B1 ;  /* 0x0000000000017941 */ /* 0x000fea0003800000 */
.L_x_44:
[----:B-1----:R-:W2:Y:S01]  /*2c700*/  LDL.LU R6, [R1+0x814] ;  /* 0x0008140001067983 */ /* 0x002ea20000300800 */
[----:B------:R-:W-:Y:S01]  /*2c710*/  BSSY B1, `(.L_x_46) ;  /* 0x0000009000017945 */ /* 0x000fe20003800000 */
        /* <DEDUP_REMOVED lines=8> */
.L_x_47:
[----:B------:R-:W-:Y:S05]  /*2c7a0*/  BSYNC B1 ;  /* 0x0000000000017941 */ /* 0x000fea0003800000 */
.L_x_46:
[----:B------:R-:W2:Y:S01]  /*2c7b0*/  LDL.LU R12, [R1+0x818] ;  /* 0x00081800010c7983 */ /* 0x000ea20000300800 */
[----:B------:R-:W-:Y:S01]  /*2c7c0*/  @!P3 IADD3.X R7, R3, UR43, RZ, P4, !PT ;  /* 0x0000002b0307bc10 */ /* 0x000fe2000a7fe4ff */
[----:B------:R-:W-:Y:S01]  /*2c7d0*/  BSSY B1, `(.L_x_48) ;  /* 0x000000b000017945 */ /* 0x000fe20003800000 */
[C---:B------:R-:W-:Y:S02]  /*2c7e0*/  ISETP.LT.OR P4, PT, R0.reuse, 0x11, !P0 ;  /* 0x000000110000780c */ /* 0x040fe40004781670 */
[----:B------:R-:W-:Y:S01]  /*2c7f0*/  ISETP.LT.OR P5, PT, R0, 0x12, !P0 ;  /* 0x000000120000780c */ /* 0x000fe200047a1670 */
[----:B--2---:R-:W-:-:S05]  /*2c800*/  @!P3 IMAD R12, R12, R17, R4 ;  /* 0x000000110c0cb224 */ /* 0x004fca00078e0204 */
[----:B------:R1:W-:Y:S01]  /*2c810*/  @!P3 STG.E.U8 desc[UR50][R6.64+0x8], R12 ;  /* 0x0000080c0600b986 */ /* 0x0003e2000c101132 */
[----:B------:R-:W-:Y:S02]  /*2c820*/  ISETP.LT.OR P3, PT, R0, 0x11, !P1 ;  /* 0x000000110000780c */ /* 0x000fe40004f61670 */
[----:B-1----:R-:W-:Y:S01]  /*2c830*/  @!P2 IADD3 R6, P6, R2, UR44, RZ ;  /* 0x0000002c0206ac10 */ /* 0x002fe2000ffde0ff */
[----:B------:R-:W-:-:S12]  /*2c840*/  @P2 BRA `(.L_x_49) ;  /* 0x00000000000c2947 */ /* 0x000fd80003800000 */
[----:B------:R-:W2:Y:S02]  /*2c850*/  LDG.E.U8 R16, desc[UR50][R152.64+0x9] ;  /* 0x0000093298107981 */ /* 0x000ea4000c1e1100 */
[----:B--2---:R-:W-:-:S05]  /*2c860*/  PRMT R4, R16, 0x8880, RZ ;  /* 0x0000888010047816 */ /* 0x004fca00000000ff */
[----:B------:R-:W-:-:S07]  /*2c870*/  IMAD R4, R4, R18, RZ ;  /* 0x0000001204047224 */ /* 0x000fce00078e02ff */
.L_x_49:
[----:B------:R-:W-:Y:S05]  /*2c880*/  BSYNC B1 ;  /* 0x0000000000017941 */ /* 0x000fea0003800000 */
.L_x_48:
        /* <DEDUP_REMOVED lines=9> */
.L_x_51:
[----:B------:R-:W-:Y:S05]  /*2c920*/  BSYNC B1 ;  /* 0x0000000000017941 */ /* 0x000fea0003800000 */
.L_x_50:
        /* <DEDUP_REMOVED lines=8> */
.L_x_53:
[----:B------:R-:W-:Y:S05]  /*2c9b0*/  BSYNC B1 ;  /* 0x0000000000017941 */ /* 0x000fea0003800000 */
.L_x_52:
        /* <DEDUP_REMOVED lines=10> */
.L_x_55:
[----:B------:R-:W-:Y:S05]  /*2ca60*/  BSYNC B1 ;  /* 0x0000000000017941 */ /* 0x000fea0003800000 */
.L_x_54:
        /* <DEDUP_REMOVED lines=13> */
.L_x_57:
[----:B------:R-:W-:Y:S05]  /*2cb40*/  BSYNC B1 ;  /* 0x0000000000017941 */ /* 0x000fea0003800000 */
.L_x_56:
        /* <DEDUP_REMOVED lines=9> */
.L_x_59:
[----:B------:R-:W-:Y:S05]  /*2cbe0*/  BSYNC B1 ;  /* 0x0000000000017941 */ /* 0x000fea0003800000 */
.L_x_58:
        /* <DEDUP_REMOVED lines=8> */
.L_x_61:
[----:B------:R-:W-:Y:S05]  /*2cc70*/  BSYNC B1 ;  /* 0x0000000000017941 */ /* 0x000fea0003800000 */
.L_x_60:
        /* <DEDUP_REMOVED lines=10> */
.L_x_63:
[----:B------:R-:W-:Y:S05]  /*2cd20*/  BSYNC B1 ;  /* 0x0000000000017941 */ /* 0x000fea0003800000 */
.L_x_62:
        /* <DEDUP_REMOVED lines=13> */
.L_x_65:
[----:B------:R-:W-:Y:S05]  /*2ce00*/  BSYNC B1 ;  /* 0x0000000000017941 */ /* 0x000fea0003800000 */
.L_x_64:
        /* <DEDUP_REMOVED lines=9> */
.L_x_67:
[----:B------:R-:W-:Y:S05]  /*2cea0*/  BSYNC B1 ;  /* 0x0000000000017941 */ /* 0x000fea0003800000 */
.L_x_66:
        /* <DEDUP_REMOVED lines=8> */
.L_x_69:
[----:B------:R-:W-:Y:S05]  /*2cf30*/  BSYNC B1 ;  /* 0x0000000000017941 */ /* 0x000fea0003800000 */
.L_x_68:
        /* <DEDUP_REMOVED lines=10> */
.L_x_71:
[----:B------:R-:W-:Y:S05]  /*2cfe0*/  BSYNC B1 ;  /* 0x0000000000017941 */ /* 0x000fea0003800000 */
.L_x_70:
        /* <DEDUP_REMOVED lines=13> */
.L_x_73:
[----:B------:R-:W-:Y:S05]  /*2d0c0*/  BSYNC B1 ;  /* 0x0000000000017941 */ /* 0x000fea0003800000 */
.L_x_72:
        /* <DEDUP_REMOVED lines=9> */
.L_x_75:
[----:B------:R-:W-:Y:S05]  /*2d160*/  BSYNC B1 ;  /* 0x0000000000017941 */ /* 0x000fea0003800000 */
.L_x_74:
        /* <DEDUP_REMOVED lines=8> */
.L_x_77:
[----:B------:R-:W-:Y:S05]  /*2d1f0*/  BSYNC B1 ;  /* 0x0000000000017941 */ /* 0x000fea0003800000 */
.L_x_76:
        /* <DEDUP_REMOVED lines=10> */
.L_x_79:
[----:B------:R-:W-:Y:S05]  /*2d2a0*/  BSYNC B1 ;  /* 0x0000000000017941 */ /* 0x000fea0003800000 */
.L_x_78:
        /* <DEDUP_REMOVED lines=13> */
.L_x_81:
[----:B------:R-:W-:Y:S05]  /*2d380*/  BSYNC B1 ;  /* 0x0000000000017941 */ /* 0x000fea0003800000 */
.L_x_80:
        /* <DEDUP_REMOVED lines=9> */
.L_x_83:
[----:B------:R-:W-:Y:S05]  /*2d420*/  BSYNC B1 ;  /* 0x0000000000017941 */ /* 0x000fea0003800000 */
.L_x_82:
        /* <DEDUP_REMOVED lines=8> */
.L_x_85:
[----:B------:R-:W-:Y:S05]  /*2d4b0*/  BSYNC B1 ;  /* 0x0000000000017941 */ /* 0x000fea0003800000 */
.L_x_84:
        /* <DEDUP_REMOVED lines=10> */
.L_x_87:
[----:B------:R-:W-:Y:S05]  /*2d560*/  BSYNC B1 ;  /* 0x0000000000017941 */ /* 0x000fea0003800000 */
.L_x_86:
        /* <DEDUP_REMOVED lines=13> */
.L_x_89:
[----:B------:R-:W-:Y:S05]  /*2d640*/  BSYNC B1 ;  /* 0x0000000000017941 */ /* 0x000fea0003800000 */
.L_x_88:
        /* <DEDUP_REMOVED lines=9> */
.L_x_91:
[----:B------:R-:W-:Y:S05]  /*2d6e0*/  BSYNC B1 ;  /* 0x0000000000017941 */ /* 0x000fea0003800000 */
.L_x_90:
        /* <DEDUP_REMOVED lines=8> */
.L_x_93:
[----:B------:R-:W-:Y:S05]  /*2d770*/  BSYNC B1 ;  /* 0x0000000000017941 */ /* 0x000fea0003800000 */
.L_x_92:
        /* <DEDUP_REMOVED lines=10> */
.L_x_95:
[----:B------:R-:W-:Y:S05]  /*2d820*/  BSYNC B1 ;  /* 0x0000000000017941 */ /* 0x000fea0003800000 */
.L_x_94:
        /* <DEDUP_REMOVED lines=13> */
.L_x_97:
[----:B------:R-:W-:Y:S05]  /*2d900*/  BSYNC B1 ;  /* 0x0000000000017941 */ /* 0x000fea0003800000 */
.L_x_96:
        /* <DEDUP_REMOVED lines=9> */
.L_x_99:
[----:B------:R-:W-:Y:S05]  /*2d9a0*/  BSYNC B1 ;  /* 0x0000000000017941 */ /* 0x000fea0003800000 */
.L_x_98:
        /* <DEDUP_REMOVED lines=8> */
.L_x_101:
[----:B------:R-:W-:Y:S05]  /*2da30*/  BSYNC B1 ;  /* 0x0000000000017941 */ /* 0x000fea0003800000 */
.L_x_100:
        /* <DEDUP_REMOVED lines=10> */
.L_x_103:
[----:B------:R-:W-:Y:S05]  /*2dae0*/  BSYNC B1 ;  /* 0x0000000000017941 */ /* 0x000fea0003800000 */
.L_x_102:
        /* <DEDUP_REMOVED lines=13> */
.L_x_105:
[----:B------:R-:W-:Y:S05]  /*2dbc0*/  BSYNC B1 ;  /* 0x0000000000017941 */ /* 0x000fea0003800000 */
.L_x_104:
        /* <DEDUP_REMOVED lines=9> */
.L_x_107:
[----:B------:R-:W-:Y:S05]  /*2dc60*/  BSYNC B1 ;  /* 0x0000000000017941 */ /* 0x000fea0003800000 */
.L_x_106:
        /* <DEDUP_REMOVED lines=8> */
.L_x_109:
[----:B------:R-:W-:Y:S05]  /*2dcf0*/  BSYNC B1 ;  /* 0x0000000000017941 */ /* 0x000fea0003800000 */
.L_x_108:
        /* <DEDUP_REMOVED lines=10> */
.L_x_111:
[----:B------:R-:W-:Y:S05]  /*2dda0*/  BSYNC B1 ;  /* 0x0000000000017941 */ /* 0x000fea0003800000 */
.L_x_110:
        /* <DEDUP_REMOVED lines=13> */
.L_x_113:
[----:B------:R-:W-:Y:S05]  /*2de80*/  BSYNC B1 ;  /* 0x0000000000017941 */ /* 0x000fea0003800000 */
.L_x_112:
        /* <DEDUP_REMOVED lines=9> */
.L_x_115:
[----:B------:R-:W-:Y:S05]  /*2df20*/  BSYNC B1 ;  /* 0x0000000000017941 */ /* 0x000fea0003800000 */
.L_x_114:
        /* <DEDUP_REMOVED lines=8> */
.L_x_117:
[----:B------:R-:W-:Y:S05]  /*2dfb0*/  BSYNC B1 ;  /* 0x0000000000017941 */ /* 0x000fea0003800000 */
.L_x_116:
        /* <DEDUP_REMOVED lines=10> */
.L_x_119:
[----:B------:R-:W-:Y:S05]  /*2e060*/  BSYNC B1 ;  /* 0x0000000000017941 */ /* 0x000fea0003800000 */
.L_x_118:
        /* <DEDUP_REMOVED lines=13> */
.L_x_121:
[----:B------:R-:W-:Y:S05]  /*2e140*/  BSYNC B1 ;  /* 0x0000000000017941 */ /* 0x000fea0003800000 */
.L_x_120:
        /* <DEDUP_REMOVED lines=9> */
.L_x_123:
[----:B------:R-:W-:Y:S05]  /*2e1e0*/  BSYNC B1 ;  /* 0x0000000000017941 */ /* 0x000fea0003800000 */
.L_x_122:
        /* <DEDUP_REMOVED lines=8> */
.L_x_125:
[----:B------:R-:W-:Y:S05]  /*2e270*/  BSYNC B1 ;  /* 0x0000000000017941 */ /* 0x000fea0003800000 */
.L_x_124:
        /* <DEDUP_REMOVED lines=10> */
.L_x_127:
[----:B------:R-:W-:Y:S05]  /*2e320*/  BSYNC B1 ;  /* 0x0000000000017941 */ /* 0x000fea0003800000 */
.L_x_126:
        /* <DEDUP_REMOVED lines=8> */
[----:B-1----:R-:W-:-:S04]  /*2e3b0*/  @!P2 IADD3 R6, P5, R2, UR44, RZ ;  /* 0x0000002c0206ac10 */ /* 0x002fc8000ffbe0ff */
[----:B------:R-:W-:Y:S02]  /*2e3c0*/  @!P2 IADD3.X R7, R3, UR43, RZ, P5, !PT ;  /* 0x0000002b0307ac10 */ /* 0x000fe4000affe4ff */
[----:B------:R-:W-:Y:S01]  /*2e3d0*/  ISETP.LT.OR P5, PT, R0, 0x62, !P1 ;  /* 0x000000620000780c */ /* 0x000fe20004fa1670 */
[----:B------:R-:W-:-:S12]  /*2e3e0*/  @P2 BRA `(.L_x_129) ;  /* 0x00000000000c2947 */ /* 0x000fd80003800000 */
[----:B------:R-:W2:Y:S02]  /*2e3f0*/  LDG.E.U8 R16, desc[UR50][R152.64+0x59] ;  /* 0x0000593298107981 */ /* 0x000ea4000c1e1100 */
[----:B--2---:R-:W-:-:S05]  /*2e400*/  PRMT R4, R16, 0x8880, RZ ;  /* 0x0000888010047816 */ /* 0x004fca00000000ff */
[----:B------:R-:W-:-:S07]  /*2e410*/  IMAD R4, R4, R18, RZ ;  /* 0x0000001204047224 */ /* 0x000fce00078e02ff */
.L_x_129:
[----:B------:R-:W-:Y:S05]  /*2e420*/  BSYNC B1 ;  /* 0x0000000000017941 */ /* 0x000fea0003800000 */
.L_x_128:
[----:B------:R-:W2:Y:S01]  /*2e430*/  LDL.LU R12, [R1+0x8bc] ;  /* 0x0008bc00010c7983 */ /* 0x000ea20000300800 */
[----:B------:R-:W-:Y:S01]  /*2e440*/  BSSY B1, `(.L_x_130) ;  /* 0x0000007000017945 */ /* 0x000fe20003800000 */
[----:B--2---:R-:W-:-:S05]  /*2e450*/  @!P2 IMAD R12, R12, R17, R4 ;  /* 0x000000110c0ca224 */ /* 0x004fca00078e0204 */
[----:B------:R1:W-:Y:S01]  /*2e460*/  @!P2 STG.E.U8 desc[UR50][R6.64+0x59], R12 ;  /* 0x0000590c0600a986 */ /* 0x0003e2000c101132 */
[----:B------:R-:W-:Y:S05]  /*2e470*/  @P6 BRA `(.L_x_131) ;  /* 0x00000000000c6947 */ /* 0x000fea0003800000 */
[----:B------:R-:W2:Y:S02]  /*2e480*/  LDG.E.U8 R16, desc[UR50][R154.64+0x60] ;  /* 0x000060329a107981 */ /* 0x000ea4000c1e1100 */
[----:B--2---:R-:W-:-:S05]  /*2e490*/  PRMT R4, R16, 0x8880, RZ ;  /* 0x0000888010047816 */ /* 0x004fca00000000ff */
[----:B------:R-:W-:-:S07]  /*2e4a0*/  IMAD R4, R4, R18, RZ ;  /* 0x0000001204047224 */ /* 0x000fce00078e02ff */
.L_x_131:
[----:B------:R-:W-:Y:S05]  /*2e4b0*/  BSYNC B1 ;  /* 0x0000000000017941 */ /* 0x000fea0003800000 */
.L_x_130:
        /* <DEDUP_REMOVED lines=8> */
.L_x_133:
[----:B------:R-:W-:Y:S05]  /*2e540*/  BSYNC B1 ;  /* 0x0000000000017941 */ /* 0x000fea0003800000 */
.L_x_132:
[----:B-1----:R-:W2:Y:S01]  /*2e550*/  LDL.LU R6, [R1+0x8c4] ;  /* 0x0008c40001067983 */ /* 0x002ea20000300800 */
[----:B------:R-:W-:Y:S01]  /*2e560*/  BSSY B1, `(.L_x_134) ;  /* 0x000000b000017945 */ /* 0x000fe20003800000 */
[----:B------:R-:W-:Y:S01]  /*2e570*/  ISETP.LT.OR P2, PT, R0, 0x69, !P1 ;  /* 0x000000690000780c */ /* 0x000fe20004f41670 */
[----:B--2---:R-:W-:Y:S01]  /*2e580*/  @!P3 IMAD R7, R6, R17, R4 ;  /* 0x000000110607b224 */ /* 0x004fe200078e0204 */
[----:B------:R-:W-:-:S04]  /*2e590*/  @!P5 IADD3 R6, P6, R2, UR44, RZ ;  /* 0x0000002c0206dc10 */ /* 0x000fc8000ffde0ff */
[----:B------:R1:W-:Y:S01]  /*2e5a0*/  @!P3 STG.E.U8 desc[UR50][R2.64+0x61], R7 ;  /* 0x000061070200b986 */ /* 0x0003e2000c101132 */
[----:B------:R-:W-:-:S04]  /*2e5b0*/  @!P4 IADD3 R12, P3, R2, UR44, RZ ;  /* 0x0000002c020ccc10 */ /* 0x000fc8000ff7e0ff */
[----:B------:R-:W-:Y:S01]  /*2e5c0*/  @!P4 IADD3.X R13, R3, UR43, RZ, P3, !PT ;  /* 0x0000002b030dcc10 */ /* 0x000fe20009ffe4ff */
[----:B------:R-:W-:Y:S08]  /*2e5d0*/  @P4 BRA `(.L_x_135) ;  /* 0x00000000000c4947 */ /* 0x000ff00003800000 */
[----:B------:R-:W2:Y:S02]  /*2e5e0*/  LDG.E.U8 R16, desc[UR50][R152.64+0x60] ;  /* 0x0000603298107981 */ /* 0x000ea4000c1e1100 */
[----:B--2---:R-:W-:-:S05]  /*2e5f0*/  PRMT R4, R16, 0x8880, RZ ;  /* 0x0000888010047816 */ /* 0x004fca00000000ff */
[----:B------:R-:W-:-:S07]  /*2e600*/  IMAD R4, R4, R18, RZ ;  /* 0x0000001204047224 */ /* 0x000fce00078e02ff */
.L_x_135:
[----:B------:R-:W-:Y:S05]  /*2e610*/  BSYNC B1 ;  /* 0x0000000000017941 */ /* 0x000fea0003800000 */
.L_x_134:
[----:B------:R-:W2:Y:S01]  /*2e620*/  LDL.LU R14, [R1+0x8c8] ;  /* 0x0008c800010e7983 */ /* 0x000ea20000300800 */
[----:B------:R-:W-:Y:S01]  /*2e630*/  BSSY B1, `(.L_x_136) ;  /* 0x0000008000017945 */ /* 0x000fe20003800000 */
[----:B-1----:R-:W-:Y:S01]  /*2e640*/  @!P5 IADD3.X R7, R3, UR43, RZ, P6, !PT ;  /* 0x0000002b0307dc10 */ /* 0x002fe2000b7fe4ff */
[----:B--2---:R-:W-:-:S05]  /*2e650*/  @!P4 IMAD R14, R14, R17, R4 ;  /* 0x000000110e0ec224 */ /* 0x004fca00078e0204 */
[----:B------:R1:W-:Y:S01]  /*2e660*/  @!P4 STG.E.U8 desc[UR50][R12.64+0x60], R14 ;  /* 0x0000600e0c00c986 */ /* 0x0003e2000c101132 */
[----:B------:R-:W-:Y:S05]  /*2e670*/  @P5 BRA `(.L_x_137) ;  /* 0x00000000000c5947 */ /* 0x000fea0003800000 */
[----:B------:R-:W2:Y:S02]  /*2e680*/  LDG.E.U8 R16, desc[UR50][R152.64+0x61] ;  /* 0x0000613298107981 */ /* 0x000ea4000c1e1100 */
[----:B--2---:R-:W-:-:S05]  /*2e690*/  PRMT R4, R16, 0x8880, RZ ;  /* 0x0000888010047816 */ /* 0x004fca00000000ff */
[----:B------:R-:W-:-:S07]  /*2e6a0*/  IMAD R4, R4, R18, RZ ;  /* 0x0000001204047224 */ /* 0x000fce00078e02ff */
.L_x_137:
[----:B------:R-:W-:Y:S05]  /*2e6b0*/  BSYNC B1 ;  /* 0x0000000000017941 */ /* 0x000fea0003800000 */
.L_x_136:
[----:B-1----:R-:W2:Y:S01]  /*2e6c0*/  LDL.LU R12, [R1+0x8cc] ;  /* 0x0008cc00010c7983 */ /* 0x002ea20000300800 */
[C---:B------:R-:W-:Y:S01]  /*2e6d0*/  ISETP.LT.OR P4, PT, R0.reuse, 0x69, !P0 ;  /* 0x000000690000780c */ /* 0x040fe20004781670 */
[----:B------:R-:W-:Y:S01]  /*2e6e0*/  BSSY B1, `(.L_x_138) ;  /* 0x000000a000017945 */ /* 0x000fe20003800000 */
[----:B------:R-:W-:Y:S01]  /*2e6f0*/  ISETP.LT.OR P3, PT, R0, 0x6a, !P1 ;  /* 0x0000006a0000780c */ /* 0x000fe20004f61670 */
[----:B--2---:R-:W-:-:S05]  /*2e700*/  @!P5 IMAD R12, R12, R17, R4 ;  /* 0x000000110c0cd224 */ /* 0x004fca00078e0204 */
[----:B------:R1:W-:Y:S01]  /*2e710*/  @!P5 STG.E.U8 desc[UR50][R6.64+0x61], R12 ;  /* 0x0000610c0600d986 */ /* 0x0003e2000c101132 */
[----:B------:R-:W-:Y:S02]  /*2e720*/  ISETP.LT.OR P5, PT, R0, 0x6a, !P0 ;  /* 0x0000006a0000780c */ /* 0x000fe400047a1670 */
[----:B-1----:R-:W-:Y:S02]  /*2e730*/  @!P2 IADD3 R12, P6, R2, UR44, RZ ;  /* 0x0000002c020cac10 */ /* 0x002fe4000ffde0ff */
[----:B------:R-:W-:Y:S11]  /*2e740*/  @P4 BRA `(.L_x_139) ;  /* 0x00000000000c4947 */ /* 0x000ff60003800000 */
[----:B------:R-:W2:Y:S02]  /*2e750*/  LDG.E.U8 R16, desc[UR50][R154.64+0x68] ;  /* 0x000068329a107981 */ /* 0x000ea4000c1e1100 */
[----:B--2---:R-:W-:-:S05]  /*2e760*/  PRMT R4, R16, 0x8880, RZ ;  /* 0x0000888010047816 */ /* 0x004fca00000000ff */
[----:B------:R-:W-:-:S07]  /*2e770*/  IMAD R4, R4, R18, RZ ;  /* 0x0000001204047224 */ /* 0x000fce00078e02ff */
.L_x_139:
[----:B------:R-:W-:Y:S05]  /*2e780*/  BSYNC B1 ;  /* 0x0000000000017941 */ /* 0x000fea0003800000 */
.L_x_138:
        /* <DEDUP_REMOVED lines=8> */
.L_x_141:
[----:B------:R-:W-:Y:S05]  /*2e810*/  BSYNC B1 ;  /* 0x0000000000017941 */ /* 0x000fea0003800000 */
.L_x_140:
[----:B-1----:R-:W2:Y:S01]  /*2e820*/  LDL.LU R6, [R1+0x8d4] ;  /* 0x0008d40001067983 */ /* 0x002ea20000300800 */
[----:B------:R-:W-:Y:S01]  /*2e830*/  BSSY B1, `(.L_x_142) ;  /* 0x0000008000017945 */ /* 0x000fe20003800000 */
[----:B------:R-:W-:Y:S01]  /*2e840*/  @!P2 IADD3.X R13, R3, UR43, RZ, P6, !PT ;  /* 0x0000002b030dac10 */ /* 0x000fe2000b7fe4ff */
[----:B--2---:R-:W-:-:S05]  /*2e850*/  @!P5 IMAD R6, R6, R17, R4 ;  /* 0x000000110606d224 */ /* 0x004fca00078e0204 */
[----:B------:R1:W-:Y:S01]  /*2e860*/  @!P5 STG.E.U8 desc[UR50][R2.64+0x69], R6 ;  /* 0x000069060200d986 */ /* 0x0003e2000c101132 */
[----:B------:R-:W-:Y:S05]  /*2e870*/  @P2 BRA `(.L_x_143) ;  /* 0x00000000000c2947 */ /* 0x000fea0003800000 */
[----:B------:R-:W2:Y:S02]  /*2e880*/  LDG.E.U8 R16, desc[UR50][R152.64+0x68] ;  /* 0x0000683298107981 */ /* 0x000ea4000c1e1100 */
[----:B--2---:R-:W-:-:S05]  /*2e890*/  PRMT R4, R16, 0x8880, RZ ;  /* 0x0000888010047816 */ /* 0x004fca00000000ff */
[----:B------:R-:W-:-:S07]  /*2e8a0*/  IMAD R4, R4, R18, RZ ;  /* 0x0000001204047224 */ /* 0x000fce00078e02ff */
.L_x_143:
[----:B------:R-:W-:Y:S05]  /*2e8b0*/  BSYNC B1 ;  /* 0x0000000000017941 */ /* 0x000fea0003800000 */
.L_x_142:
[----:B-1----:R-:W2:Y:S01]  /*2e8c0*/  LDL.LU R6, [R1+0x8d8] ;  /* 0x0008d80001067983 */ /* 0x002ea20000300800 */
[----:B------:R-:W-:Y:S01]  /*2e8d0*/  BSSY B1, `(.L_x_144) ;  /* 0x000000d000017945 */ /* 0x000fe20003800000 */
[C---:B------:R-:W-:Y:S02]  /*2e8e0*/  ISETP.LT.OR P6, PT, R0.reuse, 0x71, !P0 ;  /* 0x000000710000780c */ /* 0x040fe400047c1670 */
[----:B------:R-:W-:Y:S01]  /*2e8f0*/  ISETP.LT.OR P4, PT, R0, 0x71, !P1 ;  /* 0x000000710000780c */ /* 0x000fe20004f81670 */
[----:B--2---:R-:W-:Y:S01]  /*2e900*/  @!P2 IMAD R7, R6, R17, R4 ;  /* 0x000000110607a224 */ /* 0x004fe200078e0204 */
[----:B------:R-:W-:-:S04]  /*2e910*/  @!P3 IADD3 R6, P5, R2, UR44, RZ ;  /* 0x0000002c0206bc10 */ /* 0x000fc8000ffbe0ff */
[----:B------:R1:W-:Y:S01]  /*2e920*/  @!P2 STG.E.U8 desc[UR50][R12.64+0x68], R7 ;  /* 0x000068070c00a986 */ /* 0x0003e2000c101132 */
[C---:B------:R-:W-:Y:S02]  /*2e930*/  ISETP.LT.OR P2, PT, R0.reuse, 0x72, !P0 ;  /* 0x000000720000780c */ /* 0x040fe40004741670 */
[----:B-1----:R-:W-:Y:S02]  /*2e940*/  @!P3 IADD3.X R7, R3, UR43, RZ, P5, !PT ;  /* 0x0000002b0307bc10 */ /* 0x002fe4000affe4ff */
[----:B------:R-:W-:Y:S01]  /*2e950*/  ISETP.LT.OR P5, PT, R0, 0x72, !P1 ;  /* 0x000000720000780c */ /* 0x000fe20004fa1670 */
[----:B------:R-:W-:-:S12]  /*2e960*/  @P3 BRA `(.L_x_145) ;  /* 0x00000000000c3947 */ /* 0x000fd80003800000 */
[----:B------:R-:W2:Y:S02]  /*2e970*/  LDG.E.U8 R16, desc[UR50][R152.64+0x69] ;  /* 0x0000693298107981 */ /* 0x000ea4000c1e1100 */
[----:B--2---:R-:W-:-:S05]  /*2e980*/  PRMT R4, R16, 0x8880, RZ ;  /* 0x0000888010047816 */ /* 0x004fca00000000ff */
[----:B------:R-:W-:-:S07]  /*2e990*/  IMAD R4, R4, R18, RZ ;  /* 0x0000001204047224 */ /* 0x000fce00078e02ff */
.L_x_145:
[----:B------:R-:W-:Y:S05]  /*2e9a0*/  BSYNC B1 ;  /* 0x0000000000017941 */ /* 0x000fea0003800000 */
.L_x_144:
        /* <DEDUP_REMOVED lines=8> */
.L_x_147:
[----:B------:R-:W-:Y:S05]  /*2ea30*/  BSYNC B1 ;  /* 0x0000000000017941 */ /* 0x000fea0003800000 */
.L_x_146:
        /* <DEDUP_REMOVED lines=8> */
.L_x_149:
[----:B------:R-:W-:Y:S05]  /*2eac0*/  BSYNC B1 ;  /* 0x0000000000017941 */ /* 0x000fea0003800000 */
.L_x_148:
        /* <DEDUP_REMOVED lines=12> */
.L_x_151:
[----:B------:R-:W-:Y:S05]  /*2eb90*/  BSYNC B1 ;  /* 0x0000000000017941 */ /* 0x000fea0003800000 */
.L_x_150:
        /* <DEDUP_REMOVED lines=9> */
.L_x_153:
[----:B------:R-:W-:Y:S05]  /*2ec30*/  BSYNC B1 ;  /* 0x0000000000017941 */ /* 0x000fea0003800000 */
.L_x_152:
        /* <DEDUP_REMOVED lines=12> */
.L_x_155:
[----:B------:R-:W-:Y:S05]  /*2ed00*/  BSYNC B1 ;  /* 0x0000000000017941 */ /* 0x000fea0003800000 */
.L_x_154:
        /* <DEDUP_REMOVED lines=8> */
.L_x_157:
[----:B------:R-:W-:Y:S05]  /*2ed90*/  BSYNC B1 ;  /* 0x0000000000017941 */ /* 0x000fea0003800000 */
.L_x_156:
        /* <DEDUP_REMOVED lines=9> */
.L_x_159:
[----:B------:R-:W-:Y:S05]  /*2ee30*/  BSYNC B1 ;  /* 0x0000000000017941 */ /* 0x000fea0003800000 */
.L_x_158:
        /* <DEDUP_REMOVED lines=14> */
.L_x_161:
[----:B------:R-:W-:Y:S05]  /*2ef20*/  BSYNC B1 ;  /* 0x0000000000017941 */ /* 0x000fea0003800000 */
.L_x_160:
        /* <DEDUP_REMOVED lines=8> */
.L_x_163:
[----:B------:R-:W-:Y:S05]  /*2efb0*/  BSYNC B1 ;  /* 0x0000000000017941 */ /* 0x000fea0003800000 */
.L_x_162:
        /* <DEDUP_REMOVED lines=8> */
.L_x_165:
[----:B------:R-:W-:Y:S05]  /*2f040*/  BSYNC B1 ;  /* 0x0000000000017941 */ /* 0x000fea0003800000 */
.L_x_164:
        /* <DEDUP_REMOVED lines=12> */
.L_x_167:
[----:B------:R-:W-:Y:S05]  /*2f110*/  BSYNC B1 ;  /* 0x0000000000017941 */ /* 0x000fea0003800000 */
.L_x_166:
        /* <DEDUP_REMOVED lines=9> */
.L_x_169:
[----:B------:R-:W-:Y:S05]  /*2f1b0*/  BSYNC B1 ;  /* 0x0000000000017941 */ /* 0x000fea0003800000 */
.L_x_168:
        /* <DEDUP_REMOVED lines=12> */
.L_x_171:
[----:B------:R-:W-:Y:S05]  /*2f280*/  BSYNC B1 ;  /* 0x0000000000017941 */ /* 0x000fea0003800000 */
.L_x_170:
        /* <DEDUP_REMOVED lines=8> */
.L_x_173:
[----:B------:R-:W-:Y:S05]  /*2f310*/  BSYNC B1 ;  /* 0x0000000000017941 */ /* 0x000fea0003800000 */
.L_x_172:
        /* <DEDUP_REMOVED lines=9> */
.L_x_175:
[----:B------:R-:W-:Y:S05]  /*2f3b0*/  BSYNC B1 ;  /* 0x0000000000017941 */ /* 0x000fea0003800000 */
.L_x_174:
        /* <DEDUP_REMOVED lines=14> */
.L_x_177:
[----:B------:R-:W-:Y:S05]  /*2f4a0*/  BSYNC B1 ;  /* 0x0000000000017941 */ /* 0x000fea0003800000 */
.L_x_176:
        /* <DEDUP_REMOVED lines=8> */
.L_x_179:
[----:B------:R-:W-:Y:S05]  /*2f530*/  BSYNC B1 ;  /* 0x0000000000017941 */ /* 0x000fea0003800000 */
.L_x_178:
        /* <DEDUP_REMOVED lines=8> */
.L_x_181:
[----:B------:R-:W-:Y:S05]  /*2f5c0*/  BSYNC B1 ;  /* 0x0000000000017941 */ /* 0x000fea0003800000 */
.L_x_180:
        /* <DEDUP_REMOVED lines=12> */
.L_x_183:
[----:B------:R-:W-:Y:S05]  /*2f690*/  BSYNC B1 ;  /* 0x0000000000017941 */ /* 0x000fea0003800000 */
.L_x_182:
        /* <DEDUP_REMOVED lines=9> */
.L_x_185:
[----:B------:R-:W-:Y:S05]  /*2f730*/  BSYNC B1 ;  /* 0x0000000000017941 */ /* 0x000fea0003800000 */
.L_x_184:
        /* <DEDUP_REMOVED lines=12> */
.L_x_187:
[----:B------:R-:W-:Y:S05]  /*2f800*/  BSYNC B1 ;  /* 0x0000000000017941 */ /* 0x000fea0003800000 */
.L_x_186:
        /* <DEDUP_REMOVED lines=8> */
.L_x_189:
[----:B------:R-:W-:Y:S05]  /*2f890*/  BSYNC B1 ;  /* 0x0000000000017941 */ /* 0x000fea0003800000 */
.L_x_188:
        /* <DEDUP_REMOVED lines=9> */
.L_x_191:
[----:B------:R-:W-:Y:S05]  /*2f930*/  BSYNC B1 ;  /* 0x0000000000017941 */ /* 0x000fea0003800000 */
.L_x_190:
        /* <DEDUP_REMOVED lines=14> */
.L_x_193:
[----:B------:R-:W-:Y:S05]  /*2fa20*/  BSYNC B1 ;  /* 0x0000000000017941 */ /* 0x000fea0003800000 */
.L_x_192:
        /* <DEDUP_REMOVED lines=8> */
.L_x_195:
[----:B------:R-:W-:Y:S05]  /*2fab0*/  BSYNC B1 ;  /* 0x0000000000017941 */ /* 0x000fea0003800000 */
.L_x_194:
        /* <DEDUP_REMOVED lines=8> */
.L_x_197:
[----:B------:R-:W-:Y:S05]  /*2fb40*/  BSYNC B1 ;  /* 0x0000000000017941 */ /* 0x000fea0003800000 */
.L_x_196:
        /* <DEDUP_REMOVED lines=12> */
.L_x_199:
[----:B------:R-:W-:Y:S05]  /*2fc10*/  BSYNC B1 ;  /* 0x0000000000017941 */ /* 0x000fea0003800000 */
.L_x_198:
        /* <DEDUP_REMOVED lines=9> */
.L_x_201:
[----:B------:R-:W-:Y:S05]  /*2fcb0*/  BSYNC B1 ;  /* 0x0000000000017941 */ /* 0x000fea0003800000 */
.L_x_200:
        /* <DEDUP_REMOVED lines=12> */
.L_x_203:
[----:B------:R-:W-:Y:S05]  /*2fd80*/  BSYNC B1 ;  /* 0x0000000000017941 */ /* 0x000fea0003800000 */
.L_x_202:
        /* <DEDUP_REMOVED lines=8> */
.L_x_205:
[----:B------:R-:W-:Y:S05]  /*2fe10*/  BSYNC B1 ;  /* 0x0000000000017941 */ /* 0x000fea0003800000 */
.L_x_204:
        /* <DEDUP_REMOVED lines=9> */
.L_x_207:
[----:B------:R-:W-:Y:S05]  /*2feb0*/  BSYNC B1 ;  /* 0x0000000000017941 */ /* 0x000fea0003800000 */
.L_x_206:
        /* <DEDUP_REMOVED lines=14> */
.L_x_209:
[----:B------:R-:W-:Y:S05]  /*2ffa0*/  BSYNC B1 ;  /* 0x0000000000017941 */ /* 0x000fea0003800000 */
.L_x_208:
        /* <DEDUP_REMOVED lines=8> */
.L_x_211:
[----:B------:R-:W-:Y:S05]  /*30030*/  BSYNC B1 ;  /* 0x0000000000017941 */ /* 0x000fea0003800000 */
.L_x_210:
        /* <DEDUP_REMOVED lines=8> */
.L_x_213:
[----:B------:R-:W-:Y:S05]  /*300c0*/  BSYNC B1 ;  /* 0x0000000000017941 */ /* 0x000fea0003800000 */
.L_x_212:
        /* <DEDUP_REMOVED lines=12> */
.L_x_215:
[----:B------:R-:W-:Y:S05]  /*30190*/  BSYNC B1 ;  /* 0x0000000000017941 */ /* 0x000fea0003800000 */
.L_x_214:
        /* <DEDUP_REMOVED lines=9> */
.L_x_217:
[----:B------:R-:W-:Y:S05]  /*30230*/  BSYNC B1 ;  /* 0x0000000000017941 */ /* 0x000fea0003800000 */
.L_x_216:
[----:B-1----:R-:W2:Y:S01]  /*30240*/  LDL.LU R12, [R1+0x96c] ;  /* 0x00096c00010c7983 */ /* 0x002ea20000300800 */
[C---:B------:R-:W-:Y:S01]  /*30250*/  ISETP.LT.OR P2, PT, R0.reuse, 0xb9, !P0 ;  /* 0x000000b90000780c */ /* 0x040fe20004741670 */
[----:B------:R-:W-:Y:S01]  /*30260*/  BSSY B1, `(.L_x_218) ;  /* 0x000000a000017945 */ /* 0x000fe20003800000 */
        /* <DEDUP_REMOVED lines=9> */
.L_x_219:
[----:B------:R-:W-:Y:S05]  /*30300*/  BSYNC B1 ;  /* 0x0000000000017941 */ /* 0x000fea0003800000 */
.L_x_218:
        /* <DEDUP_REMOVED lines=8> */
.L_x_221:
[----:B------:R-:W-:Y:S05]  /*30390*/  BSYNC B1 ;  /* 0x0000000000017941 */ /* 0x000fea0003800000 */
.L_x_220:
        /* <DEDUP_REMOVED lines=9> */
.L_x_223:
[----:B------:R-:W-:Y:S05]  /*30430*/  BSYNC B1 ;  /* 0x0000000000017941 */ /* 0x000fea0003800000 */
.L_x_222:
        /* <DEDUP_REMOVED lines=14> */
.L_x_225:
[----:B------:R-:W-:Y:S05]  /*30520*/  BSYNC B1 ;  /* 0x0000000000017941 */ /* 0x000fea0003800000 */
.L_x_224:
        /* <DEDUP_REMOVED lines=8> */
.L_x_227:
[----:B------:R-:W-:Y:S05]  /*305b0*/  BSYNC B1 ;  /* 0x0000000000017941 */ /* 0x000fea0003800000 */
.L_x_226:
        /* <DEDUP_REMOVED lines=8> */
.L_x_229:
[----:B------:R-:W-:Y:S05]  /*30640*/  BSYNC B1 ;  /* 0x0000000000017941 */ /* 0x000fea0003800000 */
.L_x_228:
        /* <DEDUP_REMOVED lines=12> */
.L_x_231:
[----:B------:R-:W-:Y:S05]  /*30710*/  BSYNC B1 ;  /* 0x0000000000017941 */ /* 0x000fea0003800000 */
.L_x_230:
        /* <DEDUP_REMOVED lines=9> */
.L_x_233:
[----:B------:R-:W-:Y:S05]  /*307b0*/  BSYNC B1 ;  /* 0x0000000000017941 */ /* 0x000fea0003800000 */
.L_x_232:
        /* <DEDUP_REMOVED lines=12> */
.L_x_235:
[----:B------:R-:W-:Y:S05]  /*30880*/  BSYNC B1 ;  /* 0x0000000000017941 */ /* 0x000fea0003800000 */
.L_x_234:
        /* <DEDUP_REMOVED lines=8> */
.L_x_237:
[----:B------:R-:W-:Y:S05]  /*30910*/  BSYNC B1 ;  /* 0x0000000000017941 */ /* 0x000fea0003800000 */
.L_x_236:
        /* <DEDUP_REMOVED lines=9> */
.L_x_239:
[----:B------:R-:W-:Y:S05]  /*309b0*/  BSYNC B1 ;  /* 0x0000000000017941 */ /* 0x000fea0003800000 */
.L_x_238:
        /* <DEDUP_REMOVED lines=14> */
.L_x_241:
[----:B------:R-:W-:Y:S05]  /*30aa0*/  BSYNC B1 ;  /* 0x0000000000017941 */ /* 0x000fea0003800000 */
.L_x_240:
        /* <DEDUP_REMOVED lines=8> */
.L_x_243:
[----:B------:R-:W-:Y:S05]  /*30b30*/  BSYNC B1 ;  /* 0x0000000000017941 */ /* 0x000fea0003800000 */
.L_x_242:
        /* <DEDUP_REMOVED lines=8> */
.L_x_245:
[----:B------:R-:W-:Y:S05]  /*30bc0*/  BSYNC B1 ;  /* 0x0000000000017941 */ /* 0x000fea0003800000 */
.L_x_244:
        /* <DEDUP_REMOVED lines=12> */
.L_x_247:
[----:B------:R-:W-:Y:S05]  /*30c90*/  BSYNC B1 ;  /* 0x0000000000017941 */ /* 0x000fea0003800000 */
.L_x_246:
        /* <DEDUP_REMOVED lines=9> */
.L_x_249:
[----:B------:R-:W-:Y:S05]  /*30d30*/  BSYNC B1 ;  /* 0x0000000000017941 */ /* 0x000fea0003800000 */
.L_x_248:
        /* <DEDUP_REMOVED lines=12> */
.L_x_251:
[----:B------:R-:W-:Y:S05]  /*30e00*/  BSYNC B1 ;  /* 0x0000000000017941 */ /* 0x000fea0003800000 */
.L_x_250:
        /* <DEDUP_REMOVED lines=8> */
.L_x_253:
[----:B------:R-:W-:Y:S05]  /*30e90*/  BSYNC B1 ;  /* 0x0000000000017941 */ /* 0x000fea0003800000 */
.L_x_252:
        /* <DEDUP_REMOVED lines=9> */
.L_x_255:
[----:B------:R-:W-:Y:S05]  /*30f30*/  BSYNC B1 ;  /* 0x0000000000017941 */ /* 0x000fea0003800000 */
.L_x_254:
        /* <DEDUP_REMOVED lines=14> */
.L_x_257:
[----:B------:R-:W-:Y:S05]  /*31020*/  BSYNC B1 ;  /* 0x0000000000017941 */ /* 0x000fea0003800000 */
.L_x_256:
        /* <DEDUP_REMOVED lines=8> */
.L_x_259:
[----:B------:R-:W-:Y:S05]  /*310b0*/  BSYNC B1 ;  /* 0x0000000000017941 */ /* 0x000fea0003800000 */
.L_x_258:
        /* <DEDUP_REMOVED lines=8> */
.L_x_261:
[----:B------:R-:W-:Y:S05]  /*31140*/  BSYNC B1 ;  /* 0x0000000000017941 */ /* 0x000fea0003800000 */
.L_x_260:
        /* <DEDUP_REMOVED lines=12> */
.L_x_263:
[----:B------:R-:W-:Y:S05]  /*31210*/  BSYNC B1 ;  /* 0x0000000000017941 */ /* 0x000fea0003800000 */
.L_x_262:
        /* <DEDUP_REMOVED lines=9> */
.L_x_265:
[----:B------:R-:W-:Y:S05]  /*312b0*/  BSYNC B1 ;  /* 0x0000000000017941 */ /* 0x000fea0003800000 */
.L_x_264:
        /* <DEDUP_REMOVED lines=12> */
.L_x_267:
[----:B------:R-:W-:Y:S05]  /*31380*/  BSYNC B1 ;  /* 0x0000000000017941 */ /* 0x000fea0003800000 */
.L_x_266:
        /* <DEDUP_REMOVED lines=8> */
.L_x_269:
[----:B------:R-:W-:Y:S05]  /*31410*/  BSYNC B1 ;  /* 0x0000000000017941 */ /* 0x000fea0003800000 */
.L_x_268:
        /* <DEDUP_REMOVED lines=9> */
.L_x_271:
[----:B------:R-:W-:Y:S05]  /*314b0*/  BSYNC B1 ;  /* 0x0000000000017941 */ /* 0x000fea0003800000 */
.L_x_270:
        /* <DEDUP_REMOVED lines=14> */
.L_x_273:
[----:B------:R-:W-:Y:S05]  /*315a0*/  BSYNC B1 ;  /* 0x0000000000017941 */ /* 0x000fea0003800000 */
.L_x_272:
        /* <DEDUP_REMOVED lines=8> */
.L_x_275:
[----:B------:R-:W-:Y:S05]  /*31630*/  BSYNC B1 ;  /* 0x0000000000017941 */ /* 0x000fea0003800000 */
.L_x_274:
        /* <DEDUP_REMOVED lines=8> */
.L_x_277:
[----:B------:R-:W-:Y:S05]  /*316c0*/  BSYNC B1 ;  /* 0x0000000000017941 */ /* 0x000fea0003800000 */
.L_x_276:
[----:B-1----:R-:W2:Y:S01]  /*316d0*/  LDL.LU R6, [R1+0x9e4] ;  /* 0x0009e40001067983 */ /* 0x002ea20000300800 */
[----:B------:R-:W-:Y:S01]  /*316e0*/  @!P2 IADD3 R12, P4, R2, UR44, RZ ;  /* 0x0000002c020cac10 */ /* 0x000fe2000ff9e0ff */
[----:B------:R-:W-:Y:S01]  /*316f0*/  BSSY B1, `(.L_x_278) ;  /* 0x000000b000017945 */ /* 0x000fe20003800000 */
[----:B------:R-:W-:Y:S02]  /*31700*/  ISETP.LT.OR P3, PT, R0, 0xf9, !P1 ;  /* 0x000000f90000780c */ /* 0x000fe40004f61670 */
[----:B------:R-:W-:Y:S01]  /*31710*/  @!P2 IADD3.X R13, R3, UR43, RZ, P4, !PT ;  /* 0x0000002b030dac10 */ /* 0x000fe2000a7fe4ff */
        /* <DEDUP_REMOVED lines=8> */
.L_x_279:
[----:B------:R-:W-:Y:S05]  /*317a0*/  BSYNC B1 ;  /* 0x0000000000017941 */ /* 0x000fea0003800000 */
.L_x_278:
[----:B------:R-:W2:Y:S01]  /*317b0*/  LDL.LU R14, [R1+0x9e8] ;  /* 0x0009e800010e7983 */ /* 0x000ea20000300800 */
        /* <DEDUP_REMOVED lines=8> */
.L_x_281:
[----:B------:R-:W-:Y:S05]  /*31840*/  BSYNC B1 ;  /* 0x0000000000017941 */ /* 0x000fea0003800000 */
.L_x_280:
        /* <DEDUP_REMOVED lines=8> */
.L_x_283:
[----:B------:R-:W-:Y:S05]  /*318d0*/  BSYNC B1 ;  /* 0x0000000000017941 */ /* 0x000fea0003800000 */
.L_x_282:
[----:B-1----:R-:W2:Y:S01]  /*318e0*/  LDL.LU R6, [R1+0x9f0] ;  /* 0x0009f00001067983 */ /* 0x002ea20000300800 */
[C---:B------:R-:W-:Y:S01]  /*318f0*/  ISETP.LT.OR P5, PT, R0.reuse, 0xfa, !P0 ;  /* 0x000000fa0000780c */ /* 0x040fe200047a1670 */
[----:B------:R-:W-:Y:S01]  /*31900*/  BSSY B1, `(.L_x_284) ;  /* 0x000000a000017945 */ /* 0x000fe20003800000 */
[----:B------:R-:W-:Y:S02]  /*31910*/  IADD3 R12, P4, R5, 0x80, RZ ;  /* 0x00000080050c7810 */ /* 0x000fe40007f9e0ff */
        /* <DEDUP_REMOVED lines=8> */
.L_x_285:
[----:B------:R-:W-:Y:S05]  /*319a0*/  BSYNC B1 ;  /* 0x0000000000017941 */ /* 0x000fea0003800000 */
.L_x_284:
        /* <DEDUP_REMOVED lines=9> */
.L_x_287:
[----:B------:R-:W-:Y:S05]  /*31a40*/  BSYNC B1 ;  /* 0x0000000000017941 */ /* 0x000fea0003800000 */
.L_x_286:
[----:B-1----:R-:W2:Y:S01]  /*31a50*/  LDL.LU R13, [R1+0x9f8] ;  /* 0x0009f800010d7983 */ /* 0x002ea20000300800 */
[----:B------:R-:W-:Y:S01]  /*31a60*/  ISETP.GE.AND P6, PT, R23, 0x89, PT ;  /* 0x000000891700780c */ /* 0x000fe20003fc6270 */
[----:B------:R-:W-:Y:S01]  /*31a70*/  IMAD.X R15, RZ, RZ, UR7, P4 ;  /* 0x00000007ff0f7e24 */ /* 0x000fe2000a0e06ff */
[----:B------:R-:W-:Y:S01]  /*31a80*/  LOP3.LUT R22, R22, 0xfffffffd, RZ, 0xc0, !PT ;  /* 0xfffffffd16167812 */ /* 0x000fe200078ec0ff */
[-C--:B------:R-:W-:Y:S01]  /*31a90*/  IMAD.WIDE.U32 R20, R12, R10.reuse, R158 ;  /* 0x0000000a0c147225 */ /* 0x080fe200078e009e */
[----:B------:R-:W-:Y:S01]  /*31aa0*/  BSSY B1, `(.L_x_288) ;  /* 0x000000e000017945 */ /* 0x000fe20003800000 */
[----:B------:R-:W-:Y:S02]  /*31ab0*/  ISETP.LT.OR P4, PT, R0, 0xa, !P6 ;  /* 0x0000000a0000780c */ /* 0x000fe40007781670 */
[----:B------:R-:W-:-:S04]  /*31ac0*/  IMAD R164, R15, R10, RZ ;  /* 0x0000000a0fa47224 */ /* 0x000fc800078e02ff */
[----:B------:R-:W-:Y:S02]  /*31ad0*/  IMAD R164, R12, R11, R164 ;  /* 0x0000000b0ca47224 */ /* 0x000fe400078e02a4 */
[----:B------:R-:W-:Y:S01]  /*31ae0*/  @P6 LOP3.LUT R22, R22, 0x2, RZ, 0xfc, !PT ;  /* 0x0000000216166812 */ /* 0x000fe200078efcff */
[----:B--2---:R-:W-:-:S05]  /*31af0*/  @!P3 IMAD R13, R13, R17, R4 ;  /* 0x000000110d0db224 */ /* 0x004fca00078e0204 */
[----:B------:R1:W-:Y:S01]  /*31b00*/  @!P3 STG.E.U8 desc[UR50][R6.64+0xf8], R13 ;  /* 0x0000f80d0600b986 */ /* 0x0003e2000c101132 */
[----:B------:R-:W-:Y:S02]  /*31b10*/  IADD3 R14, P3, R20, R156, RZ ;  /* 0x0000009c140e7210 */ /* 0x000fe40007f7e0ff */
[----:B-1----:R-:W-:-:S04]  /*31b20*/  @!P2 IADD3 R6, P5, R2, UR44, RZ ;  /* 0x0000002c0206ac10 */ /* 0x002fc8000ffbe0ff */
[----:B------:R-:W-:Y:S01]  /*31b30*/  @!P2 IADD3.X R7, R3, UR43, RZ, P5, !PT ;  /* 0x0000002b0307ac10 */ /* 0x000fe2000affe4ff */
[----:B------:R-:W-:Y:S08]  /*31b40*/  @P2 BRA `(.L_x_289) ;  /* 0x00000000000c2947 */ /* 0x000ff00003800000 */
[----:B------:R-:W2:Y:S02]  /*31b50*/  LDG.E.U8 R16, desc[UR50][R152.64+0xf9] ;  /* 0x0000f93298107981 */ /* 0x000ea4000c1e1100 */
[----:B--2---:R-:W-:-:S05]  /*31b60*/  PRMT R4, R16, 0x8880, RZ ;  /* 0x0000888010047816 */ /* 0x004fca00000000ff */
[----:B------:R-:W-:-:S07]  /*31b70*/  IMAD R4, R4, R18, RZ ;  /* 0x0000001204047224 */ /* 0x000fce00078e02ff */
.L_x_289:
[----:B------:R-:W-:Y:S05]  /*31b80*/  BSYNC B1 ;  /* 0x0000000000017941 */ /* 0x000fea0003800000 */
.L_x_288:
[----:B------:R-:W2:Y:S01]  /*31b90*/  LDL.LU R13, [R1+0x9fc] ;  /* 0x0009fc00010d7983 */ /* 0x000ea20000300800 */
[----:B------:R-:W-:Y:S01]  /*31ba0*/  IADD3.X R15, R157, R21, R164, P3, !PT ;  /* 0x000000159d0f7210 */ /* 0x000fe20001ffe4a4 */
[----:B------:R-:W-:Y:S01]  /*31bb0*/  IMAD.U32 R166, RZ, RZ, UR44 ;  /* 0x0000002cffa67e24 */ /* 0x000fe2000f8e00ff */
[----:B------:R-:W-:Y:S01]  /*31bc0*/  ISETP.LT.OR P3, PT, R0, 0x11, !P6 ;  /* 0x000000110000780c */ /* 0x000fe20007761670 */
[----:B------:R-:W-:Y:S01]  /*31bd0*/  IMAD.U32 R170, RZ, RZ, UR44 ;  /* 0x0000002cffaa7e24 */ /* 0x000fe2000f8e00ff */
[----:B------:R-:W-:Y:S01]  /*31be0*/  LOP3.LUT R22, R22, 0xfffffffb, RZ, 0xc0, !PT ;  /* 0xfffffffb16167812 */ /* 0x000fe200078ec0ff */
[----:B------:R-:W-:Y:S01]  /*31bf0*/  BSSY B1, `(.L_x_290) ;  /* 0x0000016000017945 */ /* 0x000fe20003800000 */
[----:B--2---:R-:W-:Y:S02]  /*31c00*/  @!P2 IMAD R20, R13, R17, R4 ;  /* 0x000000110d14a224 */ /* 0x004fe400078e0204 */
[----:B------:R-:W-:-:S03]  /*31c10*/  IMAD.WIDE.U32 R12, R12, R10, R162 ;  /* 0x0000000a0c0c7225 */ /* 0x000fc600078e00a2 */
[----:B------:R1:W-:Y:S01]  /*31c20*/  @!P2 STG.E.U8 desc[UR50][R6.64+0xf9], R20 ;  /* 0x0000f9140600a986 */ /* 0x0003e2000c101132 */
[----:B------:R-:W-:Y:S01]  /*31c30*/  IMAD.IADD R164, R164, 0x1, R13 ;  /* 0x00000001a4a47824 */ /* 0x000fe200078e020d */
[----:B------:R-:W-:-:S04]  /*31c40*/  IADD3 R12, P2, P5, R8, R156, R12 ;  /* 0x0000009c080c7210 */ /* 0x000fc80007d5e00c */
[----:B------:R-:W-:Y:S02]  /*31c50*/  IADD3.X R13, R159, R157, R164, P2, P5 ;  /* 0x0000009d9f0d7210 */ /* 0x000fe400017ea4a4 */
[----:B------:R-:W-:Y:S01]  /*31c60*/  @!P4 IADD3 R166, P2, P5, R166, UR42, R2 ;  /* 0x0000002aa6a6cc10 */ /* 0x000fe2000fd5e002 */
[----:B-1----:R-:W-:Y:S02]  /*31c70*/  IMAD.U32 R7, RZ, RZ, UR43 ;  /* 0x0000002bff077e24 */ /* 0x002fe4000f8e00ff */
[----:B------:R-:W-:-:S03]  /*31c80*/  IMAD.U32 R6, RZ, RZ, UR43 ;  /* 0x0000002bff067e24 */ /* 0x000fc6000f8e00ff */
[----:B------:R-:W-:Y:S02]  /*31c90*/  @!P4 IADD3.X R167, R7, UR41, R3, P2, P5 ;  /* 0x0000002907a7cc10 */ /* 0x000fe400097ea403 */
[----:B------:R-:W-:-:S04]  /*31ca0*/  @!P3 IADD3 R170, P2, P5, R170, UR42, R2 ;  /* 0x0000002aaaaabc10 */ /* 0x000fc8000fd5e002 */
[----:B------:R-:W-:Y:S02]  /*31cb0*/  @!P3 IADD3.X R171, R6, UR41, R3, P2, P5 ;  /* 0x0000002906abbc10 */ /* 0x000fe400097ea403 */
[----:B------:R-:W-:Y:S02]  /*31cc0*/  IADD3 R6, P2, R2, UR42, RZ ;  /* 0x0000002a02067c10 */ /* 0x000fe4000ff5e0ff */
[----:B------:R-:W-:Y:S02]  /*31cd0*/  ISETP.GE.AND P5, PT, R23, 0x81, PT ;  /* 0x000000811700780c */ /* 0x000fe40003fa6270 */
[----:B------:R-:W-:Y:S02]  /*31ce0*/  IADD3.X R7, R3, UR41, RZ, P2, !PT ;  /* 0x0000002903077c10 */ /* 0x000fe400097fe4ff */
[----:B------:R-:W-:-:S09]  /*31cf0*/  ISETP.LT.OR P2, PT, R0, 0x1, !P5 ;  /* 0x000000010000780c */ /* 0x000fd20006f41670 */
[----:B------:R-:W-:-:S04]  /*31d00*/  @P5 LOP3.LUT R22, R22, 0x4, RZ, 0xfc, !PT ;  /* 0x0000000416165812 */ /* 0x000fc800078efcff */
[----:B------:R-:W-:Y:S05]  /*31d10*/  @P2 BRA `(.L_x_291) ;  /* 0x00000000000c2947 */ /* 0x000fea0003800000 */
[----:B------:R-:W2:Y:S02]  /*31d20*/  LDG.E.U8 R16, desc[UR50][R14.64] ;  /* 0x000000320e107981 */ /* 0x000ea4000c1e1100 */
[----:B--2---:R-:W-:-:S05]  /*31d30*/  PRMT R4, R16, 0x8880, RZ ;  /* 0x0000888010047816 */ /* 0x004fca00000000ff */
[----:B------:R-:W-:-:S07]  /*31d40*/  IMAD R4, R4, R18, RZ ;  /* 0x0000001204047224 */ /* 0x000fce00078e02ff */
.L_x_291:
[----:B------:R-:W-:Y:S05]  /*31d50*/  BSYNC B1 ;  /* 0x0000000000017941 */ /* 0x000fea0003800000 */
.L_x_290:
[----:B------:R-:W2:Y:S01]  /*31d60*/  LDL.LU R20, [R1+0x600] ;  /* 0x0006000001147983 */ /* 0x000ea20000300800 */
[----:B------:R-:W-:Y:S01]  /*31d70*/  BSSY B1, `(.L_x_292) ;  /* 0x0000008000017945 */ /* 0x000fe20003800000 */
[----:B--2---:R-:W-:-:S05]  /*31d80*/  @!P2 IMAD R20, R20, R17, R4 ;  /* 0x000000111414a224 */ /* 0x004fca00078e0204 */
[----:B------:R1:W-:Y:S01]  /*31d90*/  @!P2 STG.E.U8 desc[UR50][R6.64], R20 ;  /* 0x000000140600a986 */ /* 0x0003e2000c101132 */
[----:B------:R-:W-:-:S13]  /*31da0*/  ISETP.LT.OR P2, PT, R0, 0x2, !P5 ;  /* 0x000000020000780c */ /* 0x000fda0006f41670 */
[----:B-1----:R-:W-:Y:S05]  /*31db0*/  @P2 BRA `(.L_x_293) ;  /* 0x00000000000c2947 */ /* 0x002fea0003800000 */
[----:B------:R-:W2:Y:S02]  /*31dc0*/  LDG.E.U8 R16, desc[UR50][R14.64+0x1] ;  /* 0x000001320e107981 */ /* 0x000ea4000c1e1100 */
[----:B--2---:R-:W-:-:S05]  /*31dd0*/  PRMT R4, R16, 0x8880, RZ ;  /* 0x0000888010047816 */ /* 0x004fca00000000ff */
[----:B------:R-:W-:-:S07]  /*31de0*/  IMAD R4, R4, R18, RZ ;  /* 0x0000001204047224 */ /* 0x000fce00078e02ff */
.L_x_293:
[----:B------:R-:W-:Y:S05]  /*31df0*/  BSYNC B1 ;  /* 0x0000000000017941 */ /* 0x000fea0003800000 */
.L_x_292:
[----:B------:R-:W2:Y:S01]  /*31e00*/  LDL.LU R20, [R1+0x604] ;  /* 0x0006040001147983 */ /* 0x000ea20000300800 */
[----:B------:R-:W-:Y:S01]  /*31e10*/  BSSY B1, `(.L_x_294) ;  /* 0x000000a000017945 */ /* 0x000fe20003800000 */
[----:B--2---:R-:W-:-:S05]  /*31e20*/  @!P2 IMAD R20, R20, R17, R4 ;  /* 0x000000111414a224 */ /* 0x004fca00078e0204 */
[----:B------:R1:W-:Y:S01]  /*31e30*/  @!P2 STG.E.U8 desc[UR50][R6.64+0x1], R20 ;  /* 0x000001140600a986 */ /* 0x0003e2000c101132 */
[----:B------:R-:W-:-:S13]  /*31e40*/  ISETP.LT.OR P2, PT, R0, 0x1, !P6 ;  /* 0x000000010000780c */ /* 0x000fda0007741670 */
[----:B------:R-:W-:-:S04]  /*31e50*/  @!P2 IADD3 R164, P5, R6, UR44, RZ ;  /* 0x0000002c06a4ac10 */ /* 0x000fc8000ffbe0ff */
[----:B------:R-:W-:Y:S01]  /*31e60*/  @!P2 IADD3.X R165, R7, UR43, RZ, P5, !PT ;  /* 0x0000002b07a5ac10 */ /* 0x000fe2000affe4ff */
[----:B-1----:R-:W-:Y:S08]  /*31e70*/  @P2 BRA `(.L_x_295) ;  /* 0x00000000000c2947 */ /* 0x002ff00003800000 */
[----:B------:R-:W2:Y:S02]  /*31e80*/  LDG.E.U8 R16, desc[UR50][R12.64] ;  /* 0x000000320c107981 */ /* 0x000ea4000c1e1100 */
[----:B--2---:R-:W-:-:S05]  /*31e90*/  PRMT R4, R16, 0x8880, RZ ;  /* 0x0000888010047816 */ /* 0x004fca00000000ff */
[----:B------:R-:W-:-:S07]  /*31ea0*/  IMAD R4, R4, R18, RZ ;  /* 0x0000001204047224 */ /* 0x000fce00078e02ff */
.L_x_295:
[----:B------:R-:W-:Y:S05]  /*31eb0*/  BSYNC B1 ;  /* 0x0000000000017941 */ /* 0x000fea0003800000 */
.L_x_294:
[----:B------:R-:W2:Y:S01]  /*31ec0*/  LDL.LU R168, [R1+0x608] ;  /* 0x0006080001a87983 */ /* 0x000ea20000300800 */
[----:B------:R-:W-:Y:S01]  /*31ed0*/  ISETP.LT.OR P5, PT, R0, 0x2, !P6 ;  /* 0x000000020000780c */ /* 0x000fe200077a1670 */
[----:B------:R-:W-:-:S12]  /*31ee0*/  BSSY B1, `(.L_x_296) ;  /* 0x0000009000017945 */ /* 0x000fd80003800000 */
[----:B------:R-:W-:-:S04]  /*31ef0*/  @!P5 IADD3 R20, P6, R6, UR44, RZ ;  /* 0x0000002c0614dc10 */ /* 0x000fc8000ffde0ff */
[----:B------:R-:W-:Y:S01]  /*31f00*/  @!P5 IADD3.X R21, R7, UR43, RZ, P6, !PT ;  /* 0x0000002b0715dc10 */ /* 0x000fe2000b7fe4ff */
[----:B--2---:R-:W-:-:S05]  /*31f10*/  @!P2 IMAD R168, R168, R17, R4 ;  /* 0x00000011a8a8a224 */ /* 0x004fca00078e0204 */
[----:B------:R1:W-:Y:S01]  /*31f20*/  @!P2 STG.E.U8 desc[UR50][R164.64], R168 ;  /* 0x000000a8a400a986 */ /* 0x0003e2000c101132 */
[----:B------:R-:W-:Y:S05]  /*31f30*/  @P5 BRA `(.L_x_297) ;  /* 0x00000000000c5947 */ /* 0x000fea0003800000 */
[----:B------:R-:W2:Y:S02]  /*31f40*/  LDG.E.U8 R16, desc[UR50][R12.64+0x1] ;  /* 0x000001320c107981 */ /* 0x000ea4000c1e1100 */
[----:B--2---:R-:W-:-:S05]  /*31f50*/  PRMT R4, R16, 0x8880, RZ ;  /* 0x0000888010047816 */ /* 0x004fca00000000ff */
[----:B------:R-:W-:-:S07]  /*31f60*/  IMAD R4, R4, R18, RZ ;  /* 0x0000001204047224 */ /* 0x000fce00078e02ff */
.L_x_297:
[----:B------:R-:W-:Y:S05]  /*31f70*/  BSYNC B1 ;  /* 0x0000000000017941 */ /* 0x000fea0003800000 */
.L_x_296:
[----:B-1----:R-:W2:Y:S01]  /*31f80*/  LDL.LU R164, [R1+0x60c] ;  /* 0x00060c0001a47983 */ /* 0x002ea20000300800 */
[----:B------:R-:W-:Y:S01]  /*31f90*/  LOP3.LUT P6, RZ, R22, 0x4, RZ, 0xc0, !PT ;  /* 0x0000000416ff7812 */ /* 0x000fe200078cc0ff */
[----:B------:R-:W-:Y:S03]  /*31fa0*/  BSSY B1, `(.L_x_298) ;  /* 0x0000008000017945 */ /* 0x000fe60003800000 */
[----:B------:R-:W-:Y:S01]  /*31fb0*/  ISETP.LT.OR P2, PT, R0, 0x9, !P6 ;  /* 0x000000090000780c */ /* 0x000fe20007741670 */
[----:B--2---:R-:W-:-:S05]  /*31fc0*/  @!P5 IMAD R164, R164, R17, R4 ;  /* 0x00000011a4a4d224 */ /* 0x004fca00078e0204 */
[----:B------:R1:W-:Y:S07]  /*31fd0*/  @!P5 STG.E.U8 desc[UR50][R20.64+0x1], R164 ;  /* 0x000001a41400d986 */ /* 0x0003ee000c101132 */
[----:B------:R-:W-:Y:S05]  /*31fe0*/  @P2 BRA `(.L_x_299) ;  /* 0x00000000000c2947 */ /* 0x000fea0003800000 */
[----:B------:R-:W2:Y:S02]  /*31ff0*/  LDG.E.U8 R16, desc[UR50][R14.64+0x8] ;  /* 0x000008320e107981 */ /* 0x000ea4000c1e1100 */
[----:B--2---:R-:W-:-:S05]  /*32000*/  PRMT R4, R16, 0x8880, RZ ;  /* 0x0000888010047816 */ /* 0x004fca00000000ff */
[----:B------:R-:W-:-:S07]  /*32010*/  IMAD R4, R4, R18, RZ ;  /* 0x0000001204047224 */ /* 0x000fce00078e02ff */
.L_x_299:
[----:B------:R-:W-:Y:S05]  /*32020*/  BSYNC B1 ;  /* 0x0000000000017941 */ /* 0x000fea0003800000 */
.L_x_298:
[----:B-1----:R-:W2:Y:S01]  /*32030*/  LDL.LU R20, [R1+0x610] ;  /* 0x0006100001147983 */ /* 0x002ea20000300800 */
[----:B------:R-:W-:Y:S01]  /*32040*/  IMAD.MOV.U32 R21, RZ, RZ, R7 ;  /* 0x000000ffff157224 */ /* 0x000fe200078e0007 */
[----:B------:R-:W-:Y:S01]  /*32050*/  BSSY B1, `(.L_x_300) ;  /* 0x0000009000017945 */ /* 0x000fe20003800000 */
[----:B--2---:R-:W-:Y:S02]  /*32060*/  @!P2 IMAD R164, R20, R17, R4 ;  /* 0x0000001114a4a224 */ /* 0x004fe400078e0204 */
[----:B------:R-:W-:-:S05]  /*32070*/  IMAD.MOV.U32 R20, RZ, RZ, R6 ;  /* 0x000000ffff147224 */ /* 0x000fca00078e0006 */
[----:B------:R1:W-:Y:S01]  /*32080*/  @!P2 STG.E.U8 desc[UR50][R20.64+0x8], R164 ;  /* 0x000008a41400a986 */ /* 0x0003e2000c101132 */
[----:B------:R-:W-:-:S13]  /*32090*/  ISETP.LT.OR P2, PT, R0, 0xa, !P6 ;  /* 0x0000000a0000780c */ /* 0x000fda0007741670 */
[----:B-1----:R-:W-:Y:S05]  /*320a0*/  @P2 BRA `(.L_x_301) ;  /* 0x00000000000c2947 */ /* 0x002fea0003800000 */
[----:B------:R-:W2:Y:S02]  /*320b0*/  LDG.E.U8 R16, desc[UR50][R14.64+0x9] ;  /* 0x000009320e107981 */ /* 0x000ea4000c1e1100 */
[----:B--2---:R-:W-:-:S05]  /*320c0*/  PRMT R4, R16, 0x8880, RZ ;  /* 0x0000888010047816 */ /* 0x004fca00000000ff */
[----:B------:R-:W-:-:S07]  /*320d0*/  IMAD R4, R4, R18, RZ ;  /* 0x0000001204047224 */ /* 0x000fce00078e02ff */
.L_x_301:
[----:B------:R-:W-:Y:S05]  /*320e0*/  BSYNC B1 ;  /* 0x0000000000017941 */ /* 0x000fea0003800000 */
.L_x_300:
[----:B------:R-:W2:Y:S01]  /*320f0*/  LDL.LU R164, [R1+0x614] ;  /* 0x0006140001a47983 */ /* 0x000ea20000300800 */
[----:B------:R-:W-:Y:S01]  /*32100*/  LOP3.LUT P6, RZ, R22, 0x2, RZ, 0xc0, !PT ;  /* 0x0000000216ff7812 */ /* 0x000fe200078cc0ff */
[----:B------:R-:W-:Y:S01]  /*32110*/  BSSY B1, `(.L_x_302) ;  /* 0x000000a000017945 */ /* 0x000fe20003800000 */
[----:B------:R-:W-:Y:S02]  /*32120*/  IMAD.U32 R165, RZ, RZ, UR43 ;  /* 0x0000002bffa57e24 */ /* 0x000fe4000f8e00ff */
[----:B------:R-:W-:Y:S01]  /*32130*/  ISETP.LT.OR P5, PT, R0, 0x9, !P6 ;  /* 0x000000090000780c */ /* 0x000fe200077a1670 */
[----:B--2---:R-:W-:-:S05]  /*32140*/  @!P2 IMAD R164, R164, R17, R4 ;  /* 0x00000011a4a4a224 */ /* 0x004fca00078e0204 */
[----:B------:R1:W-:Y:S02]  /*32150*/  @!P2 STG.E.U8 desc[UR50][R20.64+0x9], R164 ;  /* 0x000009a41400a986 */ /* 0x0003e4000c101132 */
[----:B-1----:R-:W-:-:S05]  /*32160*/  IMAD.U32 R164, RZ, RZ, UR44 ;  /* 0x0000002cffa47e24 */ /* 0x002fca000f8e00ff */
[----:B------:R-:W-:Y:S05]  /*32170*/  @P5 BRA `(.L_x_303) ;  /* 0x00000000000c5947 */ /* 0x000fea0003800000 */
[----:B------:R-:W2:Y:S02]  /*32180*/  LDG.E.U8 R16, desc[UR50][R12.64+0x8] ;  /* 0x000008320c107981 */ /* 0x000ea4000c1e1100 */
[----:B--2---:R-:W-:-:S05]  /*32190*/  PRMT R4, R16, 0x8880, RZ ;  /* 0x0000888010047816 */ /* 0x004fca00000000ff */
[----:B------:R-:W-:-:S07]  /*321a0*/  IMAD R4, R4, R18, RZ ;  /* 0x0000001204047224 */ /* 0x000fce00078e02ff */
.L_x_303:
[----:B------:R-:W-:Y:S05]  /*321b0*/  BSYNC B1 ;  /* 0x0000000000017941 */ /* 0x000fea0003800000 */
.L_x_302:
[----:B------:R-:W2:Y:S01]  /*321c0*/  LDL.LU R168, [R1+0x618] ;  /* 0x0006180001a87983 */ /* 0x000ea20000300800 */
[----:B------:R-:W-:Y:S01]  /*321d0*/  ISETP.LT.OR P2, PT, R0, 0x12, !P6 ;  /* 0x000000120000780c */ /* 0x000fe20007741670 */
[----:B------:R-:W-:Y:S01]  /*321e0*/  BSSY B1, `(.L_x_304) ;  /* 0x000000e000017945 */ /* 0x000fe20003800000 */
[----:B------:R-:W-:-:S04]  /*321f0*/  LOP3.LUT R19, R19, 0xff7fffff, RZ, 0xc0, !PT ;  /* 0xff7fffff13137812 */ /* 0x000fc800078ec0ff */
[----:B------:R-:W-:-:S07]  /*32200*/  @P0 LOP3.LUT R19, R19, 0x800000, RZ, 0xfc, !PT ;  /* 0x0080000013130812 */ /* 0x000fce00078efcff */
[----:B------:R-:W-:-:S04]  /*32210*/  @!P2 IADD3 R164, P0, P6, R164, UR42, R2 ;  /* 0x0000002aa4a4ac10 */ /* 0x000fc8000fe1e002 */
[----:B------:R-:W-:Y:S02]  /*32220*/  @!P2 IADD3.X R165, R165, UR41, R3, P0, P6 ;  /* 0x00000029a5a5ac10 */ /* 0x000fe400087ec403 */
[----:B------:R-:W-:Y:S02]  /*32230*/  @!P5 IADD3 R6, P6, R6, UR44, RZ ;  /* 0x0000002c0606dc10 */ /* 0x000fe4000ffde0ff */
[----:B------:R-:W-:Y:S02]  /*32240*/  LOP3.LUT P0, RZ, R19, 0x800000, RZ, 0xc0, !PT ;  /* 0x0080000013ff7812 */ /* 0x000fe4000780c0ff */
[----:B------:R-:W-:Y:S01]  /*32250*/  @!P5 IADD3.X R7, R7, UR43, RZ, P6, !PT ;  /* 0x0000002b0707dc10 */ /* 0x000fe2000b7fe4ff */
[----:B--2---:R-:W-:-:S05]  /*32260*/  @!P5 IMAD R168, R168, R17, R4 ;  /* 0x00000011a8a8d224 */ /* 0x004fca00078e0204 */
[----:B------:R1:W-:Y:S01]  /*32270*/  @!P5 STG.E.U8 desc[UR50][R6.64+0x8], R168 ;  /* 0x000008a80600d986 */ /* 0x0003e2000c101132 */
[----:B------:R-:W-:Y:S05]  /*32280*/  @P4 BRA `(.L_x_305) ;  /* 0x00000000000c4947 */ /* 0x000fea0003800000 */
[----:B------:R-:W2:Y:S02]  /*32290*/  LDG.E.U8 R16, desc[UR50][R12.64+0x9] ;  /* 0x000009320c107981 */ /* 0x000ea4000c1e1100 */
[----:B--2---:R-:W-:-:S05]  /*322a0*/  PRMT R4, R16, 0x8880, RZ ;  /* 0x0000888010047816 */ /* 0x004fca00000000ff */
[----:B------:R-:W-:-:S07]  /*322b0*/  IMAD R4, R4, R18, RZ ;  /* 0x0000001204047224 */ /* 0x000fce00078e02ff */
.L_x_305:
[----:B------:R-:W-:Y:S05]  /*322c0*/  BSYNC B1 ;  /* 0x0000000000017941 */ /* 0x000fea0003800000 */
.L_x_304:
[----:B-1----:R-:W2:Y:S01]  /*322d0*/  LDL.LU R6, [R1+0x61c] ;  /* 0x00061c0001067983 */ /* 0x002ea20000300800 */
[----:B------:R-:W-:Y:S01]  /*322e0*/  LOP3.LUT P5, RZ, R22, 0x4, RZ, 0xc0, !PT ;  /* 0x0000000416ff7812 */ /* 0x000fe200078ac0ff */
        /* <DEDUP_REMOVED lines=8> */
.L_x_307:
[----:B------:R-:W-:Y:S05]  /*32370*/  BSYNC B1 ;  /* 0x0000000000017941 */ /* 0x000fea0003800000 */
.L_x_306:
[----:B------:R-:W2:Y:S01]  /*32380*/  LDL.LU R6, [R1+0x620] ;  /* 0x0006200001067983 */ /* 0x000ea20000300800 */
[----:B------:R-:W-:Y:S01]  /*32390*/  BSSY B1, `(.L_x_308) ;  /* 0x000000a000017945 */ /* 0x000fe20003800000 */
[----:B------:R-:W-:Y:S02]  /*323a0*/  IMAD.U32 R168, RZ, RZ, UR44 ;  /* 0x0000002cffa87e24 */ /* 0x000fe4000f8e00ff */
[----:B--2---:R-:W-:-:S05]  /*323b0*/  @!P4 IMAD R6, R6, R17, R4 ;  /* 0x000000110606c224 */ /* 0x004fca00078e0204 */
[----:B------:R1:W-:Y:S01]  /*323c0*/  @!P4 STG.E.U8 desc[UR50][R20.64+0x10], R6 ;  /* 0x000010061400c986 */ /* 0x0003e2000c101132 */
[----:B------:R-:W-:Y:S01]  /*323d0*/  ISETP.LT.OR P4, PT, R0, 0x12, !P5 ;  /* 0x000000120000780c */ /* 0x000fe20006f81670 */
[----:B-1----:R-:W-:-:S12]  /*323e0*/  IMAD.U32 R6, RZ, RZ, UR43 ;  /* 0x0000002bff067e24 */ /* 0x002fd8000f8e00ff */
[----:B------:R-:W-:Y:S05]  /*323f0*/  @P4 BRA `(.L_x_309) ;  /* 0x00000000000c4947 */ /* 0x000fea0003800000 */
[----:B------:R-:W2:Y:S02]  /*32400*/  LDG.E.U8 R16, desc[UR50][R14.64+0x11] ;  /* 0x000011320e107981 */ /* 0x000ea4000c1e1100 */
[----:B--2---:R-:W-:-:S05]  /*32410*/  PRMT R4, R16, 0x8880, RZ ;  /* 0x0000888010047816 */ /* 0x004fca00000000ff */
[----:B------:R-:W-:-:S07]  /*32420*/  IMAD R4, R4, R18, RZ ;  /* 0x0000001204047224 */ /* 0x000fce00078e02ff */
.L_x_309:
[----:B------:R-:W-:Y:S05]  /*32430*/  BSYNC B1 ;  /* 0x0000000000017941 */ /* 0x000fea0003800000 */
.L_x_308:
[----:B------:R-:W2:Y:S01]  /*32440*/  LDL.LU R7, [R1+0x624] ;  /* 0x0006240001077983 */ /* 0x000ea20000300800 */
[----:B------:R-:W-:Y:S01]  /*32450*/  LOP3.LUT P5, RZ, R22, 0x2, RZ, 0xc0, !PT ;  /* 0x0000000216ff7812 */ /* 0x000fe200078ac0ff */
[----:B------:R-:W-:Y:S01]  /*32460*/  BSSY B1, `(.L_x_310) ;  /* 0x000000f000017945 */ /* 0x000fe20003800000 */
[----:B------:R-:W-:Y:S02]  /*32470*/  LOP3.LUT R19, R19, 0xff7fffff, RZ, 0xc0, !PT ;  /* 0xff7fffff13137812 */ /* 0x000fe400078ec0ff */
[----:B------:R-:W-:Y:S02]  /*32480*/  ISETP.LT.OR P5, PT, R0, 0x19, !P5 ;  /* 0x000000190000780c */ /* 0x000fe40006fa1670 */
[----:B------:R-:W-:-:S11]  /*32490*/  @P0 LOP3.LUT R19, R19, 0x800000, RZ, 0xfc, !PT ;  /* 0x0080000013130812 */ /* 0x000fd600078efcff */
[----:B------:R-:W-:-:S04]  /*324a0*/  @!P5 IADD3 R168, P0, P6, R168, UR42, R2 ;  /* 0x0000002aa8a8dc10 */ /* 0x000fc8000fe1e002 */
[----:B------:R-:W-:Y:S02]  /*324b0*/  @!P5 IADD3.X R169, R6, UR41, R3, P0, P6 ;  /* 0x0000002906a9dc10 */ /* 0x000fe400087ec403 */
[----:B------:R-:W-:Y:S01]  /*324c0*/  LOP3.LUT P0, RZ, R19, 0x800000, RZ, 0xc0, !PT ;  /* 0x0080000013ff7812 */ /* 0x000fe2000780c0ff */
[----:B--2---:R-:W-:Y:S02]  /*324d0*/  @!P4 IMAD R6, R7, R17, R4 ;  /* 0x000000110706c224 */ /* 0x004fe400078e0204 */
[----:B------:R-:W-:-:S03]  /*324e0*/  IMAD.U32 R7, RZ, RZ, UR43 ;  /* 0x0000002bff077e24 */ /* 0x000fc6000f8e00ff */
[----:B------:R1:W-:Y:S02]  /*324f0*/  @!P4 STG.E.U8 desc[UR50][R20.64+0x11], R6 ;  /* 0x000011061400c986 */ /* 0x0003e4000c101132 */
[----:B-1----:R-:W-:Y:S01]  /*32500*/  IMAD.U32 R6, RZ, RZ, UR44 ;  /* 0x0000002cff067e24 */ /* 0x002fe2000f8e00ff */
[----:B------:R-:W-:Y:S06]  /*32510*/  @P3 BRA `(.L_x_311) ;  /* 0x00000000000c3947 */ /* 0x000fec0003800000 */
[----:B------:R-:W2:Y:S02]  /*32520*/  LDG.E.U8 R16, desc[UR50][R12.64+0x10] ;  /* 0x000010320c107981 */ /* 0x000ea4000c1e1100 */
[----:B--2---:R-:W-:-:S05]  /*32530*/  PRMT R4, R16, 0x8880, RZ ;  /* 0x0000888010047816 */ /* 0x004fca00000000ff */
[----:B------:R-:W-:-:S07]  /*32540*/  IMAD R4, R4, R18, RZ ;  /* 0x0000001204047224 */ /* 0x000fce00078e02ff */
.L_x_311:
[----:B------:R-:W-:Y:S05]  /*32550*/  BSYNC B1 ;  /* 0x0000000000017941 */ /* 0x000fea0003800000 */
.L_x_310:
        /* <DEDUP_REMOVED lines=9> */
[----:B--2---:R-:W-:-:S05]  /*325f0*/  @!P3 IMAD R166, R166, R17, R4 ;  /* 0x00000011a6a6b224 */ /* 0x004fca00078e0204 */
[----:B------:R1:W-:Y:S01]  /*32600*/  @!P3 STG.E.U8 desc[UR50][R170.64+0x10], R166 ;  /* 0x000010a6aa00b986 */ /* 0x0003e2000c101132 */
[----:B------:R-:W-:Y:S06]  /*32610*/  @P2 BRA `(.L_x_313) ;  /* 0x00000000000c2947 */ /* 0x000fec0003800000 */
[----:B------:R-:W2:Y:S02]  /*32620*/  LDG.E.U8 R16, desc[UR50][R12.64+0x11] ;  /* 0x000011320c107981 */ /* 0x000ea4000c1e1100 */
[----:B--2---:R-:W-:-:S05]  /*32630*/  PRMT R4, R16, 0x8880, RZ ;  /* 0x0000888010047816 */ /* 0x004fca00000000ff */
[----:B------:R-:W-:-:S07]  /*32640*/  IMAD R4, R4, R18, RZ ;  /* 0x0000001204047224 */ /* 0x000fce00078e02ff */
.L_x_313:
[----:B------:R-:W-:Y:S05]  /*32650*/  BSYNC B1 ;  /* 0x0000000000017941 */ /* 0x000fea0003800000 */
.L_x_312:
        /* <DEDUP_REMOVED lines=10> */
.L_x_315:
[----:B------:R-:W-:Y:S05]  /*32700*/  BSYNC B1 ;  /* 0x0000000000017941 */ /* 0x000fea0003800000 */
.L_x_314:
        /* <DEDUP_REMOVED lines=11> */
.L_x_317:
[----:B------:R-:W-:Y:S05]  /*327c0*/  BSYNC B1 ;  /* 0x0000000000017941 */ /* 0x000fea0003800000 */
.L_x_316:
        /* <DEDUP_REMOVED lines=17> */
.L_x_319:
[----:B------:R-:W-:Y:S05]  /*328e0*/  BSYNC B1 ;  /* 0x0000000000017941 */ /* 0x000fea0003800000 */
.L_x_318:
        /* <DEDUP_REMOVED lines=15> */
.L_x_321:
[----:B------:R-:W-:Y:S05]  /*329e0*/  BSYNC B1 ;  /* 0x0000000000017941 */ /* 0x000fea0003800000 */
.L_x_320:
        /* <DEDUP_REMOVED lines=10> */
.L_x_323:
[----:B------:R-:W-:Y:S05]  /*32a90*/  BSYNC B1 ;  /* 0x0000000000017941 */ /* 0x000fea0003800000 */
.L_x_322:
        /* <DEDUP_REMOVED lines=11> */
.L_x_325:
[----:B------:R-:W-:Y:S05]  /*32b50*/  BSYNC B1 ;  /* 0x0000000000017941 */ /* 0x000fea0003800000 */
.L_x_324:
        /* <DEDUP_REMOVED lines=17> */
.L_x_327:
[----:B------:R-:W-:Y:S05]  /*32c70*/  BSYNC B1 ;  /* 0x0000000000017941 */ /* 0x000fea0003800000 */
.L_x_326:
        /* <DEDUP_REMOVED lines=15> */
.L_x_329:
[----:B------:R-:W-:Y:S05]  /*32d70*/  BSYNC B1 ;  /* 0x0000000000017941 */ /* 0x000fea0003800000 */
.L_x_328:
        /* <DEDUP_REMOVED lines=10> */
.L_x_331:
[----:B------:R-:W-:Y:S05]  /*32e20*/  BSYNC B1 ;  /* 0x0000000000017941 */ /* 0x000fea0003800000 */
.L_x_330:
        /* <DEDUP_REMOVED lines=11> */
.L_x_333:
[----:B------:R-:W-:Y:S05]  /*32ee0*/  BSYNC B1 ;  /* 0x0000000000017941 */ /* 0x000fea0003800000 */
.L_x_332:
        /* <DEDUP_REMOVED lines=17> */
.L_x_335:
[----:B------:R-:W-:Y:S05]  /*33000*/  BSYNC B1 ;  /* 0x0000000000017941 */ /* 0x000fea0003800000 */
.L_x_334:
        /* <DEDUP_REMOVED lines=15> */
.L_x_337:
[----:B------:R-:W-:Y:S05]  /*33100*/  BSYNC B1 ;  /* 0x0000000000017941 */ /* 0x000fea0003800000 */
.L_x_336:
        /* <DEDUP_REMOVED lines=10> */
.L_x_339:
[----:B------:R-:W-:Y:S05]  /*331b0*/  BSYNC B1 ;  /* 0x0000000000017941 */ /* 0x000fea0003800000 */
.L_x_338:
        /* <DEDUP_REMOVED lines=11> */
.L_x_341:
[----:B------:R-:W-:Y:S05]  /*33270*/  BSYNC B1 ;  /* 0x0000000000017941 */ /* 0x000fea0003800000 */
.L_x_340:
        /* <DEDUP_REMOVED lines=17> */
.L_x_343:
[----:B------:R-:W-:Y:S05]  /*33390*/  BSYNC B1 ;  /* 0x0000000000017941 */ /* 0x000fea0003800000 */
.L_x_342:
        /* <DEDUP_REMOVED lines=15> */
.L_x_345:
[----:B------:R-:W-:Y:S05]  /*33490*/  BSYNC B1 ;  /* 0x0000000000017941 */ /* 0x000fea0003800000 */
.L_x_344:
        /* <DEDUP_REMOVED lines=10> */
.L_x_347:
[----:B------:R-:W-:Y:S05]  /*33540*/  BSYNC B1 ;  /* 0x0000000000017941 */ /* 0x000fea0003800000 */
.L_x_346:
        /* <DEDUP_REMOVED lines=11> */
.L_x_349:
[----:B------:R-:W-:Y:S05]  /*33600*/  BSYNC B1 ;  /* 0x0000000000017941 */ /* 0x000fea0003800000 */
.L_x_348:
        /* <DEDUP_REMOVED lines=17> */
.L_x_351:
[----:B------:R-:W-:Y:S05]  /*33720*/  BSYNC B1 ;  /* 0x0000000000017941 */ /* 0x000fea0003800000 */
.L_x_350:
        /* <DEDUP_REMOVED lines=15> */
.L_x_353:
[----:B------:R-:W-:Y:S05]  /*33820*/  BSYNC B1 ;  /* 0x0000000000017941 */ /* 0x000fea0003800000 */
.L_x_352:
        /* <DEDUP_REMOVED lines=10> */
.L_x_355:
[----:B------:R-:W-:Y:S05]  /*338d0*/  BSYNC B1 ;  /* 0x0000000000017941 */ /* 0x000fea0003800000 */
.L_x_354:
        /* <DEDUP_REMOVED lines=11> */
.L_x_357:
[----:B------:R-:W-:Y:S05]  /*33990*/  BSYNC B1 ;  /* 0x0000000000017941 */ /* 0x000fea0003800000 */
.L_x_356:
        /* <DEDUP_REMOVED lines=17> */
.L_x_359:
[----:B------:R-:W-:Y:S05]  /*33ab0*/  BSYNC B1 ;  /* 0x0000000000017941 */ /* 0x000fea0003800000 */
.L_x_358:
        /* <DEDUP_REMOVED lines=15> */
.L_x_361:
[----:B------:R-:W-:Y:S05]  /*33bb0*/  BSYNC B1 ;  /* 0x0000000000017941 */ /* 0x000fea0003800000 */
.L_x_360:
        /* <DEDUP_REMOVED lines=10> */
.L_x_363:
[----:B------:R-:W-:Y:S05]  /*33c60*/  BSYNC B1 ;  /* 0x0000000000017941 */ /* 0x000fea0003800000 */
.L_x_362:
        /* <DEDUP_REMOVED lines=11> */
.L_x_365:
[----:B------:R-:W-:Y:S05]  /*33d20*/  BSYNC B1 ;  /* 0x0000000000017941 */ /* 0x000fea0003800000 */
.L_x_364:
        /* <DEDUP_REMOVED lines=17> */
.L_x_367:
[----:B------:R-:W-:Y:S05]  /*33e40*/  BSYNC B1 ;  /* 0x0000000000017941 */ /* 0x000fea0003800000 */
.L_x_366:
        /* <DEDUP_REMOVED lines=15> */
.L_x_369:
[----:B------:R-:W-:Y:S05]  /*33f40*/  BSYNC B1 ;  /* 0x0000000000017941 */ /* 0x000fea0003800000 */
.L_x_368:
        /* <DEDUP_REMOVED lines=10> */
.L_x_371:
[----:B------:R-:W-:Y:S05]  /*33ff0*/  BSYNC B1 ;  /* 0x0000000000017941 */ /* 0x000fea0003800000 */
.L_x_370:
        /* <DEDUP_REMOVED lines=11> */
.L_x_373:
[----:B------:R-:W-:Y:S05]  /*340b0*/  BSYNC B1 ;  /* 0x0000000000017941 */ /* 0x000fea0003800000 */
.L_x_372:
        /* <DEDUP_REMOVED lines=17> */
.L_x_375:
[----:B------:R-:W-:Y:S05]  /*341d0*/  BSYNC B1 ;  /* 0x0000000000017941 */ /* 0x000fea0003800000 */
.L_x_374:
        /* <DEDUP_REMOVED lines=15> */
.L_x_377:
[----:B------:R-:W-:Y:S05]  /*342d0*/  BSYNC B1 ;  /* 0x0000000000017941 */ /* 0x000fea0003800000 */
.L_x_376:
        /* <DEDUP_REMOVED lines=10> */
.L_x_379:
[----:B------:R-:W-:Y:S05]  /*34380*/  BSYNC B1 ;  /* 0x0000000000017941 */ /* 0x000fea0003800000 */
.L_x_378:
        /* <DEDUP_REMOVED lines=11> */
.L_x_381:
[----:B------:R-:W-:Y:S05]  /*34440*/  BSYNC B1 ;  /* 0x0000000000017941 */ /* 0x000fea0003800000 */
.L_x_380:
        /* <DEDUP_REMOVED lines=17> */
.L_x_383:
[----:B------:R-:W-:Y:S05]  /*34560*/  BSYNC B1 ;  /* 0x0000000000017941 */ /* 0x000fea0003800000 */
.L_x_382:
        /* <DEDUP_REMOVED lines=15> */
.L_x_385:
[----:B------:R-:W-:Y:S05]  /*34660*/  BSYNC B1 ;  /* 0x0000000000017941 */ /* 0x000fea0003800000 */
.L_x_384:
        /* <DEDUP_REMOVED lines=10> */
.L_x_387:
[----:B------:R-:W-:Y:S05]  /*34710*/  BSYNC B1 ;  /* 0x0000000000017941 */ /* 0x000fea0003800000 */
.L_x_386:
        /* <DEDUP_REMOVED lines=11> */
.L_x_389:
[----:B------:R-:W-:Y:S05]  /*347d0*/  BSYNC B1 ;  /* 0x0000000000017941 */ /* 0x000fea0003800000 */
.L_x_388:
        /* <DEDUP_REMOVED lines=17> */
.L_x_391:
[----:B------:R-:W-:Y:S05]  /*348f0*/  BSYNC B1 ;  /* 0x0000000000017941 */ /* 0x000fea0003800000 */
.L_x_390:
        /* <DEDUP_REMOVED lines=15> */
.L_x_393:
[----:B------:R-:W-:Y:S05]  /*349f0*/  BSYNC B1 ;  /* 0x0000000000017941 */ /* 0x000fea0003800000 */
.L_x_392:
        /* <DEDUP_REMOVED lines=10> */
.L_x_395:
[----:B------:R-:W-:Y:S05]  /*34aa0*/  BSYNC B1 ;  /* 0x0000000000017941 */ /* 0x000fea0003800000 */
.L_x_394:
        /* <DEDUP_REMOVED lines=11> */
.L_x_397:
[----:B------:R-:W-:Y:S05]  /*34b60*/  BSYNC B1 ;  /* 0x0000000000017941 */ /* 0x000fea0003800000 */
.L_x_396:
        /* <DEDUP_REMOVED lines=17> */
.L_x_399:
[----:B------:R-:W-:Y:S05]  /*34c80*/  BSYNC B1 ;  /* 0x0000000000017941 */ /* 0x000fea0003800000 */
.L_x_398:
        /* <DEDUP_REMOVED lines=15> */
.L_x_401:
[----:B------:R-:W-:Y:S05]  /*34d80*/  BSYNC B1 ;  /* 0x0000000000017941 */ /* 0x000fea0003800000 */
.L_x_400:
        /* <DEDUP_REMOVED lines=10> */
.L_x_403:
[----:B------:R-:W-:Y:S05]  /*34e30*/  BSYNC B1 ;  /* 0x0000000000017941 */ /* 0x000fea0003800000 */
.L_x_402:
        /* <DEDUP_REMOVED lines=11> */
.L_x_405:
[----:B------:R-:W-:Y:S05]  /*34ef0*/  BSYNC B1 ;  /* 0x0000000000017941 */ /* 0x000fea0003800000 */
.L_x_404:
        /* <DEDUP_REMOVED lines=17> */
.L_x_407:
[----:B------:R-:W-:Y:S05]  /*35010*/  BSYNC B1 ;  /* 0x0000000000017941 */ /* 0x000fea0003800000 */
.L_x_406:
        /* <DEDUP_REMOVED lines=15> */
.L_x_409:
[----:B------:R-:W-:Y:S05]  /*35110*/  BSYNC B1 ;  /* 0x0000000000017941 */ /* 0x000fea0003800000 */
.L_x_408:
        /* <DEDUP_REMOVED lines=10> */
.L_x_411:
[----:B------:R-:W-:Y:S05]  /*351c0*/  BSYNC B1 ;  /* 0x0000000000017941 */ /* 0x000fea0003800000 */
.L_x_410:
        /* <DEDUP_REMOVED lines=11> */
.L_x_413:
[----:B------:R-:W-:Y:S05]  /*35280*/  BSYNC B1 ;  /* 0x0000000000017941 */ /* 0x000fea0003800000 */
.L_x_412:
        /* <DEDUP_REMOVED lines=17> */
.L_x_415:
[----:B------:R-:W-:Y:S05]  /*353a0*/  BSYNC B1 ;  /* 0x0000000000017941 */ /* 0x000fea0003800000 */
.L_x_414:
        /* <DEDUP_REMOVED lines=15> */
.L_x_417:
[----:B------:R-:W-:Y:S05]  /*354a0*/  BSYNC B1 ;  /* 0x0000000000017941 */ /* 0x000fea0003800000 */
.L_x_416:
        /* <DEDUP_REMOVED lines=10> */
.L_x_419:
[----:B------:R-:W-:Y:S05]  /*35550*/  BSYNC B1 ;  /* 0x0000000000017941 */ /* 0x000fea0003800000 */
.L_x_418:
        /* <DEDUP_REMOVED lines=11> */
.L_x_421:
[----:B------:R-:W-:Y:S05]  /*35610*/  BSYNC B1 ;  /* 0x0000000000017941 */ /* 0x000fea0003800000 */
.L_x_420:
        /* <DEDUP_REMOVED lines=17> */
.L_x_423:
[----:B------:R-:W-:Y:S05]  /*35730*/  BSYNC B1 ;  /* 0x0000000000017941 */ /* 0x000fea0003800000 */
.L_x_422:
        /* <DEDUP_REMOVED lines=15> */
.L_x_425:
[----:B------:R-:W-:Y:S05]  /*35830*/  BSYNC B1 ;  /* 0x0000000000017941 */ /* 0x000fea0003800000 */
.L_x_424:
        /* <DEDUP_REMOVED lines=10> */
.L_x_427:
[----:B------:R-:W-:Y:S05]  /*358e0*/  BSYNC B1 ;  /* 0x0000000000017941 */ /* 0x000fea0003800000 */
.L_x_426:
        /* <DEDUP_REMOVED lines=11> */
.L_x_429:
[----:B------:R-:W-:Y:S05]  /*359a0*/  BSYNC B1 ;  /* 0x0000000000017941 */ /* 0x000fea0003800000 */
.L_x_428:
        /* <DEDUP_REMOVED lines=17> */
.L_x_431:
[----:B------:R-:W-:Y:S05]  /*35ac0*/  BSYNC B1 ;  /* 0x0000000000017941 */ /* 0x000fea0003800000 */
.L_x_430:
        /* <DEDUP_REMOVED lines=15> */
.L_x_433:
[----:B------:R-:W-:Y:S05]  /*35bc0*/  BSYNC B1 ;  /* 0x0000000000017941 */ /* 0x000fea0003800000 */
.L_x_432:
        /* <DEDUP_REMOVED lines=10> */
.L_x_435:
[----:B------:R-:W-:Y:S05]  /*35c70*/  BSYNC B1 ;  /* 0x0000000000017941 */ /* 0x000fea0003800000 */
.L_x_434:
        /* <DEDUP_REMOVED lines=11> */
.L_x_437:
[----:B------:R-:W-:Y:S05]  /*35d30*/  BSYNC B1 ;  /* 0x0000000000017941 */ /* 0x000fea0003800000 */
.L_x_436:
        /* <DEDUP_REMOVED lines=17> */
.L_x_439:
[----:B------:R-:W-:Y:S05]  /*35e50*/  BSYNC B1 ;  /* 0x0000000000017941 */ /* 0x000fea0003800000 */
.L_x_438:
        /* <DEDUP_REMOVED lines=15> */
.L_x_441:
[----:B------:R-:W-:Y:S05]  /*35f50*/  BSYNC B1 ;  /* 0x0000000000017941 */ /* 0x000fea0003800000 */
.L_x_440:
        /* <DEDUP_REMOVED lines=10> */
.L_x_443:
[----:B------:R-:W-:Y:S05]  /*36000*/  BSYNC B1 ;  /* 0x0000000000017941 */ /* 0x000fea0003800000 */
.L_x_442:
        /* <DEDUP_REMOVED lines=11> */
.L_x_445:
[----:B------:R-:W-:Y:S05]  /*360c0*/  BSYNC B1 ;  /* 0x0000000000017941 */ /* 0x000fea0003800000 */
.L_x_444:
        /* <DEDUP_REMOVED lines=17> */
.L_x_447:
[----:B------:R-:W-:Y:S05]  /*361e0*/  BSYNC B1 ;  /* 0x0000000000017941 */ /* 0x000fea0003800000 */
.L_x_446:
        /* <DEDUP_REMOVED lines=15> */
.L_x_449:
[----:B------:R-:W-:Y:S05]  /*362e0*/  BSYNC B1 ;  /* 0x0000000000017941 */ /* 0x000fea0003800000 */
.L_x_448:
        /* <DEDUP_REMOVED lines=10> */
.L_x_451:
[----:B------:R-:W-:Y:S05]  /*36390*/  BSYNC B1 ;  /* 0x0000000000017941 */ /* 0x000fea0003800000 */
.L_x_450:
        /* <DEDUP_REMOVED lines=11> */
.L_x_453:
[----:B------:R-:W-:Y:S05]  /*36450*/  BSYNC B1 ;  /* 0x0000000000017941 */ /* 0x000fea0003800000 */
.L_x_452:
        /* <DEDUP_REMOVED lines=17> */
.L_x_455:
[----:B------:R-:W-:Y:S05]  /*36570*/  BSYNC B1 ;  /* 0x0000000000017941 */ /* 0x000fea0003800000 */
.L_x_454:
        /* <DEDUP_REMOVED lines=15> */
.L_x_457:
[----:B------:R-:W-:Y:S05]  /*36670*/  BSYNC B1 ;  /* 0x0000000000017941 */ /* 0x000fea0003800000 */
.L_x_456:
        /* <DEDUP_REMOVED lines=10> */
.L_x_459:
[----:B------:R-:W-:Y:S05]  /*36720*/  BSYNC B1 ;  /* 0x0000000000017941 */ /* 0x000fea0003800000 */
.L_x_458:
        /* <DEDUP_REMOVED lines=11> */
.L_x_461:
[----:B------:R-:W-:Y:S05]  /*367e0*/  BSYNC B1 ;  /* 0x0000000000017941 */ /* 0x000fea0003800000 */
.L_x_460:
        /* <DEDUP_REMOVED lines=17> */
.L_x_463:
[----:B------:R-:W-:Y:S05]  /*36900*/  BSYNC B1 ;  /* 0x0000000000017941 */ /* 0x000fea0003800000 */
.L_x_462:
        /* <DEDUP_REMOVED lines=15> */
.L_x_465:
[----:B------:R-:W-:Y:S05]  /*36a00*/  BSYNC B1 ;  /* 0x0000000000017941 */ /* 0x000fea0003800000 */
.L_x_464:
        /* <DEDUP_REMOVED lines=10> */
.L_x_467:
[----:B------:R-:W-:Y:S05]  /*36ab0*/  BSYNC B1 ;  /* 0x0000000000017941 */ /* 0x000fea0003800000 */
.L_x_466:
        /* <DEDUP_REMOVED lines=11> */
.L_x_469:
[----:B------:R-:W-:Y:S05]  /*36b70*/  BSYNC B1 ;  /* 0x0000000000017941 */ /* 0x000fea0003800000 */
.L_x_468:
        /* <DEDUP_REMOVED lines=17> */
.L_x_471:
[----:B------:R-:W-:Y:S05]  /*36c90*/  BSYNC B1 ;  /* 0x0000000000017941 */ /* 0x000fea0003800000 */
.L_x_470:
        /* <DEDUP_REMOVED lines=15> */
.L_x_473:
[----:B------:R-:W-:Y:S05]  /*36d90*/  BSYNC B1 ;  /* 0x0000000000017941 */ /* 0x000fea0003800000 */
.L_x_472:
        /* <DEDUP_REMOVED lines=10> */
.L_x_475:
[----:B------:R-:W-:Y:S05]  /*36e40*/  BSYNC B1 ;  /* 0x0000000000017941 */ /* 0x000fea0003800000 */
.L_x_474:
        /* <DEDUP_REMOVED lines=11> */
.L_x_477:
[----:B------:R-:W-:Y:S05]  /*36f00*/  BSYNC B1 ;  /* 0x0000000000017941 */ /* 0x000fea0003800000 */
.L_x_476:
        /* <DEDUP_REMOVED lines=17> */
.L_x_479:
[----:B------:R-:W-:Y:S05]  /*37020*/  BSYNC B1 ;  /* 0x0000000000017941 */ /* 0x000fea0003800000 */
.L_x_478:
        /* <DEDUP_REMOVED lines=15> */
.L_x_481:
[----:B------:R-:W-:Y:S05]  /*37120*/  BSYNC B1 ;  /* 0x0000000000017941 */ /* 0x000fea0003800000 */
.L_x_480:
        /* <DEDUP_REMOVED lines=10> */
.L_x_483:
[----:B------:R-:W-:Y:S05]  /*371d0*/  BSYNC B1 ;  /* 0x0000000000017941 */ /* 0x000fea0003800000 */
.L_x_482:
        /* <DEDUP_REMOVED lines=11> */
.L_x_485:
[----:B------:R-:W-:Y:S05]  /*37290*/  BSYNC B1 ;  /* 0x0000000000017941 */ /* 0x000fea0003800000 */
.L_x_484:
        /* <DEDUP_REMOVED lines=17> */
.L_x_487:
[----:B------:R-:W-:Y:S05]  /*373b0*/  BSYNC B1 ;  /* 0x0000000000017941 */ /* 0x000fea0003800000 */
.L_x_486:
        /* <DEDUP_REMOVED lines=15> */
.L_x_489:
[----:B------:R-:W-:Y:S05]  /*374b0*/  BSYNC B1 ;  /* 0x0000000000017941 */ /* 0x000fea0003800000 */
.L_x_488:
        /* <DEDUP_REMOVED lines=10> */
.L_x_491:
[----:B------:R-:W-:Y:S05]  /*37560*/  BSYNC B1 ;  /* 0x0000000000017941 */ /* 0x000fea0003800000 */
.L_x_490:
        /* <DEDUP_REMOVED lines=11> */
.L_x_493:
[----:B------:R-:W-:Y:S05]  /*37620*/  BSYNC B1 ;  /* 0x0000000000017941 */ /* 0x000fea0003800000 */
.L_x_492:
        /* <DEDUP_REMOVED lines=17> */
.L_x_495:
[----:B------:R-:W-:Y:S05]  /*37740*/  BSYNC B1 ;  /* 0x0000000000017941 */ /* 0x000fea0003800000 */
.L_x_494:
        /* <DEDUP_REMOVED lines=15> */
.L_x_497:
[----:B------:R-:W-:Y:S05]  /*37840*/  BSYNC B1 ;  /* 0x0000000000017941 */ /* 0x000fea0003800000 */
.L_x_496:
        /* <DEDUP_REMOVED lines=10> */
.L_x_499:
[----:B------:R-:W-:Y:S05]  /*378f0*/  BSYNC B1 ;  /* 0x0000000000017941 */ /* 0x000fea0003800000 */
.L_x_498:
        /* <DEDUP_REMOVED lines=11> */
.L_x_501:
[----:B------:R-:W-:Y:S05]  /*379b0*/  BSYNC B1 ;  /* 0x0000000000017941 */ /* 0x000fea0003800000 */
.L_x_500:
        /* <DEDUP_REMOVED lines=17> */
.L_x_503:
[----:B------:R-:W-:Y:S05]  /*37ad0*/  BSYNC B1 ;  /* 0x0000000000017941 */ /* 0x000fea0003800000 */
.L_x_502:
        /* <DEDUP_REMOVED lines=15> */
.L_x_505:
[----:B------:R-:W-:Y:S05]  /*37bd0*/  BSYNC B1 ;  /* 0x0000000000017941 */ /* 0x000fea0003800000 */
.L_x_504:
        /* <DEDUP_REMOVED lines=10> */
.L_x_507:
[----:B------:R-:W-:Y:S05]  /*37c80*/  BSYNC B1 ;  /* 0x0000000000017941 */ /* 0x000fea0003800000 */
.L_x_506:
        /* <DEDUP_REMOVED lines=11> */
.L_x_509:
[----:B------:R-:W-:Y:S05]  /*37d40*/  BSYNC B1 ;  /* 0x0000000000017941 */ /* 0x000fea0003800000 */
.L_x_508:
        /* <DEDUP_REMOVED lines=17> */
.L_x_511:
[----:B------:R-:W-:Y:S05]  /*37e60*/  BSYNC B1 ;  /* 0x0000000000017941 */ /* 0x000fea0003800000 */
.L_x_510:
        /* <DEDUP_REMOVED lines=15> */
.L_x_513:
[----:B------:R-:W-:Y:S05]  /*37f60*/  BSYNC B1 ;  /* 0x0000000000017941 */ /* 0x000fea0003800000 */
.L_x_512:
        /* <DEDUP_REMOVED lines=10> */
.L_x_515:
[----:B------:R-:W-:Y:S05]  /*38010*/  BSYNC B1 ;  /* 0x0000000000017941 */ /* 0x000fea0003800000 */
.L_x_514:
        /* <DEDUP_REMOVED lines=11> */
.L_x_517:
[----:B------:R-:W-:Y:S05]  /*380d0*/  BSYNC B1 ;  /* 0x0000000000017941 */ /* 0x000fea0003800000 */
.L_x_516:
        /* <DEDUP_REMOVED lines=17> */
.L_x_519:
[----:B------:R-:W-:Y:S05]  /*381f0*/  BSYNC B1 ;  /* 0x0000000000017941 */ /* 0x000fea0003800000 */
.L_x_518:
        /* <DEDUP_REMOVED lines=15> */
.L_x_521:
[----:B------:R-:W-:Y:S05]  /*382f0*/  BSYNC B1 ;  /* 0x0000000000017941 */ /* 0x000fea0003800000 */
.L_x_520:
        /* <DEDUP_REMOVED lines=10> */
.L_x_523:
[----:B------:R-:W-:Y:S05]  /*383a0*/  BSYNC B1 ;  /* 0x0000000000017941 */ /* 0x000fea0003800000 */
.L_x_522:
[----:B------:R-:W2:Y:S01]  /*383b0*/  LDL.LU R164, [R1+0x7d0] ;  /* 0x0007d00001a47983 */ /* 0x000ea20000300800 */
[----:B------:R-:W-:Y:S01]  /*383c0*/  ISETP.LT.OR P3, PT, R0, 0xea, !P3 ;  /* 0x000000ea0000780c */ /* 0x000fe20005f61670 */
[----:B------:R-:W-:Y:S01]  /*383d0*/  BSSY B1, `(.L_x_524) ;  /* 0x0000009000017945 */ /* 0x000fe20003800000 */
[----:B------:R-:W-:Y:S02]  /*383e0*/  IMAD.U32 R166, RZ, RZ, UR44 ;  /* 0x0000002cffa67e24 */ /* 0x000fe4000f8e00ff */
[----:B--2---:R-:W-:-:S05]  /*383f0*/  @!P2 IMAD R164, R164, R17, R4 ;  /* 0x00000011a4a4a224 */ /* 0x004fca00078e0204 */
[----:B------:R1:W-:Y:S02]  /*38400*/  @!P2 STG.E.U8 desc[UR50][R20.64+0xe8], R164 ;  /* 0x0000e8a41400a986 */ /* 0x0003e4000c101132 */
[----:B-1----:R-:W-:Y:S02]  /*38410*/  IMAD.U32 R164, RZ, RZ, UR43 ;  /* 0x0000002bffa47e24 */ /* 0x002fe4000f8e00ff */
[----:B------:R-:W-:Y:S05]  /*38420*/  @P3 BRA `(.L_x_525) ;  /* 0x00000000000c3947 */ /* 0x000fea0003800000 */
[----:B------:R-:W2:Y:S02]  /*38430*/  LDG.E.U8 R16, desc[UR50][R14.64+0xe9] ;  /* 0x0000e9320e107981 */ /* 0x000ea4000c1e1100 */
[----:B--2---:R-:W-:-:S05]  /*38440*/  PRMT R4, R16, 0x8880, RZ ;  /* 0x0000888010047816 */ /* 0x004fca00000000ff */
[----:B------:R-:W-:-:S07]  /*38450*/  IMAD R4, R4, R18, RZ ;  /* 0x0000001204047224 */ /* 0x000fce00078e02ff */
.L_x_525:
[----:B------:R-:W-:Y:S05]  /*38460*/  BSYNC B1 ;  /* 0x0000000000017941 */ /* 0x000fea0003800000 */
.L_x_524:
        /* <DEDUP_REMOVED lines=17> */
.L_x_527:
[----:B------:R-:W-:Y:S05]  /*38580*/  BSYNC B1 ;  /* 0x0000000000017941 */ /* 0x000fea0003800000 */
.L_x_526:
        /* <DEDUP_REMOVED lines=15> */
.L_x_529:
[----:B------:R-:W-:Y:S05]  /*38680*/  BSYNC B1 ;  /* 0x0000000000017941 */ /* 0x000fea0003800000 */
.L_x_528:
        /* <DEDUP_REMOVED lines=10> */
.L_x_531:
[----:B------:R-:W-:Y:S05]  /*38730*/  BSYNC B1 ;  /* 0x0000000000017941 */ /* 0x000fea0003800000 */
.L_x_530:
        /* <DEDUP_REMOVED lines=11> */
.L_x_533:
[----:B------:R-:W-:Y:S05]  /*387f0*/  BSYNC B1 ;  /* 0x0000000000017941 */ /* 0x000fea0003800000 */
.L_x_532:
        /* <DEDUP_REMOVED lines=15> */
.L_x_535:
[----:B------:R-:W-:Y:S05]  /*388f0*/  BSYNC B1 ;  /* 0x0000000000017941 */ /* 0x000fea0003800000 */
.L_x_534:
        /* <DEDUP_REMOVED lines=8> */
.L_x_537:
[----:B------:R-:W-:Y:S05]  /*38980*/  BSYNC B1 ;  /* 0x0000000000017941 */ /* 0x000fea0003800000 */
.L_x_536:
[----:B-1----:R-:W2:Y:S01]  /*38990*/  LDL.LU R166, [R1+0x7ec] ;  /* 0x0007ec0001a67983 */ /* 0x002ea20000300800 */
[----:B------:R-:W-:Y:S01]  /*389a0*/  LOP3.LUT P5, RZ, R22, 0x4, RZ, 0xc0, !PT ;  /* 0x0000000416ff7812 */ /* 0x000fe200078ac0ff */
[----:B------:R-:W-:Y:S03]  /*389b0*/  BSSY B1, `(.L_x_538) ;  /* 0x0000009000017945 */ /* 0x000fe60003800000 */
[----:B------:R-:W-:Y:S01]  /*389c0*/  ISETP.LT.OR P2, PT, R0, 0xf9, !P5 ;  /* 0x000000f90000780c */ /* 0x000fe20006f41670 */
[----:B--2---:R-:W-:-:S05]  /*389d0*/  @!P3 IMAD R166, R166, R17, R4 ;  /* 0x00000011a6a6b224 */ /* 0x004fca00078e0204 */
[----:B------:R1:W-:Y:S01]  /*389e0*/  @!P3 STG.E.U8 desc[UR50][R164.64+0xf1], R166 ;  /* 0x0000f1a6a400b986 */ /* 0x0003e2000c101132 */
[----:B------:R-:W-:-:S06]  /*389f0*/  ISETP.LT.OR P3, PT, R0, 0xfa, !P5 ;  /* 0x000000fa0000780c */ /* 0x000fcc0006f61670 */
[----:B------:R-:W-:Y:S07]  /*38a00*/  @P2 BRA `(.L_x_539) ;  /* 0x00000000000c2947 */ /* 0x000fee0003800000 */
[----:B------:R-:W2:Y:S02]  /*38a10*/  LDG.E.U8 R16, desc[UR50][R14.64+0xf8] ;  /* 0x0000f8320e107981 */ /* 0x000ea4000c1e1100 */
[----:B--2---:R-:W-:-:S05]  /*38a20*/  PRMT R4, R16, 0x8880, RZ ;  /* 0x0000888010047816 */ /* 0x004fca00000000ff */
[----:B------:R-:W-:-:S07]  /*38a30*/  IMAD R4, R4, R18, RZ ;  /* 0x0000001204047224 */ /* 0x000fce00078e02ff */
.L_x_539:
[----:B------:R-:W-:Y:S05]  /*38a40*/  BSYNC B1 ;  /* 0x0000000000017941 */ /* 0x000fea0003800000 */
.L_x_538:
        /* <DEDUP_REMOVED lines=8> */
.L_x_541:
[----:B------:R-:W-:Y:S05]  /*38ad0*/  BSYNC B1 ;  /* 0x0000000000017941 */ /* 0x000fea0003800000 */
.L_x_540:
[----:B-1----:R-:W2:Y:S01]  /*38ae0*/  LDL.LU R164, [R1+0x7f4] ;  /* 0x0007f40001a47983 */ /* 0x002ea20000300800 */
[----:B------:R-:W-:Y:S01]  /*38af0*/  LOP3.LUT P2, RZ, R22, 0x2, RZ, 0xc0, !PT ;  /* 0x0000000216ff7812 */ /* 0x000fe2000784c0ff */
[----:B------:R-:W-:Y:S01]  /*38b00*/  BSSY B1, `(.L_x_542) ;  /* 0x0000009000017945 */ /* 0x000fe20003800000 */
[----:B------:R-:W-:Y:S02]  /*38b10*/  IADD3 R5, P5, R5, 0x100, RZ ;  /* 0x0000010005057810 */ /* 0x000fe40007fbe0ff */
[----:B------:R-:W-:Y:S01]  /*38b20*/  ISETP.LT.OR P2, PT, R0, 0xfa, !P2 ;  /* 0x000000fa0000780c */ /* 0x000fe20005741670 */
[----:B--2---:R-:W-:-:S05]  /*38b30*/  @!P3 IMAD R164, R164, R17, R4 ;  /* 0x00000011a4a4b224 */ /* 0x004fca00078e0204 */
[----:B------:R1:W-:Y:S01]  /*38b40*/  @!P3 STG.E.U8 desc[UR50][R20.64+0xf9], R164 ;  /* 0x0000f9a41400b986 */ /* 0x0003e2000c101132 */
[----:B------:R-:W-:Y:S06]  /*38b50*/  @P4 BRA `(.L_x_543) ;  /* 0x00000000000c4947 */ /* 0x000fec0003800000 */
[----:B------:R-:W2:Y:S02]  /*38b60*/  LDG.E.U8 R16, desc[UR50][R12.64+0xf8] ;  /* 0x0000f8320c107981 */ /* 0x000ea4000c1e1100 */
[----:B--2---:R-:W-:-:S05]  /*38b70*/  PRMT R4, R16, 0x8880, RZ ;  /* 0x0000888010047816 */ /* 0x004fca00000000ff */
[----:B------:R-:W-:-:S07]  /*38b80*/  IMAD R4, R4, R18, RZ ;  /* 0x0000001204047224 */ /* 0x000fce00078e02ff */
.L_x_543:
[----:B------:R-:W-:Y:S05]  /*38b90*/  BSYNC B1 ;  /* 0x0000000000017941 */ /* 0x000fea0003800000 */
.L_x_542:
[----:B-1----:R-:W2:Y:S01]  /*38ba0*/  LDL.LU R164, [R1+0x7f8] ;  /* 0x0007f80001a47983 */ /* 0x002ea20000300800 */
[----:B------:R-:W-:Y:S01]  /*38bb0*/  IMAD.X R9, RZ, RZ, UR7, P5 ;  /* 0x00000007ff097e24 */ /* 0x000fe2000a8e06ff */
[----:B------:R-:W-:Y:S01]  /*38bc0*/  BSSY B1, `(.L_x_544) ;  /* 0x0000011000017945 */ /* 0x000fe20003800000 */
[----:B------:R-:W-:-:S04]  /*38bd0*/  IMAD.WIDE.U32 R162, R5, R10, R162 ;  /* 0x0000000a05a27225 */ /* 0x000fc800078e00a2 */
[----:B--2---:R-:W-:-:S05]  /*38be0*/  @!P4 IMAD R164, R164, R17, R4 ;  /* 0x00000011a4a4c224 */ /* 0x004fca00078e0204 */
[----:B------:R1:W-:Y:S02]  /*38bf0*/  @!P4 STG.E.U8 desc[UR50][R6.64+0xf8], R164 ;  /* 0x0000f8a40600c986 */ /* 0x0003e4000c101132 */
[----:B-1----:R-:W-:Y:S02]  /*38c00*/  IMAD.U32 R164, RZ, RZ, UR44 ;  /* 0x0000002cffa47e24 */ /* 0x002fe4000f8e00ff */
[-C--:B------:R-:W-:Y:S02]  /*38c10*/  IMAD R7, R9, R10.reuse, RZ ;  /* 0x0000000a09077224 */ /* 0x080fe400078e02ff */
[----:B------:R-:W-:Y:S01]  /*38c20*/  IMAD.U32 R6, RZ, RZ, UR43 ;  /* 0x0000002bff067e24 */ /* 0x000fe2000f8e00ff */
[----:B------:R-:W-:Y:S01]  /*38c30*/  @!P2 IADD3 R164, P3, P4, R164, UR42, R2 ;  /* 0x0000002aa4a4ac10 */ /* 0x000fe2000fc7e002 */
[C---:B------:R-:W-:Y:S02]  /*38c40*/  IMAD R7, R5.reuse, R11, R7 ;  /* 0x0000000b05077224 */ /* 0x040fe400078e0207 */
[----:B------:R-:W-:Y:S01]  /*38c50*/  IMAD.WIDE.U32 R10, R5, R10, R158 ;  /* 0x0000000a050a7225 */ /* 0x000fe200078e009e */
[----:B------:R-:W-:-:S02]  /*38c60*/  @!P2 IADD3.X R165, R6, UR41, R3, P3, P4 ;  /* 0x0000002906a5ac10 */ /* 0x000fc40009fe8403 */
[----:B------:R-:W-:Y:S01]  /*38c70*/  IADD3 R8, P3, P4, R8, R156, R162 ;  /* 0x0000009c08087210 */ /* 0x000fe20007c7e0a2 */
[----:B------:R-:W-:Y:S01]  /*38c80*/  IMAD.IADD R162, R7, 0x1, R163 ;  /* 0x0000000107a27824 */ /* 0x000fe200078e02a3 */
[----:B------:R-:W-:Y:S11]  /*38c90*/  @P2 BRA `(.L_x_545) ;  /* 0x00000000000c2947 */ /* 0x000ff60003800000 */
[----:B------:R-:W2:Y:S02]  /*38ca0*/  LDG.E.U8 R16, desc[UR50][R12.64+0xf9] ;  /* 0x0000f9320c107981 */ /* 0x000ea4000c1e1100 */
[----:B--2---:R-:W-:-:S05]  /*38cb0*/  PRMT R4, R16, 0x8880, RZ ;  /* 0x0000888010047816 */ /* 0x004fca00000000ff */
[----:B------:R-:W-:-:S07]  /*38cc0*/  IMAD R4, R4, R18, RZ ;  /* 0x0000001204047224 */ /* 0x000fce00078e02ff */
.L_x_545:
[----:B------:R-:W-:Y:S05]  /*38cd0*/  BSYNC B1 ;  /* 0x0000000000017941 */ /* 0x000fea0003800000 */
.L_x_544:
[----:B------:R-:W2:Y:S01]  /*38ce0*/  LDL.LU R5, [R1+0x7fc] ;  /* 0x0007fc0001057983 */ /* 0x000ea20000300800 */
[----:B------:R-:W-:Y:S01]  /*38cf0*/  ISETP.GE.AND P6, PT, R23, 0x101, PT ;  /* 0x000001011700780c */ /* 0x000fe20003fc6270 */
[----:B------:R-:W-:Y:S01]  /*38d00*/  BSSY B1, `(.L_x_546) ;  /* 0x000000f000017945 */ /* 0x000fe20003800000 */
[----:B------:R-:W-:Y:S02]  /*38d10*/  IADD3.X R9, R159, R157, R162, P3, P4 ;  /* 0x0000009d9f097210 */ /* 0x000fe40001fe84a2 */
[----:B------:R-:W-:Y:S02]  /*38d20*/  IADD3 R6, P3, R10, R156, RZ ;  /* 0x0000009c0a067210 */ /* 0x000fe40007f7e0ff */
[----:B------:R-:W-:Y:S02]  /*38d30*/  LOP3.LUT R22, R22, 0xfffffffe, RZ, 0xc0, !PT ;  /* 0xfffffffe16167812 */ /* 0x000fe400078ec0ff */
[----:B------:R-:W-:Y:S02]  /*38d40*/  IADD3.X R7, R157, R11, R7, P3, !PT ;  /* 0x0000000b9d077210 */ /* 0x000fe40001ffe407 */
[----:B------:R-:W-:-:S03]  /*38d50*/  IADD3 R10, P3, R2, UR46, RZ ;  /* 0x0000002e020a7c10 */ /* 0x000fc6000ff7e0ff */
[----:B------:R-:W-:Y:S02]  /*38d60*/  @P6 LOP3.LUT R22, R22, 0x1, RZ, 0xfc, !PT ;  /* 0x0000000116166812 */ /* 0x000fe400078efcff */
[----:B------:R-:W-:Y:S01]  /*38d70*/  IADD3.X R11, R3, UR45, RZ, P3, !PT ;  /* 0x0000002d030b7c10 */ /* 0x000fe20009ffe4ff */
[----:B--2---:R-:W-:-:S05]  /*38d80*/  @!P2 IMAD R5, R5, R17, R4 ;  /* 0x000000110505a224 */ /* 0x004fca00078e0204 */
[----:B------:R1:W-:Y:S01]  /*38d90*/  @!P2 STG.E.U8 desc[UR50][R164.64+0xf9], R5 ;  /* 0x0000f905a400a986 */ /* 0x0003e2000c101132 */
[----:B------:R-:W-:-:S13]  /*38da0*/  ISETP.LT.OR P2, PT, R0, 0x1, !P6 ;  /* 0x000000010000780c */ /* 0x000fda0007741670 */
[----:B-1----:R-:W-:Y:S05]  /*38db0*/  @P2 BRA `(.L_x_547) ;  /* 0x00000000000c2947 */ /* 0x002fea0003800000 */
[----:B------:R-:W2:Y:S02]  /*38dc0*/  LDG.E.U8 R16, desc[UR50][R6.64] ;  /* 0x0000003206107981 */ /* 0x000ea4000c1e1100 */
[----:B--2---:R-:W-:-:S05]  /*38dd0*/  PRMT R4, R16, 0x8880, RZ ;  /* 0x0000888010047816 */ /* 0x004fca00000000ff */
[----:B------:R-:W-:-:S07]  /*38de0*/  IMAD R4, R4, R18, RZ ;  /* 0x0000001204047224 */ /* 0x000fce00078e02ff */
.L_x_547:
[----:B------:R-:W-:Y:S05]  /*38df0*/  BSYNC B1 ;  /* 0x0000000000017941 */ /* 0x000fea0003800000 */
.L_x_546:
[----:B------:R-:W2:Y:S01]  /*38e00*/  LDL.LU R5, [R1+0x400] ;  /* 0x0004000001057983 */ /* 0x000ea20000300800 */
[----:B------:R-:W-:Y:S01]  /*38e10*/  ISETP.LT.OR P4, PT, R0, 0x2, !P6 ;  /* 0x000000020000780c */ /* 0x000fe20007781670 */
[----:B------:R-:W-:Y:S01]  /*38e20*/  BSSY B1, `(.L_x_548) ;  /* 0x0000008000017945 */ /* 0x000fe20003800000 */
[----:B--2---:R-:W-:-:S05]  /*38e30*/  @!P2 IMAD R5, R5, R17, R4 ;  /* 0x000000110505a224 */ /* 0x004fca00078e0204 */
[----:B------:R1:W-:Y:S01]  /*38e40*/  @!P2 STG.E.U8 desc[UR50][R10.64], R5 ;  /* 0x000000050a00a986 */ /* 0x0003e2000c101132 */
[----:B------:R-:W-:-:S05]  /*38e50*/  ISETP.GE.AND P2, PT, R23, 0x109, PT ;  /* 0x000001091700780c */ /* 0x000fca0003f46270 */
[----:B------:R-:W-:Y:S08]  /*38e60*/  @P4 BRA `(.L_x_549) ;  /* 0x00000000000c4947 */ /* 0x000ff00003800000 */
[----:B------:R-:W2:Y:S02]  /*38e70*/  LDG.E.U8 R16, desc[UR50][R6.64+0x1] ;  /* 0x0000013206107981 */ /* 0x000ea4000c1e1100 */
[----:B--2---:R-:W-:-:S05]  /*38e80*/  PRMT R4, R16, 0x8880, RZ ;  /* 0x0000888010047816 */ /* 0x004fca00000000ff */
[----:B------:R-:W-:-:S07]  /*38e90*/  IMAD R4, R4, R18, RZ ;  /* 0x0000001204047224 */ /* 0x000fce00078e02ff */
.L_x_549:
[----:B------:R-:W-:Y:S05]  /*38ea0*/  BSYNC B1 ;  /* 0x0000000000017941 */ /* 0x000fea0003800000 */
.L_x_548:
[----:B-1----:R-:W2:Y:S01]  /*38eb0*/  LDL.LU R5, [R1+0x404] ;  /* 0x0004040001057983 */ /* 0x002ea20000300800 */
        /* <DEDUP_REMOVED lines=10> */
.L_x_551:
[----:B------:R-:W-:Y:S05]  /*38f60*/  BSYNC B1 ;  /* 0x0000000000017941 */ /* 0x000fea0003800000 */
.L_x_550:
        /* <DEDUP_REMOVED lines=11> */
.L_x_553:
[----:B------:R-:W-:Y:S05]  /*39020*/  BSYNC B1 ;  /* 0x0000000000017941 */ /* 0x000fea0003800000 */
.L_x_552:
[----:B-1----:R-:W2:Y:S01]  /*39030*/  LDL.LU R5, [R1+0x40c] ;  /* 0x00040c0001057983 */ /* 0x002ea20000300800 */
[----:B------:R-:W-:Y:S01]  /*39040*/  ISETP.LT.OR P3, PT, R0, 0x9, !P6 ;  /* 0x000000090000780c */ /* 0x000fe20007761670 */
[----:B------:R-:W-:Y:S01]  /*39050*/  BSSY B1, `(.L_x_554) ;  /* 0x0000007000017945 */ /* 0x000fe20003800000 */
[----:B--2---:R-:W-:-:S05]  /*39060*/  @!P4 IMAD R5, R5, R17, R4 ;  /* 0x000000110505c224 */ /* 0x004fca00078e0204 */
[----:B------:R1:W-:Y:S06]  /*39070*/  @!P4 STG.E.U8 desc[UR50][R156.64+0x1], R5 ;  /* 0x000001059c00c986 */ /* 0x0003ec000c101132 */
[----:B------:R-:W-:Y:S05]  /*39080*/  @P3 BRA `(.L_x_555) ;  /* 0x00000000000c3947 */ /* 0x000fea0003800000 */
[----:B------:R-:W2:Y:S02]  /*39090*/  LDG.E.U8 R16, desc[UR50][R6.64+0x8] ;  /* 0x0000083206107981 */ /* 0x000ea4000c1e1100 */
[----:B--2---:R-:W-:-:S05]  /*390a0*/  PRMT R4, R16, 0x8880, RZ ;  /* 0x0000888010047816 */ /* 0x004fca00000000ff */
[----:B------:R-:W-:-:S07]  /*390b0*/  IMAD R4, R4, R18, RZ ;  /* 0x0000001204047224 */ /* 0x000fce00078e02ff */
.L_x_555:
[----:B------:R-:W-:Y:S05]  /*390c0*/  BSYNC B1 ;  /* 0x0000000000017941 */ /* 0x000fea0003800000 */
.L_x_554:
[----:B-1----:R-:W2:Y:S01]  /*390d0*/  LDL.LU R5, [R1+0x410] ;  /* 0x0004100001057983 */ /* 0x002ea20000300800 */
        /* <DEDUP_REMOVED lines=8> */
.L_x_557:
[----:B------:R-:W-:Y:S05]  /*39160*/  BSYNC B1 ;  /* 0x0000000000017941 */ /* 0x000fea0003800000 */
.L_x_556:
        /* <DEDUP_REMOVED lines=11> */
.L_x_559:
[----:B------:R-:W-:Y:S05]  /*39220*/  BSYNC B1 ;  /* 0x0000000000017941 */ /* 0x000fea0003800000 */
.L_x_558:
[----:B------:R-:W2:Y:S01]  /*39230*/  LDL.LU R23, [R1+0x418] ;  /* 0x0004180001177983 */ /* 0x000ea20000300800 */
[----:B------:R-:W-:Y:S01]  /*39240*/  ISETP.LT.OR P4, PT, R0, 0xa, !P2 ;  /* 0x0000000a0000780c */ /* 0x000fe20005781670 */
[----:B------:R-:W-:-:S12]  /*39250*/  BSSY B1, `(.L_x_560) ;  /* 0x000000b000017945 */ /* 0x000fd80003800000 */
[----:B------:R-:W-:-:S04]  /*39260*/  @!P4 IADD3 R158, P5, P6, R158, UR46, R2 ;  /* 0x0000002e9e9ecc10 */ /* 0x000fc8000febe002 */
[----:B------:R-:W-:Y:S02]  /*39270*/  @!P4 IADD3.X R159, R5, UR45, R3, P5, P6 ;  /* 0x0000002d059fcc10 */ /* 0x000fe4000afec403 */
        /* <DEDUP_REMOVED lines=8> */
.L_x_561:
[----:B------:R-:W-:Y:S05]  /*39300*/  BSYNC B1 ;  /* 0x0000000000017941 */ /* 0x000fea0003800000 */
.L_x_560:
        /* <DEDUP_REMOVED lines=10> */
.L_x_563:
[----:B------:R-:W-:Y:S05]  /*393b0*/  BSYNC B1 ;  /* 0x0000000000017941 */ /* 0x000fea0003800000 */
.L_x_562:
[----:B-1----:R-:W2:Y:S01]  /*393c0*/  LDL.LU R5, [R1+0x420] ;  /* 0x0004200001057983 */ /* 0x002ea20000300800 */
        /* <DEDUP_REMOVED lines=10> */
.L_x_565:
[----:B------:R-:W-:Y:S05]  /*39470*/  BSYNC B1 ;  /* 0x0000000000017941 */ /* 0x000fea0003800000 */
.L_x_564:
[----:B------:R-:W2:Y:S01]  /*39480*/  LDL.LU R23, [R1+0x424] ;  /* 0x0004240001177983 */ /* 0x000ea20000300800 */
[----:B------:R-:W-:Y:S01]  /*39490*/  ISETP.LT.OR P3, PT, R0, 0x11, !P2 ;  /* 0x000000110000780c */ /* 0x000fe20005761670 */
[----:B------:R-:W-:Y:S01]  /*394a0*/  BSSY B1, `(.L_x_566) ;  /* 0x000000b000017945 */ /* 0x000fe20003800000 */
[----:B------:R-:W-:-:S11]  /*394b0*/  IMAD.U32 R156, RZ, RZ, UR44 ;  /* 0x0000002cff9c7e24 */ /* 0x000fd6000f8e00ff */
[----:B------:R-:W-:-:S04]  /*394c0*/  @!P3 IADD3 R158, P5, P6, R158, UR46, R2 ;  /* 0x0000002e9e9ebc10 */ /* 0x000fc8000febe002 */
[----:B------:R-:W-:Y:S01]  /*394d0*/  @!P3 IADD3.X R159, R5, UR45, R3, P5, P6 ;  /* 0x0000002d059fbc10 */ /* 0x000fe2000afec403 */
[----:B--2---:R-:W-:-:S05]  /*394e0*/  @!P4 IMAD R5, R23, R17, R4 ;  /* 0x000000111705c224 */ /* 0x004fca00078e0204 */
[----:B------:R1:W-:Y:S02]  /*394f0*/  @!P4 STG.E.U8 desc[UR50][R10.64+0x11], R5 ;  /* 0x000011050a00c986 */ /* 0x0003e4000c101132 */
[----:B-1----:R-:W-:Y:S01]  /*39500*/  IMAD.U32 R5, RZ, RZ, UR43 ;  /* 0x0000002bff057e24 */ /* 0x002fe2000f8e00ff */
[----:B------:R-:W-:Y:S06]  /*39510*/  @P3 BRA `(.L_x_567) ;  /* 0x00000000000c3947 */ /* 0x000fec0003800000 */
[----:B------:R-:W2:Y:S02]  /*39520*/  LDG.E.U8 R16, desc[UR50][R8.64+0x10] ;  /* 0x0000103208107981 */ /* 0x000ea4000c1e1100 */
[----:B--2---:R-:W-:-:S05]  /*39530*/  PRMT R4, R16, 0x8880, RZ ;  /* 0x0000888010047816 */ /* 0x004fca00000000ff */
[----:B------:R-:W-:-:S07]  /*39540*/  IMAD R4, R4, R18, RZ ;  /* 0x0000001204047224 */ /* 0x000fce00078e02ff */
.L_x_567:
[----:B------:R-:W-:Y:S05]  /*39550*/  BSYNC B1 ;  /* 0x0000000000017941 */ /* 0x000fea0003800000 */
.L_x_566:
[----:B------:R-:W2:Y:S01]  /*39560*/  LDL.LU R23, [R1+0x428] ;  /* 0x0004280001177983 */ /* 0x000ea20000300800 */
[----:B------:R-:W-:Y:S01]  /*39570*/  ISETP.LT.OR P4, PT, R0, 0x12, !P2 ;  /* 0x000000120000780c */ /* 0x000fe20005781670 */
[----:B------:R-:W-:-:S12]  /*39580*/  BSSY B1, `(.L_x_568) ;  /* 0x0000009000017945 */ /* 0x000fd80003800000 */
[----:B------:R-:W-:-:S04]  /*39590*/  @!P4 IADD3 R156, P5, P6, R156, UR46, R2 ;  /* 0x0000002e9c9ccc10 */ /* 0x000fc8000febe002 */
[----:B------:R-:W-:Y:S01]  /*395a0*/  @!P4 IADD3.X R157, R5, UR45, R3, P5, P6 ;  /* 0x0000002d059dcc10 */ /* 0x000fe2000afec403 */
[----:B--2---:R-:W-:-:S05]  /*395b0*/  @!P3 IMAD R5, R23, R17, R4 ;  /* 0x000000111705b224 */ /* 0x004fca00078e0204 */
[----:B------:R1:W-:Y:S01]  /*395c0*/  @!P3 STG.E.U8 desc[UR50][R158.64+0x10], R5 ;  /* 0x000010059e00b986 */ /* 0x0003e2000c101132 */
[----:B------:R-:W-:Y:S05]  /*395d0*/  @P4 BRA `(.L_x_569) ;  /* 0x00000000000c4947 */ /* 0x000fea0003800000 */
[----:B------:R-:W2:Y:S02]  /*395e0*/  LDG.E.U8 R16, desc[UR50][R8.64+0x11] ;  /* 0x0000113208107981 */ /* 0x000ea4000c1e1100 */
[----:B--2---:R-:W-:-:S05]  /*395f0*/  PRMT R4, R16, 0x8880, RZ ;  /* 0x0000888010047816 */ /* 0x004fca00000000ff */
[----:B------:R-:W-:-:S07]  /*39600*/  IMAD R4, R4, R18, RZ ;  /* 0x0000001204047224 */ /* 0x000fce00078e02ff */
.L_x_569:
[----:B------:R-:W-:Y:S05]  /*39610*/  BSYNC B1 ;  /* 0x0000000000017941 */ /* 0x000fea0003800000 */
.L_x_568:
        /* <DEDUP_REMOVED lines=10> */
.L_x_571:
[----:B------:R-:W-:Y:S05]  /*396c0*/  BSYNC B1 ;  /* 0x0000000000017941 */ /* 0x000fea0003800000 */
.L_x_570:
        /* <DEDUP_REMOVED lines=11> */
.L_x_573:
[----:B------:R-:W-:Y:S05]  /*39780*/  BSYNC B1 ;  /* 0x0000000000017941 */ /* 0x000fea0003800000 */
.L_x_572:
        /* <DEDUP_REMOVED lines=13> */
.L_x_575:
[----:B------:R-:W-:Y:S05]  /*39860*/  BSYNC B1 ;  /* 0x0000000000017941 */ /* 0x000fea0003800000 */
.L_x_574:
        /* <DEDUP_REMOVED lines=11> */
.L_x_577:
[----:B------:R-:W-:Y:S05]  /*39920*/  BSYNC B1 ;  /* 0x0000000000017941 */ /* 0x000fea0003800000 */
.L_x_576:
        /* <DEDUP_REMOVED lines=10> */
.L_x_579:
[----:B------:R-:W-:Y:S05]  /*399d0*/  BSYNC B1 ;  /* 0x0000000000017941 */ /* 0x000fea0003800000 */
.L_x_578:
        /* <DEDUP_REMOVED lines=11> */
.L_x_581:
[----:B------:R-:W-:Y:S05]  /*39a90*/  BSYNC B1 ;  /* 0x0000000000017941 */ /* 0x000fea0003800000 */
.L_x_580:
        /* <DEDUP_REMOVED lines=13> */
.L_x_583:
[----:B------:R-:W-:Y:S05]  /*39b70*/  BSYNC B1 ;  /* 0x0000000000017941 */ /* 0x000fea0003800000 */
.L_x_582:
        /* <DEDUP_REMOVED lines=11> */
.L_x_585:
[----:B------:R-:W-:Y:S05]  /*39c30*/  BSYNC B1 ;  /* 0x0000000000017941 */ /* 0x000fea0003800000 */
.L_x_584:
        /* <DEDUP_REMOVED lines=10> */
.L_x_587:
[----:B------:R-:W-:Y:S05]  /*39ce0*/  BSYNC B1 ;  /* 0x0000000000017941 */ /* 0x000fea0003800000 */
.L_x_586:
        /* <DEDUP_REMOVED lines=11> */
.L_x_589:
[----:B------:R-:W-:Y:S05]  /*39da0*/  BSYNC B1 ;  /* 0x0000000000017941 */ /* 0x000fea0003800000 */
.L_x_588:
        /* <DEDUP_REMOVED lines=13> */
.L_x_591:
[----:B------:R-:W-:Y:S05]  /*39e80*/  BSYNC B1 ;  /* 0x0000000000017941 */ /* 0x000fea0003800000 */
.L_x_590:
        /* <DEDUP_REMOVED lines=11> */
.L_x_593:
[----:B------:R-:W-:Y:S05]  /*39f40*/  BSYNC B1 ;  /* 0x0000000000017941 */ /* 0x000fea0003800000 */
.L_x_592:
        /* <DEDUP_REMOVED lines=10> */
.L_x_595:
[----:B------:R-:W-:Y:S05]  /*39ff0*/  BSYNC B1 ;  /* 0x0000000000017941 */ /* 0x000fea0003800000 */
.L_x_594:
        /* <DEDUP_REMOVED lines=11> */
.L_x_597:
[----:B------:R-:W-:Y:S05]  /*3a0b0*/  BSYNC B1 ;  /* 0x0000000000017941 */ /* 0x000fea0003800000 */
.L_x_596:
        /* <DEDUP_REMOVED lines=13> */
.L_x_599:
[----:B------:R-:W-:Y:S05]  /*3a190*/  BSYNC B1 ;  /* 0x0000000000017941 */ /* 0x000fea0003800000 */
.L_x_598:
        /* <DEDUP_REMOVED lines=11> */
.L_x_601:
[----:B------:R-:W-:Y:S05]  /*3a250*/  BSYNC B1 ;  /* 0x0000000000017941 */ /* 0x000fea0003800000 */
.L_x_600:
        /* <DEDUP_REMOVED lines=10> */
.L_x_603:
[----:B------:R-:W-:Y:S05]  /*3a300*/  BSYNC B1 ;  /* 0x0000000000017941 */ /* 0x000fea0003800000 */
.L_x_602:
        /* <DEDUP_REMOVED lines=11> */
.L_x_605:
[----:B------:R-:W-:Y:S05]  /*3a3c0*/  BSYNC B1 ;  /* 0x0000000000017941 */ /* 0x000fea0003800000 */
.L_x_604:
        /* <DEDUP_REMOVED lines=13> */
.L_x_607:
[----:B------:R-:W-:Y:S05]  /*3a4a0*/  BSYNC B1 ;  /* 0x0000000000017941 */ /* 0x000fea0003800000 */
.L_x_606:
        /* <DEDUP_REMOVED lines=11> */
.L_x_609:
[----:B------:R-:W-:Y:S05]  /*3a560*/  BSYNC B1 ;  /* 0x0000000000017941 */ /* 0x000fea0003800000 */
.L_x_608:
        /* <DEDUP_REMOVED lines=10> */
.L_x_611:
[----:B------:R-:W-:Y:S05]  /*3a610*/  BSYNC B1 ;  /* 0x0000000000017941 */ /* 0x000fea0003800000 */
.L_x_610:
        /* <DEDUP_REMOVED lines=11> */
.L_x_613:
[----:B------:R-:W-:Y:S05]  /*3a6d0*/  BSYNC B1 ;  /* 0x0000000000017941 */ /* 0x000fea0003800000 */
.L_x_612:
        /* <DEDUP_REMOVED lines=13> */
.L_x_615:
[----:B------:R-:W-:Y:S05]  /*3a7b0*/  BSYNC B1 ;  /* 0x0000000000017941 */ /* 0x000fea0003800000 */
.L_x_614:
        /* <DEDUP_REMOVED lines=11> */
.L_x_617:
[----:B------:R-:W-:Y:S05]  /*3a870*/  BSYNC B1 ;  /* 0x0000000000017941 */ /* 0x000fea0003800000 */
.L_x_616:
        /* <DEDUP_REMOVED lines=10> */
.L_x_619:
[----:B------:R-:W-:Y:S05]  /*3a920*/  BSYNC B1 ;  /* 0x0000000000017941 */ /* 0x000fea0003800000 */
.L_x_618:
        /* <DEDUP_REMOVED lines=11> */
.L_x_621:
[----:B------:R-:W-:Y:S05]  /*3a9e0*/  BSYNC B1 ;  /* 0x0000000000017941 */ /* 0x000fea0003800000 */
.L_x_620:
        /* <DEDUP_REMOVED lines=13> */
.L_x_623:
[----:B------:R-:W-:Y:S05]  /*3aac0*/  BSYNC B1 ;  /* 0x0000000000017941 */ /* 0x000fea0003800000 */
.L_x_622:
        /* <DEDUP_REMOVED lines=11> */
.L_x_625:
[----:B------:R-:W-:Y:S05]  /*3ab80*/  BSYNC B1 ;  /* 0x0000000000017941 */ /* 0x000fea0003800000 */
.L_x_624:
        /* <DEDUP_REMOVED lines=10> */
.L_x_627:
[----:B------:R-:W-:Y:S05]  /*3ac30*/  BSYNC B1 ;  /* 0x0000000000017941 */ /* 0x000fea0003800000 */
.L_x_626:
        /* <DEDUP_REMOVED lines=11> */
.L_x_629:
[----:B------:R-:W-:Y:S05]  /*3acf0*/  BSYNC B1 ;  /* 0x0000000000017941 */ /* 0x000fea0003800000 */
.L_x_628:
        /* <DEDUP_REMOVED lines=13> */
.L_x_631:
[----:B------:R-:W-:Y:S05]  /*3add0*/  BSYNC B1 ;  /* 0x0000000000017941 */ /* 0x000fea0003800000 */
.L_x_630:
        /* <DEDUP_REMOVED lines=11> */
.L_x_633:
[----:B------:R-:W-:Y:S05]  /*3ae90*/  BSYNC B1 ;  /* 0x0000000000017941 */ /* 0x000fea0003800000 */
.L_x_632:
        /* <DEDUP_REMOVED lines=10> */
.L_x_635:
[----:B------:R-:W-:Y:S05]  /*3af40*/  BSYNC B1 ;  /* 0x0000000000017941 */ /* 0x000fea0003800000 */
.L_x_634:
        /* <DEDUP_REMOVED lines=11> */
.L_x_637:
[----:B------:R-:W-:Y:S05]  /*3b000*/  BSYNC B1 ;  /* 0x0000000000017941 */ /* 0x000fea0003800000 */
.L_x_636:
        /* <DEDUP_REMOVED lines=13> */
.L_x_639:
[----:B------:R-:W-:Y:S05]  /*3b0e0*/  BSYNC B1 ;  /* 0x0000000000017941 */ /* 0x000fea0003800000 */
.L_x_638:
        /* <DEDUP_REMOVED lines=11> */
.L_x_641:
[----:B------:R-:W-:Y:S05]  /*3b1a0*/  BSYNC B1 ;  /* 0x0000000000017941 */ /* 0x000fea0003800000 */
.L_x_640:
        /* <DEDUP_REMOVED lines=10> */
.L_x_643:
[----:B------:R-:W-:Y:S05]  /*3b250*/  BSYNC B1 ;  /* 0x0000000000017941 */ /* 0x000fea0003800000 */
.L_x_642:
        /* <DEDUP_REMOVED lines=11> */
.L_x_645:
[----:B------:R-:W-:Y:S05]  /*3b310*/  BSYNC B1 ;  /* 0x0000000000017941 */ /* 0x000fea0003800000 */
.L_x_644:
        /* <DEDUP_REMOVED lines=13> */
.L_x_647:
[----:B------:R-:W-:Y:S05]  /*3b3f0*/  BSYNC B1 ;  /* 0x0000000000017941 */ /* 0x000fea0003800000 */
.L_x_646:
        /* <DEDUP_REMOVED lines=11> */
.L_x_649:
[----:B------:R-:W-:Y:S05]  /*3b4b0*/  BSYNC B1 ;  /* 0x0000000000017941 */ /* 0x000fea0003800000 */
.L_x_648:
        /* <DEDUP_REMOVED lines=10> */
.L_x_651:
[----:B------:R-:W-:Y:S05]  /*3b560*/  BSYNC B1 ;  /* 0x0000000000017941 */ /* 0x000fea0003800000 */
.L_x_650:
        /* <DEDUP_REMOVED lines=11> */
.L_x_653:
[----:B------:R-:W-:Y:S05]  /*3b620*/  BSYNC B1 ;  /* 0x0000000000017941 */ /* 0x000fea0003800000 */
.L_x_652:
        /* <DEDUP_REMOVED lines=13> */
.L_x_655:
[----:B------:R-:W-:Y:S05]  /*3b700*/  BSYNC B1 ;  /* 0x0000000000017941 */ /* 0x000fea0003800000 */
.L_x_654:
        /* <DEDUP_REMOVED lines=11> */
.L_x_657:
[----:B------:R-:W-:Y:S05]  /*3b7c0*/  BSYNC B1 ;  /* 0x0000000000017941 */ /* 0x000fea0003800000 */
.L_x_656:
        /* <DEDUP_REMOVED lines=10> */
.L_x_659:
[----:B------:R-:W-:Y:S05]  /*3b870*/  BSYNC B1 ;  /* 0x0000000000017941 */ /* 0x000fea0003800000 */
.L_x_658:
        /* <DEDUP_REMOVED lines=11> */
.L_x_661:
[----:B------:R-:W-:Y:S05]  /*3b930*/  BSYNC B1 ;  /* 0x0000000000017941 */ /* 0x000fea0003800000 */
.L_x_660:
        /* <DEDUP_REMOVED lines=13> */
.L_x_663:
[----:B------:R-:W-:Y:S05]  /*3ba10*/  BSYNC B1 ;  /* 0x0000000000017941 */ /* 0x000fea0003800000 */
.L_x_662:
        /* <DEDUP_REMOVED lines=11> */
.L_x_665:
[----:B------:R-:W-:Y:S05]  /*3bad0*/  BSYNC B1 ;  /* 0x0000000000017941 */ /* 0x000fea0003800000 */
.L_x_664:
        /* <DEDUP_REMOVED lines=10> */
.L_x_667:
[----:B------:R-:W-:Y:S05]  /*3bb80*/  BSYNC B1 ;  /* 0x0000000000017941 */ /* 0x000fea0003800000 */
.L_x_666:
        /* <DEDUP_REMOVED lines=11> */
.L_x_669:
[----:B------:R-:W-:Y:S05]  /*3bc40*/  BSYNC B1 ;  /* 0x0000000000017941 */ /* 0x000fea0003800000 */
.L_x_668:
        /* <DEDUP_REMOVED lines=13> */
.L_x_671:
[----:B------:R-:W-:Y:S05]  /*3bd20*/  BSYNC B1 ;  /* 0x0000000000017941 */ /* 0x000fea0003800000 */
.L_x_670:
        /* <DEDUP_REMOVED lines=11> */
.L_x_673:
[----:B------:R-:W-:Y:S05]  /*3bde0*/  BSYNC B1 ;  /* 0x0000000000017941 */ /* 0x000fea0003800000 */
.L_x_672:
        /* <DEDUP_REMOVED lines=10> */
.L_x_675:
[----:B------:R-:W-:Y:S05]  /*3be90*/  BSYNC B1 ;  /* 0x0000000000017941 */ /* 0x000fea0003800000 */
.L_x_674:
        /* <DEDUP_REMOVED lines=11> */
.L_x_677:
[----:B------:R-:W-:Y:S05]  /*3bf50*/  BSYNC B1 ;  /* 0x0000000000017941 */ /* 0x000fea0003800000 */
.L_x_676:
        /* <DEDUP_REMOVED lines=13> */
.L_x_679:
[----:B------:R-:W-:Y:S05]  /*3c030*/  BSYNC B1 ;  /* 0x0000000000017941 */ /* 0x000fea0003800000 */
.L_x_678:
        /* <DEDUP_REMOVED lines=11> */
.L_x_681:
[----:B------:R-:W-:Y:S05]  /*3c0f0*/  BSYNC B1 ;  /* 0x0000000000017941 */ /* 0x000fea0003800000 */
.L_x_680:
        /* <DEDUP_REMOVED lines=10> */
.L_x_683:
[----:B------:R-:W-:Y:S05]  /*3c1a0*/  BSYNC B1 ;  /* 0x0000000000017941 */ /* 0x000fea0003800000 */
.L_x_682:
        /* <DEDUP_REMOVED lines=11> */
.L_x_685:
[----:B------:R-:W-:Y:S05]  /*3c260*/  BSYNC B1 ;  /* 0x0000000000017941 */ /* 0x000fea0003800000 */
.L_x_684:
        /* <DEDUP_REMOVED lines=13> */
.L_x_687:
[----:B------:R-:W-:Y:S05]  /*3c340*/  BSYNC B1 ;  /* 0x0000000000017941 */ /* 0x000fea0003800000 */
.L_x_686:
        /* <DEDUP_REMOVED lines=11> */
.L_x_689:
[----:B------:R-:W-:Y:S05]  /*3c400*/  BSYNC B1 ;  /* 0x0000000000017941 */ /* 0x000fea0003800000 */
.L_x_688:
        /* <DEDUP_REMOVED lines=10> */
.L_x_691:
[----:B------:R-:W-:Y:S05]  /*3c4b0*/  BSYNC B1 ;  /* 0x0000000000017941 */ /* 0x000fea0003800000 */
.L_x_690:
        /* <DEDUP_REMOVED lines=11> */
.L_x_693:
[----:B------:R-:W-:Y:S05]  /*3c570*/  BSYNC B1 ;  /* 0x0000000000017941 */ /* 0x000fea0003800000 */
.L_x_692:
        /* <DEDUP_REMOVED lines=13> */
.L_x_695:
[----:B------:R-:W-:Y:S05]  /*3c650*/  BSYNC B1 ;  /* 0x0000000000017941 */ /* 0x000fea0003800000 */
.L_x_694:
        /* <DEDUP_REMOVED lines=11> */
.L_x_697:
[----:B------:R-:W-:Y:S05]  /*3c710*/  BSYNC B1 ;  /* 0x0000000000017941 */ /* 0x000fea0003800000 */
.L_x_696:
        /* <DEDUP_REMOVED lines=10> */
.L_x_699:
[----:B------:R-:W-:Y:S05]  /*3c7c0*/  BSYNC B1 ;  /* 0x0000000000017941 */ /* 0x000fea0003800000 */
.L_x_698:
        /* <DEDUP_REMOVED lines=11> */
.L_x_701:
[----:B------:R-:W-:Y:S05]  /*3c880*/  BSYNC B1 ;  /* 0x0000000000017941 */ /* 0x000fea0003800000 */
.L_x_700:
        /* <DEDUP_REMOVED lines=13> */
.L_x_703:
[----:B------:R-:W-:Y:S05]  /*3c960*/  BSYNC B1 ;  /* 0x0000000000017941 */ /* 0x000fea0003800000 */
.L_x_702:
        /* <DEDUP_REMOVED lines=11> */
.L_x_705:
[----:B------:R-:W-:Y:S05]  /*3ca20*/  BSYNC B1 ;  /* 0x0000000000017941 */ /* 0x000fea0003800000 */
.L_x_704:
        /* <DEDUP_REMOVED lines=10> */
.L_x_707:
[----:B------:R-:W-:Y:S05]  /*3cad0*/  BSYNC B1 ;  /* 0x0000000000017941 */ /* 0x000fea0003800000 */
.L_x_706:
        /* <DEDUP_REMOVED lines=11> */
.L_x_709:
[----:B------:R-:W-:Y:S05]  /*3cb90*/  BSYNC B1 ;  /* 0x0000000000017941 */ /* 0x000fea0003800000 */
.L_x_708:
        /* <DEDUP_REMOVED lines=13> */
.L_x_711:
[----:B------:R-:W-:Y:S05]  /*3cc70*/  BSYNC B1 ;  /* 0x0000000000017941 */ /* 0x000fea0003800000 */
.L_x_710:
        /* <DEDUP_REMOVED lines=11> */
.L_x_713:
[----:B------:R-:W-:Y:S05]  /*3cd30*/  BSYNC B1 ;  /* 0x0000000000017941 */ /* 0x000fea0003800000 */
.L_x_712:
        /* <DEDUP_REMOVED lines=10> */
.L_x_715:
[----:B------:R-:W-:Y:S05]  /*3cde0*/  BSYNC B1 ;  /* 0x0000000000017941 */ /* 0x000fea0003800000 */
.L_x_714:
        /* <DEDUP_REMOVED lines=11> */
.L_x_717:
[----:B------:R-:W-:Y:S05]  /*3cea0*/  BSYNC B1 ;  /* 0x0000000000017941 */ /* 0x000fea0003800000 */
.L_x_716:
        /* <DEDUP_REMOVED lines=13> */
.L_x_719:
[----:B------:R-:W-:Y:S05]  /*3cf80*/  BSYNC B1 ;  /* 0x0000000000017941 */ /* 0x000fea0003800000 */
.L_x_718:
        /* <DEDUP_REMOVED lines=11> */
.L_x_721:
[----:B------:R-:W-:Y:S05]  /*3d040*/  BSYNC B1 ;  /* 0x0000000000017941 */ /* 0x000fea0003800000 */
.L_x_720:
        /* <DEDUP_REMOVED lines=10> */
.L_x_723:
[----:B------:R-:W-:Y:S05]  /*3d0f0*/  BSYNC B1 ;  /* 0x0000000000017941 */ /* 0x000fea0003800000 */
.L_x_722:
        /* <DEDUP_REMOVED lines=11> */
.L_x_725:
[----:B------:R-:W-:Y:S05]  /*3d1b0*/  BSYNC B1 ;  /* 0x0000000000017941 */ /* 0x000fea0003800000 */
.L_x_724:
        /* <DEDUP_REMOVED lines=13> */
.L_x_727:
[----:B------:R-:W-:Y:S05]  /*3d290*/  BSYNC B1 ;  /* 0x0000000000017941 */ /* 0x000fea0003800000 */
.L_x_726:
        /* <DEDUP_REMOVED lines=11> */
.L_x_729:
[----:B------:R-:W-:Y:S05]  /*3d350*/  BSYNC B1 ;  /* 0x0000000000017941 */ /* 0x000fea0003800000 */
.L_x_728:
        /* <DEDUP_REMOVED lines=10> */
.L_x_731:
[----:B------:R-:W-:Y:S05]  /*3d400*/  BSYNC B1 ;  /* 0x0000000000017941 */ /* 0x000fea0003800000 */
.L_x_730:
        /* <DEDUP_REMOVED lines=11> */
.L_x_733:
[----:B------:R-:W-:Y:S05]  /*3d4c0*/  BSYNC B1 ;  /* 0x0000000000017941 */ /* 0x000fea0003800000 */
.L_x_732:
        /* <DEDUP_REMOVED lines=13> */
.L_x_735:
[----:B------:R-:W-:Y:S05]  /*3d5a0*/  BSYNC B1 ;  /* 0x0000000000017941 */ /* 0x000fea0003800000 */
.L_x_734:
        /* <DEDUP_REMOVED lines=11> */
.L_x_737:
[----:B------:R-:W-:Y:S05]  /*3d660*/  BSYNC B1 ;  /* 0x0000000000017941 */ /* 0x000fea0003800000 */
.L_x_736:
        /* <DEDUP_REMOVED lines=10> */
.L_x_739:
[----:B------:R-:W-:Y:S05]  /*3d710*/  BSYNC B1 ;  /* 0x0000000000017941 */ /* 0x000fea0003800000 */
.L_x_738:
        /* <DEDUP_REMOVED lines=11> */
.L_x_741:
[----:B------:R-:W-:Y:S05]  /*3d7d0*/  BSYNC B1 ;  /* 0x0000000000017941 */ /* 0x000fea0003800000 */
.L_x_740:
        /* <DEDUP_REMOVED lines=13> */
.L_x_743:
[----:B------:R-:W-:Y:S05]  /*3d8b0*/  BSYNC B1 ;  /* 0x0000000000017941 */ /* 0x000fea0003800000 */
.L_x_742:
        /* <DEDUP_REMOVED lines=11> */
.L_x_745:
[----:B------:R-:W-:Y:S05]  /*3d970*/  BSYNC B1 ;  /* 0x0000000000017941 */ /* 0x000fea0003800000 */
.L_x_744:
        /* <DEDUP_REMOVED lines=10> */
.L_x_747:
[----:B------:R-:W-:Y:S05]  /*3da20*/  BSYNC B1 ;  /* 0x0000000000017941 */ /* 0x000fea0003800000 */
.L_x_746:
        /* <DEDUP_REMOVED lines=11> */
.L_x_749:
[----:B------:R-:W-:Y:S05]  /*3dae0*/  BSYNC B1 ;  /* 0x0000000000017941 */ /* 0x000fea0003800000 */
.L_x_748:
        /* <DEDUP_REMOVED lines=13> */
.L_x_751:
[----:B------:R-:W-:Y:S05]  /*3dbc0*/  BSYNC B1 ;  /* 0x0000000000017941 */ /* 0x000fea0003800000 */
.L_x_750:
        /* <DEDUP_REMOVED lines=11> */
.L_x_753:
[----:B------:R-:W-:Y:S05]  /*3dc80*/  BSYNC B1 ;  /* 0x0000000000017941 */ /* 0x000fea0003800000 */
.L_x_752:
        /* <DEDUP_REMOVED lines=10> */
.L_x_755:
[----:B------:R-:W-:Y:S05]  /*3dd30*/  BSYNC B1 ;  /* 0x0000000000017941 */ /* 0x000fea0003800000 */
.L_x_754:
        /* <DEDUP_REMOVED lines=11> */
.L_x_757:
[----:B------:R-:W-:Y:S05]  /*3ddf0*/  BSYNC B1 ;  /* 0x0000000000017941 */ /* 0x000fea0003800000 */
.L_x_756:
        /* <DEDUP_REMOVED lines=13> */
.L_x_759:
[----:B------:R-:W-:Y:S05]  /*3ded0*/  BSYNC B1 ;  /* 0x0000000000017941 */ /* 0x000fea0003800000 */
.L_x_758:
        /* <DEDUP_REMOVED lines=11> */
.L_x_761:
[----:B------:R-:W-:Y:S05]  /*3df90*/  BSYNC B1 ;  /* 0x0000000000017941 */ /* 0x000fea0003800000 */
.L_x_760:
        /* <DEDUP_REMOVED lines=10> */
.L_x_763:
[----:B------:R-:W-:Y:S05]  /*3e040*/  BSYNC B1 ;  /* 0x0000000000017941 */ /* 0x000fea0003800000 */
.L_x_762:
        /* <DEDUP_REMOVED lines=11> */
.L_x_765:
[----:B------:R-:W-:Y:S05]  /*3e100*/  BSYNC B1 ;  /* 0x0000000000017941 */ /* 0x000fea0003800000 */
.L_x_764:
        /* <DEDUP_REMOVED lines=13> */
.L_x_767:
[----:B------:R-:W-:Y:S05]  /*3e1e0*/  BSYNC B1 ;  /* 0x0000000000017941 */ /* 0x000fea0003800000 */
.L_x_766:
        /* <DEDUP_REMOVED lines=11> */
.L_x_769:
[----:B------:R-:W-:Y:S05]  /*3e2a0*/  BSYNC B1 ;  /* 0x0000000000017941 */ /* 0x000fea0003800000 */
.L_x_768:
        /* <DEDUP_REMOVED lines=10> */
.L_x_771:
[----:B------:R-:W-:Y:S05]  /*3e350*/  BSYNC B1 ;  /* 0x0000000000017941 */ /* 0x000fea0003800000 */
.L_x_770:
        /* <DEDUP_REMOVED lines=11> */
.L_x_773:
[----:B------:R-:W-:Y:S05]  /*3e410*/  BSYNC B1 ;  /* 0x0000000000017941 */ /* 0x000fea0003800000 */
.L_x_772:
        /* <DEDUP_REMOVED lines=13> */
.L_x_775:
[----:B------:R-:W-:Y:S05]  /*3e4f0*/  BSYNC B1 ;  /* 0x0000000000017941 */ /* 0x000fea0003800000 */
.L_x_774:
        /* <DEDUP_REMOVED lines=11> */
.L_x_777:
[----:B------:R-:W-:Y:S05]  /*3e5b0*/  BSYNC B1 ;  /* 0x0000000000017941 */ /* 0x000fea0003800000 */
.L_x_776:
        /* <DEDUP_REMOVED lines=10> */
.L_x_779:
[----:B------:R-:W-:Y:S05]  /*3e660*/  BSYNC B1 ;  /* 0x0000000000017941 */ /* 0x000fea0003800000 */
.L_x_778:
        /* <DEDUP_REMOVED lines=11> */
.L_x_781:
[----:B------:R-:W-:Y:S05]  /*3e720*/  BSYNC B1 ;  /* 0x0000000000017941 */ /* 0x000fea0003800000 */
.L_x_780:
        /* <DEDUP_REMOVED lines=13> */
.L_x_783:
[----:B------:R-:W-:Y:S05]  /*3e800*/  BSYNC B1 ;  /* 0x0000000000017941 */ /* 0x000fea0003800000 */
.L_x_782:
        /* <DEDUP_REMOVED lines=11> */
.L_x_785:
[----:B------:R-:W-:Y:S05]  /*3e8c0*/  BSYNC B1 ;  /* 0x0000000000017941 */ /* 0x000fea0003800000 */
.L_x_784:
        /* <DEDUP_REMOVED lines=10> */
.L_x_787:
[----:B------:R-:W-:Y:S05]  /*3e970*/  BSYNC B1 ;  /* 0x0000000000017941 */ /* 0x000fea0003800000 */
.L_x_786:
        /* <DEDUP_REMOVED lines=11> */
.L_x_789:
[----:B------:R-:W-:Y:S05]  /*3ea30*/  BSYNC B1 ;  /* 0x0000000000017941 */ /* 0x000fea0003800000 */
.L_x_788:
        /* <DEDUP_REMOVED lines=13> */
.L_x_791:
[----:B------:R-:W-:Y:S05]  /*3eb10*/  BSYNC B1 ;  /* 0x0000000000017941 */ /* 0x000fea0003800000 */
.L_x_790:
        /* <DEDUP_REMOVED lines=11> */
.L_x_793:
[----:B------:R-:W-:Y:S05]  /*3ebd0*/  BSYNC B1 ;  /* 0x0000000000017941 */ /* 0x000fea0003800000 */
.L_x_792:
        /* <DEDUP_REMOVED lines=10> */
.L_x_795:
[----:B------:R-:W-:Y:S05]  /*3ec80*/  BSYNC B1 ;  /* 0x0000000000017941 */ /* 0x000fea0003800000 */
.L_x_794:
        /* <DEDUP_REMOVED lines=11> */
.L_x_797:
[----:B------:R-:W-:Y:S05]  /*3ed40*/  BSYNC B1 ;  /* 0x0000000000017941 */ /* 0x000fea0003800000 */
.L_x_796:
        /* <DEDUP_REMOVED lines=13> */
.L_x_799:
[----:B------:R-:W-:Y:S05]  /*3ee20*/  BSYNC B1 ;  /* 0x0000000000017941 */ /* 0x000fea0003800000 */
.L_x_798:
        /* <DEDUP_REMOVED lines=11> */
.L_x_801:
[----:B------:R-:W-:Y:S05]  /*3eee0*/  BSYNC B1 ;  /* 0x0000000000017941 */ /* 0x000fea0003800000 */
.L_x_800:
        /* <DEDUP_REMOVED lines=9> */
.L_x_803:
[----:B------:R-:W-:Y:S05]  /*3ef80*/  BSYNC B1 ;  /* 0x0000000000017941 */ /* 0x000fea0003800000 */
.L_x_802:
        /* <DEDUP_REMOVED lines=9> */
.L_x_805:
[----:B------:R-:W-:Y:S05]  /*3f020*/  BSYNC B1 ;  /* 0x0000000000017941 */ /* 0x000fea0003800000 */
.L_x_804:
        /* <DEDUP_REMOVED lines=11> */
.L_x_807:
[----:B------:R-:W-:Y:S05]  /*3f0e0*/  BSYNC B1 ;  /* 0x0000000000017941 */ /* 0x000fea0003800000 */
.L_x_806:
        /* <DEDUP_REMOVED lines=11> */
.L_x_809:
[----:B------:R-:W-:Y:S05]  /*3f1a0*/  BSYNC B1 ;  /* 0x0000000000017941 */ /* 0x000fea0003800000 */
.L_x_808:
        /* <DEDUP_REMOVED lines=9> */
.L_x_811:
[----:B------:R-:W-:Y:S05]  /*3f240*/  BSYNC B1 ;  /* 0x0000000000017941 */ /* 0x000fea0003800000 */
.L_x_810:
        /* <DEDUP_REMOVED lines=9> */
.L_x_813:
[----:B------:R-:W-:Y:S05]  /*3f2e0*/  BSYNC B1 ;  /* 0x0000000000017941 */ /* 0x000fea0003800000 */
.L_x_812:
        /* <DEDUP_REMOVED lines=11> */
.L_x_815:
[----:B------:R-:W-:Y:S05]  /*3f3a0*/  BSYNC B1 ;  /* 0x0000000000017941 */ /* 0x000fea0003800000 */
.L_x_814:
        /* <DEDUP_REMOVED lines=11> */
.L_x_817:
[----:B------:R-:W-:Y:S05]  /*3f460*/  BSYNC B1 ;  /* 0x0000000000017941 */ /* 0x000fea0003800000 */
.L_x_816:
        /* <DEDUP_REMOVED lines=9> */
.L_x_819:
[----:B------:R-:W-:Y:S05]  /*3f500*/  BSYNC B1 ;  /* 0x0000000000017941 */ /* 0x000fea0003800000 */
.L_x_818:
        /* <DEDUP_REMOVED lines=9> */
.L_x_821:
[----:B------:R-:W-:Y:S05]  /*3f5a0*/  BSYNC B1 ;  /* 0x0000000000017941 */ /* 0x000fea0003800000 */
.L_x_820:
        /* <DEDUP_REMOVED lines=11> */
.L_x_823:
[----:B------:R-:W-:Y:S05]  /*3f660*/  BSYNC B1 ;  /* 0x0000000000017941 */ /* 0x000fea0003800000 */
.L_x_822:
        /* <DEDUP_REMOVED lines=11> */
.L_x_825:
[----:B------:R-:W-:Y:S05]  /*3f720*/  BSYNC B1 ;  /* 0x0000000000017941 */ /* 0x000fea0003800000 */
.L_x_824:
        /* <DEDUP_REMOVED lines=9> */
.L_x_827:
[----:B------:R-:W-:Y:S05]  /*3f7c0*/  BSYNC B1 ;  /* 0x0000000000017941 */ /* 0x000fea0003800000 */
.L_x_826:
        /* <DEDUP_REMOVED lines=9> */
.L_x_829:
[----:B------:R-:W-:Y:S05]  /*3f860*/  BSYNC B1 ;  /* 0x0000000000017941 */ /* 0x000fea0003800000 */
.L_x_828:
        /* <DEDUP_REMOVED lines=11> */
.L_x_831:
[----:B------:R-:W-:Y:S05]  /*3f920*/  BSYNC B1 ;  /* 0x0000000000017941 */ /* 0x000fea0003800000 */
.L_x_830:
        /* <DEDUP_REMOVED lines=11> */
.L_x_833:
[----:B------:R-:W-:Y:S05]  /*3f9e0*/  BSYNC B1 ;  /* 0x0000000000017941 */ /* 0x000fea0003800000 */
.L_x_832:
        /* <DEDUP_REMOVED lines=9> */
.L_x_835:
[----:B------:R-:W-:Y:S05]  /*3fa80*/  BSYNC B1 ;  /* 0x0000000000017941 */ /* 0x000fea0003800000 */
.L_x_834:
        /* <DEDUP_REMOVED lines=9> */
.L_x_837:
[----:B------:R-:W-:Y:S05]  /*3fb20*/  BSYNC B1 ;  /* 0x0000000000017941 */ /* 0x000fea0003800000 */
.L_x_836:
        /* <DEDUP_REMOVED lines=11> */
.L_x_839:
[----:B------:R-:W-:Y:S05]  /*3fbe0*/  BSYNC B1 ;  /* 0x0000000000017941 */ /* 0x000fea0003800000 */
.L_x_838:
        /* <DEDUP_REMOVED lines=11> */
.L_x_841:
[----:B------:R-:W-:Y:S05]  /*3fca0*/  BSYNC B1 ;  /* 0x0000000000017941 */ /* 0x000fea0003800000 */
.L_x_840:
        /* <DEDUP_REMOVED lines=9> */
.L_x_843:
[----:B------:R-:W-:Y:S05]  /*3fd40*/  BSYNC B1 ;  /* 0x0000000000017941 */ /* 0x000fea0003800000 */
.L_x_842:
        /* <DEDUP_REMOVED lines=9> */
.L_x_845:
[----:B------:R-:W-:Y:S05]  /*3fde0*/  BSYNC B1 ;  /* 0x0000000000017941 */ /* 0x000fea0003800000 */
.L_x_844:
        /* <DEDUP_REMOVED lines=11> */
.L_x_847:
[----:B------:R-:W-:Y:S05]  /*3fea0*/  BSYNC B1 ;  /* 0x0000000000017941 */ /* 0x000fea0003800000 */
.L_x_846:
        /* <DEDUP_REMOVED lines=11> */
.L_x_849:
[----:B------:R-:W-:Y:S05]  /*3ff60*/  BSYNC B1 ;  /* 0x0000000000017941 */ /* 0x000fea0003800000 */
.L_x_848:
        /* <DEDUP_REMOVED lines=9> */
.L_x_851:
[----:B------:R-:W-:Y:S05]  /*40000*/  BSYNC B1 ;  /* 0x0000000000017941 */ /* 0x000fea0003800000 */
.L_x_850:
        /* <DEDUP_REMOVED lines=9> */
.L_x_853:
[----:B------:R-:W-:Y:S05]  /*400a0*/  BSYNC B1 ;  /* 0x0000000000017941 */ /* 0x000fea0003800000 */
.L_x_852:
        /* <DEDUP_REMOVED lines=11> */
.L_x_855:
[----:B------:R-:W-:Y:S05]  /*40160*/  BSYNC B1 ;  /* 0x0000000000017941 */ /* 0x000fea0003800000 */
.L_x_854:
        /* <DEDUP_REMOVED lines=11> */
.L_x_857:
[----:B------:R-:W-:Y:S05]  /*40220*/  BSYNC B1 ;  /* 0x0000000000017941 */ /* 0x000fea0003800000 */
.L_x_856:
        /* <DEDUP_REMOVED lines=9> */
.L_x_859:
[----:B------:R-:W-:Y:S05]  /*402c0*/  BSYNC B1 ;  /* 0x0000000000017941 */ /* 0x000fea0003800000 */
.L_x_858:
        /* <DEDUP_REMOVED lines=9> */
.L_x_861:
[----:B------:R-:W-:Y:S05]  /*40360*/  BSYNC B1 ;  /* 0x0000000000017941 */ /* 0x000fea0003800000 */
.L_x_860:
        /* <DEDUP_REMOVED lines=11> */
.L_x_863:
[----:B------:R-:W-:Y:S05]  /*40420*/  BSYNC B1 ;  /* 0x0000000000017941 */ /* 0x000fea0003800000 */
.L_x_862:
        /* <DEDUP_REMOVED lines=11> */
.L_x_865:
[----:B------:R-:W-:Y:S05]  /*404e0*/  BSYNC B1 ;  /* 0x0000000000017941 */ /* 0x000fea0003800000 */
.L_x_864:
        /* <DEDUP_REMOVED lines=9> */
.L_x_867:
[----:B------:R-:W-:Y:S05]  /*40580*/  BSYNC B1 ;  /* 0x0000000000017941 */ /* 0x000fea0003800000 */
.L_x_866:
        /* <DEDUP_REMOVED lines=9> */
.L_x_869:
[----:B------:R-:W-:Y:S05]  /*40620*/  BSYNC B1 ;  /* 0x0000000000017941 */ /* 0x000fea0003800000 */
.L_x_868:
        /* <DEDUP_REMOVED lines=11> */
.L_x_871:
[----:B------:R-:W-:Y:S05]  /*406e0*/  BSYNC B1 ;  /* 0x0000000000017941 */ /* 0x000fea0003800000 */
.L_x_870:
        /* <DEDUP_REMOVED lines=11> */
.L_x_873:
[----:B------:R-:W-:Y:S05]  /*407a0*/  BSYNC B1 ;  /* 0x0000000000017941 */ /* 0x000fea0003800000 */
.L_x_872:
        /* <DEDUP_REMOVED lines=9> */
.L_x_875:
[----:B------:R-:W-:Y:S05]  /*40840*/  BSYNC B1 ;  /* 0x0000000000017941 */ /* 0x000fea0003800000 */
.L_x_874:
        /* <DEDUP_REMOVED lines=9> */
.L_x_877:
[----:B------:R-:W-:Y:S05]  /*408e0*/  BSYNC B1 ;  /* 0x0000000000017941 */ /* 0x000fea0003800000 */
.L_x_876:
        /* <DEDUP_REMOVED lines=11> */
.L_x_879:
[----:B------:R-:W-:Y:S05]  /*409a0*/  BSYNC B1 ;  /* 0x0000000000017941 */ /* 0x000fea0003800000 */
.L_x_878:
        /* <DEDUP_REMOVED lines=11> */
.L_x_881:
[----:B------:R-:W-:Y:S05]  /*40a60*/  BSYNC B1 ;  /* 0x0000000000017941 */ /* 0x000fea0003800000 */
.L_x_880:
        /* <DEDUP_REMOVED lines=9> */
.L_x_883:
[----:B------:R-:W-:Y:S05]  /*40b00*/  BSYNC B1 ;  /* 0x0000000000017941 */ /* 0x000fea0003800000 */
.L_x_882:
        /* <DEDUP_REMOVED lines=9> */
.L_x_885:
[----:B------:R-:W-:Y:S05]  /*40ba0*/  BSYNC B1 ;  /* 0x0000000000017941 */ /* 0x000fea0003800000 */
.L_x_884:
        /* <DEDUP_REMOVED lines=11> */
.L_x_887:
[----:B------:R-:W-:Y:S05]  /*40c60*/  BSYNC B1 ;  /* 0x0000000000017941 */ /* 0x000fea0003800000 */
.L_x_886:
        /* <DEDUP_REMOVED lines=11> */
.L_x_889:
[----:B------:R-:W-:Y:S05]  /*40d20*/  BSYNC B1 ;  /* 0x0000000000017941 */ /* 0x000fea0003800000 */
.L_x_888:
        /* <DEDUP_REMOVED lines=9> */
.L_x_891:
[----:B------:R-:W-:Y:S05]  /*40dc0*/  BSYNC B1 ;  /* 0x0000000000017941 */ /* 0x000fea0003800000 */
.L_x_890:
        /* <DEDUP_REMOVED lines=9> */
.L_x_893:
[----:B------:R-:W-:Y:S05]  /*40e60*/  BSYNC B1 ;  /* 0x0000000000017941 */ /* 0x000fea0003800000 */
.L_x_892:
        /* <DEDUP_REMOVED lines=11> */
.L_x_895:
[----:B------:R-:W-:Y:S05]  /*40f20*/  BSYNC B1 ;  /* 0x0000000000017941 */ /* 0x000fea0003800000 */
.L_x_894:
        /* <DEDUP_REMOVED lines=11> */
.L_x_897:
[----:B------:R-:W-:Y:S05]  /*40fe0*/  BSYNC B1 ;  /* 0x0000000000017941 */ /* 0x000fea0003800000 */
.L_x_896:
        /* <DEDUP_REMOVED lines=9> */
.L_x_899:
[----:B------:R-:W-:Y:S05]  /*41080*/  BSYNC B1 ;  /* 0x0000000000017941 */ /* 0x000fea0003800000 */
.L_x_898:
        /* <DEDUP_REMOVED lines=9> */
.L_x_901:
[----:B------:R-:W-:Y:S05]  /*41120*/  BSYNC B1 ;  /* 0x0000000000017941 */ /* 0x000fea0003800000 */
.L_x_900:
        /* <DEDUP_REMOVED lines=11> */
.L_x_903:
[----:B------:R-:W-:Y:S05]  /*411e0*/  BSYNC B1 ;  /* 0x0000000000017941 */ /* 0x000fea0003800000 */
.L_x_902:
        /* <DEDUP_REMOVED lines=11> */
.L_x_905:
[----:B------:R-:W-:Y:S05]  /*412a0*/  BSYNC B1 ;  /* 0x0000000000017941 */ /* 0x000fea0003800000 */
.L_x_904:
        /* <DEDUP_REMOVED lines=9> */
.L_x_907:
[----:B------:R-:W-:Y:S05]  /*41340*/  BSYNC B1 ;  /* 0x0000000000017941 */ /* 0x000fea0003800000 */
.L_x_906:
        /* <DEDUP_REMOVED lines=9> */
.L_x_909:
[----:B------:R-:W-:Y:S05]  /*413e0*/  BSYNC B1 ;  /* 0x0000000000017941 */ /* 0x000fea0003800000 */
.L_x_908:
        /* <DEDUP_REMOVED lines=11> */
.L_x_911:
[----:B------:R-:W-:Y:S05]  /*414a0*/  BSYNC B1 ;  /* 0x0000000000017941 */ /* 0x000fea0003800000 */
.L_x_910:
        /* <DEDUP_REMOVED lines=11> */
.L_x_913:
[----:B------:R-:W-:Y:S05]  /*41560*/  BSYNC B1 ;  /* 0x0000000000017941 */ /* 0x000fea0003800000 */
.L_x_912:
        /* <DEDUP_REMOVED lines=9> */
.L_x_915:
[----:B------:R-:W-:Y:S05]  /*41600*/  BSYNC B1 ;  /* 0x0000000000017941 */ /* 0x000fea0003800000 */
.L_x_914:
        /* <DEDUP_REMOVED lines=9> */
.L_x_917:
[----:B------:R-:W-:Y:S05]  /*416a0*/  BSYNC B1 ;  /* 0x0000000000017941 */ /* 0x000fea0003800000 */
.L_x_916:
        /* <DEDUP_REMOVED lines=11> */
.L_x_919:
[----:B------:R-:W-:Y:S05]  /*41760*/  BSYNC B1 ;  /* 0x0000000000017941 */ /* 0x000fea0003800000 */
.L_x_918:
        /* <DEDUP_REMOVED lines=11> */
.L_x_921:
[----:B------:R-:W-:Y:S05]  /*41820*/  BSYNC B1 ;  /* 0x0000000000017941 */ /* 0x000fea0003800000 */
.L_x_920:
        /* <DEDUP_REMOVED lines=9> */
.L_x_923:
[----:B------:R-:W-:Y:S05]  /*418c0*/  BSYNC B1 ;  /* 0x0000000000017941 */ /* 0x000fea0003800000 */
.L_x_922:
        /* <DEDUP_REMOVED lines=9> */
.L_x_925:
[----:B------:R-:W-:Y:S05]  /*41960*/  BSYNC B1 ;  /* 0x0000000000017941 */ /* 0x000fea0003800000 */
.L_x_924:
        /* <DEDUP_REMOVED lines=11> */
.L_x_927:
[----:B------:R-:W-:Y:S05]  /*41a20*/  BSYNC B1 ;  /* 0x0000000000017941 */ /* 0x000fea0003800000 */
.L_x_926:
        /* <DEDUP_REMOVED lines=11> */
.L_x_929:
[----:B------:R-:W-:Y:S05]  /*41ae0*/  BSYNC B1 ;  /* 0x0000000000017941 */ /* 0x000fea0003800000 */
.L_x_928:
        /* <DEDUP_REMOVED lines=9> */
.L_x_931:
[----:B------:R-:W-:Y:S05]  /*41b80*/  BSYNC B1 ;  /* 0x0000000000017941 */ /* 0x000fea0003800000 */
.L_x_930:
        /* <DEDUP_REMOVED lines=9> */
.L_x_933:
[----:B------:R-:W-:Y:S05]  /*41c20*/  BSYNC B1 ;  /* 0x0000000000017941 */ /* 0x000fea0003800000 */
.L_x_932:
        /* <DEDUP_REMOVED lines=11> */
.L_x_935:
[----:B------:R-:W-:Y:S05]  /*41ce0*/  BSYNC B1 ;  /* 0x0000000000017941 */ /* 0x000fea0003800000 */
.L_x_934:
        /* <DEDUP_REMOVED lines=11> */
.L_x_937:
[----:B------:R-:W-:Y:S05]  /*41da0*/  BSYNC B1 ;  /* 0x0000000000017941 */ /* 0x000fea0003800000 */
.L_x_936:
        /* <DEDUP_REMOVED lines=9> */
.L_x_939:
[----:B------:R-:W-:Y:S05]  /*41e40*/  BSYNC B1 ;  /* 0x0000000000017941 */ /* 0x000fea0003800000 */
.L_x_938:
        /* <DEDUP_REMOVED lines=9> */
.L_x_941:
[----:B------:R-:W-:Y:S05]  /*41ee0*/  BSYNC B1 ;  /* 0x0000000000017941 */ /* 0x000fea0003800000 */
.L_x_940:
        /* <DEDUP_REMOVED lines=11> */
.L_x_943:
[----:B------:R-:W-:Y:S05]  /*41fa0*/  BSYNC B1 ;  /* 0x0000000000017941 */ /* 0x000fea0003800000 */
.L_x_942:
        /* <DEDUP_REMOVED lines=11> */
.L_x_945:
[----:B------:R-:W-:Y:S05]  /*42060*/  BSYNC B1 ;  /* 0x0000000000017941 */ /* 0x000fea0003800000 */
.L_x_944:
        /* <DEDUP_REMOVED lines=9> */
.L_x_947:
[----:B------:R-:W-:Y:S05]  /*42100*/  BSYNC B1 ;  /* 0x0000000000017941 */ /* 0x000fea0003800000 */
.L_x_946:
        /* <DEDUP_REMOVED lines=9> */
.L_x_949:
[----:B------:R-:W-:Y:S05]  /*421a0*/  BSYNC B1 ;  /* 0x0000000000017941 */ /* 0x000fea0003800000 */
.L_x_948:
        /* <DEDUP_REMOVED lines=11> */
.L_x_951:
[----:B------:R-:W-:Y:S05]  /*42260*/  BSYNC B1 ;  /* 0x0000000000017941 */ /* 0x000fea0003800000 */
.L_x_950:
        /* <DEDUP_REMOVED lines=11> */
.L_x_953:
[----:B------:R-:W-:Y:S05]  /*42320*/  BSYNC B1 ;  /* 0x0000000000017941 */ /* 0x000fea0003800000 */
.L_x_952:
        /* <DEDUP_REMOVED lines=9> */
.L_x_955:
[----:B------:R-:W-:Y:S05]  /*423c0*/  BSYNC B1 ;  /* 0x0000000000017941 */ /* 0x000fea0003800000 */
.L_x_954:
        /* <DEDUP_REMOVED lines=9> */
.L_x_957:
[----:B------:R-:W-:Y:S05]  /*42460*/  BSYNC B1 ;  /* 0x0000000000017941 */ /* 0x000fea0003800000 */
.L_x_956:
        /* <DEDUP_REMOVED lines=11> */
.L_x_959:
[----:B------:R-:W-:Y:S05]  /*42520*/  BSYNC B1 ;  /* 0x0000000000017941 */ /* 0x000fea0003800000 */
.L_x_958:
        /* <DEDUP_REMOVED lines=11> */
.L_x_961:
[----:B------:R-:W-:Y:S05]  /*425e0*/  BSYNC B1 ;  /* 0x0000000000017941 */ /* 0x000fea0003800000 */
.L_x_960:
        /* <DEDUP_REMOVED lines=9> */
.L_x_963:
[----:B------:R-:W-:Y:S05]  /*42680*/  BSYNC B1 ;  /* 0x0000000000017941 */ /* 0x000fea0003800000 */
.L_x_962:
        /* <DEDUP_REMOVED lines=9> */
.L_x_965:
[----:B------:R-:W-:Y:S05]  /*42720*/  BSYNC B1 ;  /* 0x0000000000017941 */ /* 0x000fea0003800000 */
.L_x_964:
        /* <DEDUP_REMOVED lines=11> */
.L_x_967:
[----:B------:R-:W-:Y:S05]  /*427e0*/  BSYNC B1 ;  /* 0x0000000000017941 */ /* 0x000fea0003800000 */
.L_x_966:
        /* <DEDUP_REMOVED lines=11> */
.L_x_969:
[----:B------:R-:W-:Y:S05]  /*428a0*/  BSYNC B1 ;  /* 0x0000000000017941 */ /* 0x000fea0003800000 */
.L_x_968:
        /* <DEDUP_REMOVED lines=9> */
.L_x_971:
[----:B------:R-:W-:Y:S05]  /*42940*/  BSYNC B1 ;  /* 0x0000000000017941 */ /* 0x000fea0003800000 */
.L_x_970:
        /* <DEDUP_REMOVED lines=9> */
.L_x_973:
[----:B------:R-:W-:Y:S05]  /*429e0*/  BSYNC B1 ;  /* 0x0000000000017941 */ /* 0x000fea0003800000 */
.L_x_972:
        /* <DEDUP_REMOVED lines=11> */
.L_x_975:
[----:B------:R-:W-:Y:S05]  /*42aa0*/  BSYNC B1 ;  /* 0x0000000000017941 */ /* 0x000fea0003800000 */
.L_x_974:
        /* <DEDUP_REMOVED lines=11> */
.L_x_977:
[----:B------:R-:W-:Y:S05]  /*42b60*/  BSYNC B1 ;  /* 0x0000000000017941 */ /* 0x000fea0003800000 */
.L_x_976:
        /* <DEDUP_REMOVED lines=9> */
.L_x_979:
[----:B------:R-:W-:Y:S05]  /*42c00*/  BSYNC B1 ;  /* 0x0000000000017941 */ /* 0x000fea0003800000 */
.L_x_978:
        /* <DEDUP_REMOVED lines=9> */
.L_x_981:
[----:B------:R-:W-:Y:S05]  /*42ca0*/  BSYNC B1 ;  /* 0x0000000000017941 */ /* 0x000fea0003800000 */
.L_x_980:
        /* <DEDUP_REMOVED lines=11> */
.L_x_983:
[----:B------:R-:W-:Y:S05]  /*42d60*/  BSYNC B1 ;  /* 0x0000000000017941 */ /* 0x000fea0003800000 */
.L_x_982:
        /* <DEDUP_REMOVED lines=11> */
.L_x_985:
[----:B------:R-:W-:Y:S05]  /*42e20*/  BSYNC B1 ;  /* 0x0000000000017941 */ /* 0x000fea0003800000 */
.L_x_984:
        /* <DEDUP_REMOVED lines=9> */
.L_x_987:
[----:B------:R-:W-:Y:S05]  /*42ec0*/  BSYNC B1 ;  /* 0x0000000000017941 */ /* 0x000fea0003800000 */
.L_x_986:
        /* <DEDUP_REMOVED lines=9> */
.L_x_989:
[----:B------:R-:W-:Y:S05]  /*42f60*/  BSYNC B1 ;  /* 0x0000000000017941 */ /* 0x000fea0003800000 */
.L_x_988:
        /* <DEDUP_REMOVED lines=11> */
.L_x_991:
[----:B------:R-:W-:Y:S05]  /*43020*/  BSYNC B1 ;  /* 0x0000000000017941 */ /* 0x000fea0003800000 */
.L_x_990:
        /* <DEDUP_REMOVED lines=11> */
.L_x_993:
[----:B------:R-:W-:Y:S05]  /*430e0*/  BSYNC B1 ;  /* 0x0000000000017941 */ /* 0x000fea0003800000 */
.L_x_992:
        /* <DEDUP_REMOVED lines=9> */
.L_x_995:
[----:B------:R-:W-:Y:S05]  /*43180*/  BSYNC B1 ;  /* 0x0000000000017941 */ /* 0x000fea0003800000 */
.L_x_994:
        /* <DEDUP_REMOVED lines=9> */
.L_x_997:
[----:B------:R-:W-:Y:S05]  /*43220*/  BSYNC B1 ;  /* 0x0000000000017941 */ /* 0x000fea0003800000 */
.L_x_996:
        /* <DEDUP_REMOVED lines=11> */
.L_x_999:
[----:B------:R-:W-:Y:S05]  /*432e0*/  BSYNC B1 ;  /* 0x0000000000017941 */ /* 0x000fea0003800000 */
.L_x_998:
        /* <DEDUP_REMOVED lines=11> */
.L_x_1001:
[----:B------:R-:W-:Y:S05]  /*433a0*/  BSYNC B1 ;  /* 0x0000000000017941 */ /* 0x000fea0003800000 */
.L_x_1000:
        /* <DEDUP_REMOVED lines=9> */
.L_x_1003:
[----:B------:R-:W-:Y:S05]  /*43440*/  BSYNC B1 ;  /* 0x0000000000017941 */ /* 0x000fea0003800000 */
.L_x_1002:
        /* <DEDUP_REMOVED lines=9> */
.L_x_1005:
[----:B------:R-:W-:Y:S05]  /*434e0*/  BSYNC B1 ;  /* 0x0000000000017941 */ /* 0x000fea0003800000 */
.L_x_1004:
        /* <DEDUP_REMOVED lines=11> */
.L_x_1007:
[----:B------:R-:W-:Y:S05]  /*435a0*/  BSYNC B1 ;  /* 0x0000000000017941 */ /* 0x000fea0003800000 */
.L_x_1006:
        /* <DEDUP_REMOVED lines=11> */
.L_x_1009:
[----:B------:R-:W-:Y:S05]  /*43660*/  BSYNC B1 ;  /* 0x0000000000017941 */ /* 0x000fea0003800000 */
.L_x_1008:
        /* <DEDUP_REMOVED lines=9> */
.L_x_1011:
[----:B------:R-:W-:Y:S05]  /*43700*/  BSYNC B1 ;  /* 0x0000000000017941 */ /* 0x000fea0003800000 */
.L_x_1010:
        /* <DEDUP_REMOVED lines=9> */
.L_x_1013:
[----:B------:R-:W-:Y:S05]  /*437a0*/  BSYNC B1 ;  /* 0x0000000000017941 */ /* 0x000fea0003800000 */
.L_x_1012:
        /* <DEDUP_REMOVED lines=11> */
.L_x_1015:
[----:B------:R-:W-:Y:S05]  /*43860*/  BSYNC B1 ;  /* 0x0000000000017941 */ /* 0x000fea0003800000 */
.L_x_1014:
        /* <DEDUP_REMOVED lines=11> */
.L_x_1017:
[----:B------:R-:W-:Y:S05]  /*43920*/  BSYNC B1 ;  /* 0x0000000000017941 */ /* 0x000fea0003800000 */
.L_x_1016:
        /* <DEDUP_REMOVED lines=9> */
.L_x_1019:
[----:B------:R-:W-:Y:S05]  /*439c0*/  BSYNC B1 ;  /* 0x0000000000017941 */ /* 0x000fea0003800000 */
.L_x_1018:
        /* <DEDUP_REMOVED lines=9> */
.L_x_1021:
[----:B------:R-:W-:Y:S05]  /*43a60*/  BSYNC B1 ;  /* 0x0000000000017941 */ /* 0x000fea0003800000 */
.L_x_1020:
        /* <DEDUP_REMOVED lines=11> */
.L_x_1023:
[----:B------:R-:W-:Y:S05]  /*43b20*/  BSYNC B1 ;  /* 0x0000000000017941 */ /* 0x000fea0003800000 */
.L_x_1022:
        /* <DEDUP_REMOVED lines=11> */
.L_x_1025:
[----:B------:R-:W-:Y:S05]  /*43be0*/  BSYNC B1 ;  /* 0x0000000000017941 */ /* 0x000fea0003800000 */
.L_x_1024:
        /* <DEDUP_REMOVED lines=9> */
.L_x_1027:
[----:B------:R-:W-:Y:S05]  /*43c80*/  BSYNC B1 ;  /* 0x0000000000017941 */ /* 0x000fea0003800000 */
.L_x_1026:
        /* <DEDUP_REMOVED lines=9> */
.L_x_1029:
[----:B------:R-:W-:Y:S05]  /*43d20*/  BSYNC B1 ;  /* 0x0000000000017941 */ /* 0x000fea0003800000 */
.L_x_1028:
        /* <DEDUP_REMOVED lines=11> */
.L_x_1031:
[----:B------:R-:W-:Y:S05]  /*43de0*/  BSYNC B1 ;  /* 0x0000000000017941 */ /* 0x000fea0003800000 */
.L_x_1030:
        /* <DEDUP_REMOVED lines=11> */
.L_x_1033:
[----:B------:R-:W-:Y:S05]  /*43ea0*/  BSYNC B1 ;  /* 0x0000000000017941 */ /* 0x000fea0003800000 */
.L_x_1032:
        /* <DEDUP_REMOVED lines=9> */
.L_x_1035:
[----:B------:R-:W-:Y:S05]  /*43f40*/  BSYNC B1 ;  /* 0x0000000000017941 */ /* 0x000fea0003800000 */
.L_x_1034:
        /* <DEDUP_REMOVED lines=9> */
.L_x_1037:
[----:B------:R-:W-:Y:S05]  /*43fe0*/  BSYNC B1 ;  /* 0x0000000000017941 */ /* 0x000fea0003800000 */
.L_x_1036:
        /* <DEDUP_REMOVED lines=11> */
.L_x_1039:
[----:B------:R-:W-:Y:S05]  /*440a0*/  BSYNC B1 ;  /* 0x0000000000017941 */ /* 0x000fea0003800000 */
.L_x_1038:
        /* <DEDUP_REMOVED lines=11> */
.L_x_1041:
[----:B------:R-:W-:Y:S05]  /*44160*/  BSYNC B1 ;  /* 0x0000000000017941 */ /* 0x000fea0003800000 */
.L_x_1040:
        /* <DEDUP_REMOVED lines=9> */
.L_x_1043:
[----:B------:R-:W-:Y:S05]  /*44200*/  BSYNC B1 ;  /* 0x0000000000017941 */ /* 0x000fea0003800000 */
.L_x_1042:
        /* <DEDUP_REMOVED lines=9> */
.L_x_1045:
[----:B------:R-:W-:Y:S05]  /*442a0*/  BSYNC B1 ;  /* 0x0000000000017941 */ /* 0x000fea0003800000 */
.L_x_1044:
        /* <DEDUP_REMOVED lines=11> */
.L_x_1047:
[----:B------:R-:W-:Y:S05]  /*44360*/  BSYNC B1 ;  /* 0x0000000000017941 */ /* 0x000fea0003800000 */
.L_x_1046:
        /* <DEDUP_REMOVED lines=11> */
.L_x_1049:
[----:B------:R-:W-:Y:S05]  /*44420*/  BSYNC B1 ;  /* 0x0000000000017941 */ /* 0x000fea0003800000 */
.L_x_1048:
[----:B-1----:R-:W2:Y:S01]  /*44430*/  LDL.LU R5, [R1+0x3ec] ;  /* 0x0003ec0001057983 */ /* 0x002ea20000300800 */
        /* <DEDUP_REMOVED lines=10> */
.L_x_1051:
[----:B------:R-:W-:Y:S05]  /*444e0*/  BSYNC B1 ;  /* 0x0000000000017941 */ /* 0x000fea0003800000 */
.L_x_1050:
[----:B------:R-:W2:Y:S01]  /*444f0*/  LDL.LU R23, [R1+0x3f0] ;  /* 0x0003f00001177983 */ /* 0x000ea20000300800 */
[----:B------:R-:W-:Y:S01]  /*44500*/  LOP3.LUT P3, RZ, R22, 0x2, RZ, 0xc0, !PT ;  /* 0x0000000216ff7812 */ /* 0x000fe2000786c0ff */
[----:B------:R-:W-:Y:S01]  /*44510*/  BSSY B1, `(.L_x_1052) ;  /* 0x000000b000017945 */ /* 0x000fe20003800000 */
[C---:B------:R-:W-:Y:S02]  /*44520*/  ISETP.LT.OR P0, PT, R0.reuse, 0x1fa, !P0 ;  /* 0x000001fa0000780c */ /* 0x040fe40004701670 */
[----:B------:R-:W-:-:S13]  /*44530*/  ISETP.LT.OR P3, PT, R0, 0x101, !P3 ;  /* 0x000001010000780c */ /* 0x000fda0005f61670 */
        /* <DEDUP_REMOVED lines=8> */
.L_x_1053:
[----:B------:R-:W-:Y:S05]  /*445c0*/  BSYNC B1 ;  /* 0x0000000000017941 */ /* 0x000fea0003800000 */
.L_x_1052:
        /* <DEDUP_REMOVED lines=11> */
.L_x_1055:
[----:B------:R-:W-:Y:S05]  /*44680*/  BSYNC B1 ;  /* 0x0000000000017941 */ /* 0x000fea0003800000 */
.L_x_1054:
[----:B------:R-:W2:Y:S01]  /*44690*/  LDL.LU R23, [R1+0x3f8] ;  /* 0x0003f80001177983 */ /* 0x000ea20000300800 */
[----:B------:R-:W-:Y:S01]  /*446a0*/  LOP3.LUT P0, RZ, R22, 0x2, RZ, 0xc0, !PT ;  /* 0x0000000216ff7812 */ /* 0x000fe2000780c0ff */
[----:B------:R-:W-:Y:S01]  /*446b0*/  BSSY B1, `(.L_x_1056) ;  /* 0x000000f000017945 */ /* 0x000fe20003800000 */
[C---:B------:R-:W-:Y:S02]  /*446c0*/  ISETP.LT.OR P1, PT, R0.reuse, 0x1fa, !P1 ;  /* 0x000001fa0000780c */ /* 0x040fe40004f21670 */
[----:B------:R-:W-:-:S13]  /*446d0*/  ISETP.LT.OR P0, PT, R0, 0x102, !P0 ;  /* 0x000001020000780c */ /* 0x000fda0004701670 */
[----:B------:R-:W-:-:S04]  /*446e0*/  @!P0 IADD3 R162, P5, P6, R162, UR42, R2 ;  /* 0x0000002aa2a28c10 */ /* 0x000fc8000febe002 */
[----:B------:R-:W-:Y:S02]  /*446f0*/  @!P0 IADD3.X R163, R5, UR41, R3, P5, P6 ;  /* 0x0000002905a38c10 */ /* 0x000fe4000afec403 */
[----:B------:R-:W-:-:S04]  /*44700*/  @!P4 IADD3 R156, P5, R2, UR44, RZ ;  /* 0x0000002c029ccc10 */ /* 0x000fc8000ffbe0ff */
[----:B------:R-:W-:Y:S02]  /*44710*/  @!P4 IADD3.X R157, R3, UR43, RZ, P5, !PT ;  /* 0x0000002b039dcc10 */ /* 0x000fe4000affe4ff */
[----:B0-----:R-:W-:-:S04]  /*44720*/  @!P1 IADD3 R154, P5, R2, UR44, RZ ;  /* 0x0000002c029a9c10 */ /* 0x001fc8000ffbe0ff */
[----:B------:R-:W-:Y:S01]  /*44730*/  @!P1 IADD3.X R155, R3, UR43, RZ, P5, !PT ;  /* 0x0000002b039b9c10 */ /* 0x000fe2000affe4ff */
[----:B--2---:R-:W-:-:S05]  /*44740*/  @!P4 IMAD R5, R23, R17, R4 ;  /* 0x000000111705c224 */ /* 0x004fca00078e0204 */
[----:B------:R0:W-:Y:S01]  /*44750*/  @!P4 STG.E.U8 desc[UR50][R156.64+0x1f8], R5 ;  /* 0x0001f8059c00c986 */ /* 0x0001e2000c101132 */
[----:B------:R-:W-:Y:S05]  /*44760*/  @P1 BRA `(.L_x_1057) ;  /* 0x00000000000c1947 */ /* 0x000fea0003800000 */
[----:B------:R-:W2:Y:S02]  /*44770*/  LDG.E.U8 R16, desc[UR50][R152.64+0x1f9] ;  /* 0x0001f93298107981 */ /* 0x000ea4000c1e1100 */
[----:B--2---:R-:W-:-:S05]  /*44780*/  PRMT R4, R16, 0x8880, RZ ;  /* 0x0000888010047816 */ /* 0x004fca00000000ff */
[----:B------:R-:W-:-:S07]  /*44790*/  IMAD R4, R4, R18, RZ ;  /* 0x0000001204047224 */ /* 0x000fce00078e02ff */
.L_x_1057:
[----:B------:R-:W-:Y:S05]  /*447a0*/  BSYNC B1 ;  /* 0x0000000000017941 */ /* 0x000fea0003800000 */
.L_x_1056:
[----:B0-----:R-:W2:Y:S01]  /*447b0*/  LDL.LU R5, [R1+0x3fc] ;  /* 0x0003fc0001057983 */ /* 0x001ea20000300800 */
[----:B------:R-:W-:Y:S01]  /*447c0*/  LOP3.LUT P4, RZ, R22, 0x4, RZ, 0xc0, !PT ;  /* 0x0000000416ff7812 */ /* 0x000fe2000788c0ff */
[----:B------:R-:W-:Y:S01]  /*447d0*/  BSSY B1, `(.L_x_1058) ;  /* 0x0000008000017945 */ /* 0x000fe20003800000 */
[----:B--2---:R-:W-:-:S05]  /*447e0*/  @!P1 IMAD R5, R5, R17, R4 ;  /* 0x0000001105059224 */ /* 0x004fca00078e0204 */
[----:B------:R0:W-:Y:S01]  /*447f0*/  @!P1 STG.E.U8 desc[UR50][R154.64+0x1f9], R5 ;  /* 0x0001f9059a009986 */ /* 0x0001e2000c101132 */
[----:B------:R-:W-:-:S13]  /*44800*/  ISETP.LT.OR P1, PT, R0, 0x101, !P4 ;  /* 0x000001010000780c */ /* 0x000fda0006721670 */
[----:B0-----:R-:W-:Y:S05]  /*44810*/  @P1 BRA `(.L_x_1059) ;  /* 0x00000000000c1947 */ /* 0x001fea0003800000 */
[----:B------:R-:W2:Y:S02]  /*44820*/  LDG.E.U8 R16, desc[UR50][R14.64+0x100] ;  /* 0x000100320e107981 */ /* 0x000ea4000c1e1100 */
[----:B--2---:R-:W-:-:S05]  /*44830*/  PRMT R4, R16, 0x8880, RZ ;  /* 0x0000888010047816 */ /* 0x004fca00000000ff */
[----:B------:R-:W-:-:S07]  /*44840*/  IMAD R4, R4, R18, RZ ;  /* 0x0000001204047224 */ /* 0x000fce00078e02ff */
.L_x_1059:
[----:B------:R-:W-:Y:S05]  /*44850*/  BSYNC B1 ;  /* 0x0000000000017941 */ /* 0x000fea0003800000 */
.L_x_1058:
[----:B------:R-:W2:Y:S01]  /*44860*/  LDL.LU R5, [R1] ;  /* 0x0000000001057983 */ /* 0x000ea20000300800 */
[----:B------:R-:W-:Y:S01]  /*44870*/  ISETP.LT.OR P4, PT, R0, 0x102, !P4 ;  /* 0x000001020000780c */ /* 0x000fe20006781670 */
[----:B------:R-:W-:Y:S01]  /*44880*/  BSSY B1, `(.L_x_1060) ;  /* 0x0000009000017945 */ /* 0x000fe20003800000 */
[----:B------:R-:W-:Y:S02]  /*44890*/  IMAD.U32 R158, RZ, RZ, UR44 ;  /* 0x0000002cff9e7e24 */ /* 0x000fe4000f8e00ff */
[----:B--2---:R-:W-:-:S05]  /*448a0*/  @!P1 IMAD R5, R5, R17, R4 ;  /* 0x0000001105059224 */ /* 0x004fca00078e0204 */
[----:B------:R0:W-:Y:S02]  /*448b0*/  @!P1 STG.E.U8 desc[UR50][R20.64+0x100], R5 ;  /* 0x0001000514009986 */ /* 0x0001e4000c101132 */
[----:B0-----:R-:W-:Y:S02]  /*448c0*/  IMAD.U32 R5, RZ, RZ, UR43 ;  /* 0x0000002bff057e24 */ /* 0x001fe4000f8e00ff */
[----:B------:R-:W-:Y:S05]  /*448d0*/  @P4 BRA `(.L_x_1061) ;  /* 0x00000000000c4947 */ /* 0x000fea0003800000 */
[----:B------:R-:W2:Y:S02]  /*448e0*/  LDG.E.U8 R16, desc[UR50][R14.64+0x101] ;  /* 0x000101320e107981 */ /* 0x000ea4000c1e1100 */
[----:B--2---:R-:W-:-:S05]  /*448f0*/  PRMT R4, R16, 0x8880, RZ ;  /* 0x0000888010047816 */ /* 0x004fca00000000ff */
[----:B------:R-:W-:-:S07]  /*44900*/  IMAD R4, R4, R18, RZ ;  /* 0x0000001204047224 */ /* 0x000fce00078e02ff */
.L_x_1061:
[----:B------:R-:W-:Y:S05]  /*44910*/  BSYNC B1 ;  /* 0x0000000000017941 */ /* 0x000fea0003800000 */
.L_x_1060:
[----:B------:R-:W2:Y:S01]  /*44920*/  LDL.LU R23, [R1+0x4] ;  /* 0x0000040001177983 */ /* 0x000ea20000300800 */
[----:B------:R-:W-:Y:S01]  /*44930*/  LOP3.LUT P1, RZ, R22, 0x2, RZ, 0xc0, !PT ;  /* 0x0000000216ff7812 */ /* 0x000fe2000782c0ff */
[----:B------:R-:W-:Y:S01]  /*44940*/  BSSY B1, `(.L_x_1062) ;  /* 0x000000c000017945 */ /* 0x000fe20003800000 */
[----:B------:R-:W-:Y:S02]  /*44950*/  IMAD.U32 R152, RZ, RZ, UR44 ;  /* 0x0000002cff987e24 */ /* 0x000fe4000f8e00ff */
[----:B------:R-:W-:-:S13]  /*44960*/  ISETP.LT.OR P1, PT, R0, 0x109, !P1 ;  /* 0x000001090000780c */ /* 0x000fda0004f21670 */
[----:B------:R-:W-:-:S04]  /*44970*/  @!P1 IADD3 R158, P5, P6, R158, UR42, R2 ;  /* 0x0000002a9e9e9c10 */ /* 0x000fc8000febe002 */
[----:B------:R-:W-:Y:S01]  /*44980*/  @!P1 IADD3.X R159, R5, UR41, R3, P5, P6 ;  /* 0x00000029059f9c10 */ /* 0x000fe2000afec403 */
[----:B--2---:R-:W-:-:S05]  /*44990*/  @!P4 IMAD R5, R23, R17, R4 ;  /* 0x000000111705c224 */ /* 0x004fca00078e0204 */
[----:B------:R0:W-:Y:S02]  /*449a0*/  @!P4 STG.E.U8 desc[UR50][R20.64+0x101], R5 ;  /* 0x000101051400c986 */ /* 0x0001e4000c101132 */
[----:B0-----:R-:W-:Y:S01]  /*449b0*/  IMAD.U32 R5, RZ, RZ, UR43 ;  /* 0x0000002bff057e24 */ /* 0x001fe2000f8e00ff */
[----:B------:R-:W-:Y:S06]  /*449c0*/  @P3 BRA `(.L_x_1063) ;  /* 0x00000000000c3947 */ /* 0x000fec0003800000 */
[----:B------:R-:W2:Y:S02]  /*449d0*/  LDG.E.U8 R16, desc[UR50][R12.64+0x100] ;  /* 0x000100320c107981 */ /* 0x000ea4000c1e1100 */
[----:B--2---:R-:W-:-:S05]  /*449e0*/  PRMT R4, R16, 0x8880, RZ ;  /* 0x0000888010047816 */ /* 0x004fca00000000ff */
[----:B------:R-:W-:-:S07]  /*449f0*/  IMAD R4, R4, R18, RZ ;  /* 0x0000001204047224 */ /* 0x000fce00078e02ff */
.L_x_1063:
[----:B------:R-:W-:Y:S05]  /*44a00*/  BSYNC B1 ;  /* 0x0000000000017941 */ /* 0x000fea0003800000 */
.L_x_1062:
[----:B------:R-:W2:Y:S01]  /*44a10*/  LDL.LU R23, [R1+0x8] ;  /* 0x0000080001177983 */ /* 0x000ea20000300800 */
[----:B------:R-:W-:Y:S01]  /*44a20*/  LOP3.LUT P4, RZ, R22, 0x2, RZ, 0xc0, !PT ;  /* 0x0000000216ff7812 */ /* 0x000fe2000788c0ff */
[----:B------:R-:W-:Y:S03]  /*44a30*/  BSSY B1, `(.L_x_1064) ;  /* 0x000000a000017945 */ /* 0x000fe60003800000 */
        /* <DEDUP_REMOVED lines=9> */
.L_x_1065:
[----:B------:R-:W-:Y:S05]  /*44ad0*/  BSYNC B1 ;  /* 0x0000000000017941 */ /* 0x000fea0003800000 */
.L_x_1064:
        /* <DEDUP_REMOVED lines=10> */
.L_x_1067:
[----:B------:R-:W-:Y:S05]  /*44b80*/  BSYNC B1 ;  /* 0x0000000000017941 */ /* 0x000fea0003800000 */
.L_x_1066:
[----:B------:R-:W2:Y:S01]  /*44b90*/  LDL.LU R5, [R1+0x10] ;  /* 0x0000100001057983 */ /* 0x000ea20000300800 */
        /* <DEDUP_REMOVED lines=10> */
.L_x_1069:
[----:B------:R-:W-:Y:S05]  /*44c40*/  BSYNC B1 ;  /* 0x0000000000017941 */ /* 0x000fea0003800000 */
.L_x_1068:
        /* <DEDUP_REMOVED lines=14> */
.L_x_1071:
[----:B------:R-:W-:Y:S05]  /*44d30*/  BSYNC B1 ;  /* 0x0000000000017941 */ /* 0x000fea0003800000 */
.L_x_1070:
        /* <DEDUP_REMOVED lines=12> */
.L_x_1073:
[----:B------:R-:W-:Y:S05]  /*44e00*/  BSYNC B1 ;  /* 0x0000000000017941 */ /* 0x000fea0003800000 */
.L_x_1072:
[----:B0-----:R-:W2:Y:S01]  /*44e10*/  LDL.LU R5, [R1+0x1c] ;  /* 0x00001c0001057983 */ /* 0x001ea20000300800 */
        /* <DEDUP_REMOVED lines=9> */
.L_x_1075:
[----:B------:R-:W-:Y:S05]  /*44eb0*/  BSYNC B1 ;  /* 0x0000000000017941 */ /* 0x000fea0003800000 */
.L_x_1074:
[----:B0-----:R-:W2:Y:S01]  /*44ec0*/  LDL.LU R5, [R1+0x20] ;  /* 0x0000200001057983 */ /* 0x001ea20000300800 */
        /* <DEDUP_REMOVED lines=10> */
.L_x_1077:
[----:B------:R-:W-:Y:S05]  /*44f70*/  BSYNC B1 ;  /* 0x0000000000017941 */ /* 0x000fea0003800000 */
.L_x_1076:
        /* <DEDUP_REMOVED lines=14> */
.L_x_1079:
[----:B------:R-:W-:Y:S05]  /*45060*/  BSYNC B1 ;  /* 0x0000000000017941 */ /* 0x000fea0003800000 */
.L_x_1078:
        /* <DEDUP_REMOVED lines=12> */
.L_x_1081:
[----:B------:R-:W-:Y:S05]  /*45130*/  BSYNC B1 ;  /* 0x0000000000017941 */ /* 0x000fea0003800000 */
.L_x_1080:
        /* <DEDUP_REMOVED lines=10> */
.L_x_1083:
[----:B------:R-:W-:Y:S05]  /*451e0*/  BSYNC B1 ;  /* 0x0000000000017941 */ /* 0x000fea0003800000 */
.L_x_1082:
        /* <DEDUP_REMOVED lines=11> */
.L_x_1085:
[----:B------:R-:W-:Y:S05]  /*452a0*/  BSYNC B1 ;  /* 0x0000000000017941 */ /* 0x000fea0003800000 */
.L_x_1084:
        /* <DEDUP_REMOVED lines=14> */
.L_x_1087:
[----:B------:R-:W-:Y:S05]  /*45390*/  BSYNC B1 ;  /* 0x0000000000017941 */ /* 0x000fea0003800000 */
.L_x_1086:
        /* <DEDUP_REMOVED lines=12> */
.L_x_1089:
[----:B------:R-:W-:Y:S05]  /*45460*/  BSYNC B1 ;  /* 0x0000000000017941 */ /* 0x000fea0003800000 */
.L_x_1088:
        /* <DEDUP_REMOVED lines=10> */
.L_x_1091:
[----:B------:R-:W-:Y:S05]  /*45510*/  BSYNC B1 ;  /* 0x0000000000017941 */ /* 0x000fea0003800000 */
.L_x_1090:
        /* <DEDUP_REMOVED lines=11> */
.L_x_1093:
[----:B------:R-:W-:Y:S05]  /*455d0*/  BSYNC B1 ;  /* 0x0000000000017941 */ /* 0x000fea0003800000 */
.L_x_1092:
        /* <DEDUP_REMOVED lines=14> */
.L_x_1095:
[----:B------:R-:W-:Y:S05]  /*456c0*/  BSYNC B1 ;  /* 0x0000000000017941 */ /* 0x000fea0003800000 */
.L_x_1094:
        /* <DEDUP_REMOVED lines=12> */
.L_x_1097:
[----:B------:R-:W-:Y:S05]  /*45790*/  BSYNC B1 ;  /* 0x0000000000017941 */ /* 0x000fea0003800000 */
.L_x_1096:
        /* <DEDUP_REMOVED lines=10> */
.L_x_1099:
[----:B------:R-:W-:Y:S05]  /*45840*/  BSYNC B1 ;  /* 0x0000000000017941 */ /* 0x000fea0003800000 */
.L_x_1098:
        /* <DEDUP_REMOVED lines=11> */
.L_x_1101:
[----:B------:R-:W-:Y:S05]  /*45900*/  BSYNC B1 ;  /* 0x0000000000017941 */ /* 0x000fea0003800000 */
.L_x_1100:
        /* <DEDUP_REMOVED lines=14> */
.L_x_1103:
[----:B------:R-:W-:Y:S05]  /*459f0*/  BSYNC B1 ;  /* 0x0000000000017941 */ /* 0x000fea0003800000 */
.L_x_1102:
        /* <DEDUP_REMOVED lines=12> */
.L_x_1105:
[----:B------:R-:W-:Y:S05]  /*45ac0*/  BSYNC B1 ;  /* 0x0000000000017941 */ /* 0x000fea0003800000 */
.L_x_1104:
        /* <DEDUP_REMOVED lines=10> */
.L_x_1107:
[----:B------:R-:W-:Y:S05]  /*45b70*/  BSYNC B1 ;  /* 0x0000000000017941 */ /* 0x000fea0003800000 */
.L_x_1106:
        /* <DEDUP_REMOVED lines=11> */
.L_x_1109:
[----:B------:R-:W-:Y:S05]  /*45c30*/  BSYNC B1 ;  /* 0x0000000000017941 */ /* 0x000fea0003800000 */
.L_x_1108:
        /* <DEDUP_REMOVED lines=14> */
.L_x_1111:
[----:B------:R-:W-:Y:S05]  /*45d20*/  BSYNC B1 ;  /* 0x0000000000017941 */ /* 0x000fea0003800000 */
.L_x_1110:
        /* <DEDUP_REMOVED lines=12> */
.L_x_1113:
[----:B------:R-:W-:Y:S05]  /*45df0*/  BSYNC B1 ;  /* 0x0000000000017941 */ /* 0x000fea0003800000 */
.L_x_1112:
        /* <DEDUP_REMOVED lines=10> */
.L_x_1115:
[----:B------:R-:W-:Y:S05]  /*45ea0*/  BSYNC B1 ;  /* 0x0000000000017941 */ /* 0x000fea0003800000 */
.L_x_1114:
        /* <DEDUP_REMOVED lines=11> */
.L_x_1117:
[----:B------:R-:W-:Y:S05]  /*45f60*/  BSYNC B1 ;  /* 0x0000000000017941 */ /* 0x000fea0003800000 */
.L_x_1116:
        /* <DEDUP_REMOVED lines=14> */
.L_x_1119:
[----:B------:R-:W-:Y:S05]  /*46050*/  BSYNC B1 ;  /* 0x0000000000017941 */ /* 0x000fea0003800000 */
.L_x_1118:
        /* <DEDUP_REMOVED lines=12> */
.L_x_1121:
[----:B------:R-:W-:Y:S05]  /*46120*/  BSYNC B1 ;  /* 0x0000000000017941 */ /* 0x000fea0003800000 */
.L_x_1120:
        /* <DEDUP_REMOVED lines=10> */
.L_x_1123:
[----:B------:R-:W-:Y:S05]  /*461d0*/  BSYNC B1 ;  /* 0x0000000000017941 */ /* 0x000fea0003800000 */
.L_x_1122:
        /* <DEDUP_REMOVED lines=11> */
.L_x_1125:
[----:B------:R-:W-:Y:S05]  /*46290*/  BSYNC B1 ;  /* 0x0000000000017941 */ /* 0x000fea0003800000 */
.L_x_1124:
        /* <DEDUP_REMOVED lines=14> */
.L_x_1127:
[----:B------:R-:W-:Y:S05]  /*46380*/  BSYNC B1 ;  /* 0x0000000000017941 */ /* 0x000fea0003800000 */
.L_x_1126:
        /* <DEDUP_REMOVED lines=12> */
.L_x_1129:
[----:B------:R-:W-:Y:S05]  /*46450*/  BSYNC B1 ;  /* 0x0000000000017941 */ /* 0x000fea0003800000 */
.L_x_1128:
        /* <DEDUP_REMOVED lines=10> */
.L_x_1131:
[----:B------:R-:W-:Y:S05]  /*46500*/  BSYNC B1 ;  /* 0x0000000000017941 */ /* 0x000fea0003800000 */
.L_x_1130:
        /* <DEDUP_REMOVED lines=11> */
.L_x_1133:
[----:B------:R-:W-:Y:S05]  /*465c0*/  BSYNC B1 ;  /* 0x0000000000017941 */ /* 0x000fea0003800000 */
.L_x_1132:
        /* <DEDUP_REMOVED lines=14> */
.L_x_1135:
[----:B------:R-:W-:Y:S05]  /*466b0*/  BSYNC B1 ;  /* 0x0000000000017941 */ /* 0x000fea0003800000 */
.L_x_1134:
        /* <DEDUP_REMOVED lines=12> */
.L_x_1137:
[----:B------:R-:W-:Y:S05]  /*46780*/  BSYNC B1 ;  /* 0x0000000000017941 */ /* 0x000fea0003800000 */
.L_x_1136:
        /* <DEDUP_REMOVED lines=10> */
.L_x_1139:
[----:B------:R-:W-:Y:S05]  /*46830*/  BSYNC B1 ;  /* 0x0000000000017941 */ /* 0x000fea0003800000 */
.L_x_1138:
        /* <DEDUP_REMOVED lines=11> */
.L_x_1141:
[----:B------:R-:W-:Y:S05]  /*468f0*/  BSYNC B1 ;  /* 0x0000000000017941 */ /* 0x000fea0003800000 */
.L_x_1140:
        /* <DEDUP_REMOVED lines=14> */
.L_x_1143:
[----:B------:R-:W-:Y:S05]  /*469e0*/  BSYNC B1 ;  /* 0x0000000000017941 */ /* 0x000fea0003800000 */
.L_x_1142:
        /* <DEDUP_REMOVED lines=12> */
.L_x_1145:
[----:B------:R-:W-:Y:S05]  /*46ab0*/  BSYNC B1 ;  /* 0x0000000000017941 */ /* 0x000fea0003800000 */
.L_x_1144:
        /* <DEDUP_REMOVED lines=10> */
.L_x_1147:
[----:B------:R-:W-:Y:S05]  /*46b60*/  BSYNC B1 ;  /* 0x0000000000017941 */ /* 0x000fea0003800000 */
.L_x_1146:
        /* <DEDUP_REMOVED lines=11> */
.L_x_1149:
[----:B------:R-:W-:Y:S05]  /*46c20*/  BSYNC B1 ;  /* 0x0000000000017941 */ /* 0x000fea0003800000 */
.L_x_1148:
        /* <DEDUP_REMOVED lines=14> */
.L_x_1151:
[----:B------:R-:W-:Y:S05]  /*46d10*/  BSYNC B1 ;  /* 0x0000000000017941 */ /* 0x000fea0003800000 */
.L_x_1150:
        /* <DEDUP_REMOVED lines=12> */
.L_x_1153:
[----:B------:R-:W-:Y:S05]  /*46de0*/  BSYNC B1 ;  /* 0x0000000000017941 */ /* 0x000fea0003800000 */
.L_x_1152:
        /* <DEDUP_REMOVED lines=10> */
.L_x_1155:
[----:B------:R-:W-:Y:S05]  /*46e90*/  BSYNC B1 ;  /* 0x0000000000017941 */ /* 0x000fea0003800000 */
.L_x_1154:
        /* <DEDUP_REMOVED lines=11> */
.L_x_1157:
[----:B------:R-:W-:Y:S05]  /*46f50*/  BSYNC B1 ;  /* 0x0000000000017941 */ /* 0x000fea0003800000 */
.L_x_1156:
        /* <DEDUP_REMOVED lines=14> */
.L_x_1159:
[----:B------:R-:W-:Y:S05]  /*47040*/  BSYNC B1 ;  /* 0x0000000000017941 */ /* 0x000fea0003800000 */
.L_x_1158:
        /* <DEDUP_REMOVED lines=9> */
[----:B------:R-:W0:Y:S02]  /*470e0*/  LDG.E.U8 R16, desc[UR50][R12.64+0x161] ;  /* 0x000161320c107981 */ /* 0x000e24000c1e1100 */
[----:B0-----:R-:W-:-:S05]  /*470f0*/  PRMT R5, R16, 0x8880, RZ ;  /* 0x0000888010057816 */ /* 0x001fca00000000ff */
[----:B------:R-:W-:-:S07]  /*47100*/  IMAD R4, R5, R18, RZ ;  /* 0x0000001205047224 */ /* 0x000fce00078e02ff */
.L_x_1161:
[----:B------:R-:W-:Y:S05]  /*47110*/  BSYNC B1 ;  /* 0x0000000000017941 */ /* 0x000fea0003800000 */
.L_x_1160:
[----:B0-----:R-:W2:Y:S01]  /*47120*/  LDL.LU R5, [R1+0xcc] ;  /* 0x0000cc0001057983 */ /* 0x001ea20000300800 */
[----:B------:R-:W-:Y:S01]  /*47130*/  LOP3.LUT P5, RZ, R22, 0x4, RZ, 0xc0, !PT ;  /* 0x0000000416ff7812 */ /* 0x000fe200078ac0ff */
[----:B------:R-:W-:Y:S03]  /*47140*/  BSSY B1, `(.L_x_1162) ;  /* 0x0000008000017945 */ /* 0x000fe60003800000 */
[----:B------:R-:W-:Y:S01]  /*47150*/  ISETP.LT.OR P0, PT, R0, 0x169, !P5 ;  /* 0x000001690000780c */ /* 0x000fe20006f01670 */
[----:B--2---:R-:W-:-:S05]  /*47160*/  @!P3 IMAD R5, R5, R17, R4 ;  /* 0x000000110505b224 */ /* 0x004fca00078e0204 */
[----:B------:R0:W-:Y:S07]  /*47170*/  @!P3 STG.E.U8 desc[UR50][R154.64+0x161], R5 ;  /* 0x000161059a00b986 */ /* 0x0001ee000c101132 */
[----:B------:R-:W-:Y:S05]  /*47180*/  @P0 BRA `(.L_x_1163) ;  /* 0x00000000000c0947 */ /* 0x000fea0003800000 */
[----:B------:R-:W0:Y:S02]  /*47190*/  LDG.E.U8 R16, desc[UR50][R14.64+0x168] ;  /* 0x000168320e107981 */ /* 0x000e24000c1e1100 */
[----:B0-----:R-:W-:-:S05]  /*471a0*/  PRMT R5, R16, 0x8880, RZ ;  /* 0x0000888010057816 */ /* 0x001fca00000000ff */
[----:B------:R-:W-:-:S07]  /*471b0*/  IMAD R4, R5, R18, RZ ;  /* 0x0000001205047224 */ /* 0x000fce00078e02ff */
.L_x_1163:
[----:B------:R-:W-:Y:S05]  /*471c0*/  BSYNC B1 ;  /* 0x0000000000017941 */ /* 0x000fea0003800000 */
.L_x_1162:
[----:B0-----:R-:W2:Y:S01]  /*471d0*/  LDL.LU R5, [R1+0xd0] ;  /* 0x0000d00001057983 */ /* 0x001ea20000300800 */
[----:B------:R-:W-:Y:S01]  /*471e0*/  ISETP.LT.OR P3, PT, R0, 0x16a, !P5 ;  /* 0x0000016a0000780c */ /* 0x000fe20006f61670 */
[----:B------:R-:W-:Y:S01]  /*471f0*/  BSSY B1, `(.L_x_1164) ;  /* 0x0000009000017945 */ /* 0x000fe20003800000 */
[----:B------:R-:W-:Y:S02]  /*47200*/  IMAD.U32 R155, RZ, RZ, UR44 ;  /* 0x0000002cff9b7e24 */ /* 0x000fe4000f8e00ff */
[----:B--2---:R-:W-:Y:S02]  /*47210*/  @!P0 IMAD R23, R5, R17, R4 ;  /* 0x0000001105178224 */ /* 0x004fe400078e0204 */
[----:B------:R-:W-:-:S03]  /*47220*/  IMAD.U32 R5, RZ, RZ, UR43 ;  /* 0x0000002bff057e24 */ /* 0x000fc6000f8e00ff */
[----:B------:R0:W-:Y:S04]  /*47230*/  @!P0 STG.E.U8 desc[UR50][R20.64+0x168], R23 ;  /* 0x0001681714008986 */ /* 0x0001e8000c101132 */
[----:B------:R-:W-:Y:S05]  /*47240*/  @P3 BRA `(.L_x_1165) ;  /* 0x00000000000c3947 */ /* 0x000fea0003800000 */
[----:B------:R-:W0:Y:S02]  /*47250*/  LDG.E.U8 R16, desc[UR50][R14.64+0x169] ;  /* 0x000169320e107981 */ /* 0x000e24000c1e1100 */
[----:B0-----:R-:W-:-:S05]  /*47260*/  PRMT R23, R16, 0x8880, RZ ;  /* 0x0000888010177816 */ /* 0x001fca00000000ff */
[----:B------:R-:W-:-:S07]  /*47270*/  IMAD R4, R23, R18, RZ ;  /* 0x0000001217047224 */ /* 0x000fce00078e02ff */
.L_x_1165:
[----:B------:R-:W-:Y:S05]  /*47280*/  BSYNC B1 ;  /* 0x0000000000017941 */ /* 0x000fea0003800000 */
.L_x_1164:
[----:B0-----:R-:W2:Y:S01]  /*47290*/  LDL.LU R23, [R1+0xd4] ;  /* 0x0000d40001177983 */ /* 0x001ea20000300800 */
[----:B------:R-:W-:Y:S01]  /*472a0*/  LOP3.LUT P0, RZ, R22, 0x2, RZ, 0xc0, !PT ;  /* 0x0000000216ff7812 */ /* 0x000fe2000780c0ff */
[----:B------:R-:W-:Y:S01]  /*472b0*/  BSSY B1, `(.L_x_1166) ;  /* 0x000000c000017945 */ /* 0x000fe20003800000 */
[----:B------:R-:W-:Y:S02]  /*472c0*/  IMAD.U32 R157, RZ, RZ, UR44 ;  /* 0x0000002cff9d7e24 */ /* 0x000fe4000f8e00ff */
[----:B------:R-:W-:-:S13]  /*472d0*/  ISETP.LT.OR P0, PT, R0, 0x171, !P0 ;  /* 0x000001710000780c */ /* 0x000fda0004701670 */
[----:B------:R-:W-:-:S04]  /*472e0*/  @!P0 IADD3 R154, P5, P6, R155, UR42, R2 ;  /* 0x0000002a9b9a8c10 */ /* 0x000fc8000febe002 */
[----:B------:R-:W-:Y:S01]  /*472f0*/  @!P0 IADD3.X R155, R5, UR41, R3, P5, P6 ;  /* 0x00000029059b8c10 */ /* 0x000fe2000afec403 */
[----:B------:R-:W-:Y:S02]  /*47300*/  IMAD.U32 R5, RZ, RZ, UR43 ;  /* 0x0000002bff057e24 */ /* 0x000fe4000f8e00ff */
[----:B--2---:R-:W-:-:S05]  /*47310*/  @!P3 IMAD R23, R23, R17, R4 ;  /* 0x000000111717b224 */ /* 0x004fca00078e0204 */
[----:B------:R0:W-:Y:S01]  /*47320*/  @!P3 STG.E.U8 desc[UR50][R20.64+0x169], R23 ;  /* 0x000169171400b986 */ /* 0x0001e2000c101132 */
[----:B------:R-:W-:Y:S05]  /*47330*/  @P1 BRA `(.L_x_1167) ;  /* 0x00000000000c1947 */ /* 0x000fea0003800000 */
[----:B------:R-:W0:Y:S02]  /*47340*/  LDG.E.U8 R16, desc[UR50][R12.64+0x168] ;  /* 0x000168320c107981 */ /* 0x000e24000c1e1100 */
[----:B0-----:R-:W-:-:S05]  /*47350*/  PRMT R23, R16, 0x8880, RZ ;  /* 0x0000888010177816 */ /* 0x001fca00000000ff */
[----:B------:R-:W-:-:S07]  /*47360*/  IMAD R4, R23, R18, RZ ;  /* 0x0000001217047224 */ /* 0x000fce00078e02ff */
.L_x_1167:
[----:B------:R-:W-:Y:S05]  /*47370*/  BSYNC B1 ;  /* 0x0000000000017941 */ /* 0x000fea0003800000 */
.L_x_1166:
[----:B0-----:R-:W2:Y:S01]  /*47380*/  LDL.LU R23, [R1+0xd8] ;  /* 0x0000d80001177983 */ /* 0x001ea20000300800 */
        /* <DEDUP_REMOVED lines=11> */
.L_x_1169:
[----:B------:R-:W-:Y:S05]  /*47440*/  BSYNC B1 ;  /* 0x0000000000017941 */ /* 0x000fea0003800000 */
.L_x_1168:
        /* <DEDUP_REMOVED lines=10> */
.L_x_1171:
[----:B------:R-:W-:Y:S05]  /*474f0*/  BSYNC B1 ;  /* 0x0000000000017941 */ /* 0x000fea0003800000 */
.L_x_1170:
[----:B0-----:R-:W2:Y:S01]  /*47500*/  LDL.LU R5, [R1+0xe0] ;  /* 0x0000e00001057983 */ /* 0x001ea20000300800 */
[----:B------:R-:W-:Y:S01]  /*47510*/  ISETP.LT.OR P4, PT, R0, 0x172, !P5 ;  /* 0x000001720000780c */ /* 0x000fe20006f81670 */
[----:B------:R-:W-:Y:S01]  /*47520*/  BSSY B1, `(.L_x_1172) ;  /* 0x0000009000017945 */ /* 0x000fe20003800000 */
[----:B------:R-:W-:Y:S02]  /*47530*/  IMAD.U32 R153, RZ, RZ, UR44 ;  /* 0x0000002cff997e24 */ /* 0x000fe4000f8e00ff */
[----:B------:R-:W-:Y:S02]  /*47540*/  IMAD.U32 R23, RZ, RZ, UR43 ;  /* 0x0000002bff177e24 */ /* 0x000fe4000f8e00ff */
[----:B--2---:R-:W-:-:S05]  /*47550*/  @!P1 IMAD R5, R5, R17, R4 ;  /* 0x0000001105059224 */ /* 0x004fca00078e0204 */
[----:B------:R0:W-:Y:S02]  /*47560*/  @!P1 STG.E.U8 desc[UR50][R20.64+0x170], R5 ;  /* 0x0001700514009986 */ /* 0x0001e4000c101132 */
[----:B------:R-:W-:Y:S05]  /*47570*/  @P4 BRA `(.L_x_1173) ;  /* 0x00000000000c4947 */ /* 0x000fea0003800000 */
[----:B------:R-:W0:Y:S02]  /*47580*/  LDG.E.U8 R16, desc[UR50][R14.64+0x171] ;  /* 0x000171320e107981 */ /* 0x000e24000c1e1100 */
[----:B0-----:R-:W-:-:S05]  /*47590*/  PRMT R5, R16, 0x8880, RZ ;  /* 0x0000888010057816 */ /* 0x001fca00000000ff */
[----:B------:R-:W-:-:S07]  /*475a0*/  IMAD R4, R5, R18, RZ ;  /* 0x0000001205047224 */ /* 0x000fce00078e02ff */
.L_x_1173:
[----:B------:R-:W-:Y:S05]  /*475b0*/  BSYNC B1 ;  /* 0x0000000000017941 */ /* 0x000fea0003800000 */
.L_x_1172:
        /* <DEDUP_REMOVED lines=14> */
.L_x_1175:
[----:B------:R-:W-:Y:S05]  /*476a0*/  BSYNC B1 ;  /* 0x0000000000017941 */ /* 0x000fea0003800000 */
.L_x_1174:
        /* <DEDUP_REMOVED lines=12> */
.L_x_1177:
[----:B------:R-:W-:Y:S05]  /*47770*/  BSYNC B1 ;  /* 0x0000000000017941 */ /* 0x000fea0003800000 */
.L_x_1176:
        /* <DEDUP_REMOVED lines=10> */
.L_x_1179:
[----:B------:R-:W-:Y:S05]  /*47820*/  BSYNC B1 ;  /* 0x0000000000017941 */ /* 0x000fea0003800000 */
.L_x_1178:
        /* <DEDUP_REMOVED lines=11> */
.L_x_1181:
[----:B------:R-:W-:Y:S05]  /*478e0*/  BSYNC B1 ;  /* 0x0000000000017941 */ /* 0x000fea0003800000 */
.L_x_1180:
        /* <DEDUP_REMOVED lines=14> */
.L_x_1183:
[----:B------:R-:W-:Y:S05]  /*479d0*/  BSYNC B1 ;  /* 0x0000000000017941 */ /* 0x000fea0003800000 */
.L_x_1182:
        /* <DEDUP_REMOVED lines=12> */
.L_x_1185:
[----:B------:R-:W-:Y:S05]  /*47aa0*/  BSYNC B1 ;  /* 0x0000000000017941 */ /* 0x000fea0003800000 */
.L_x_1184:
        /* <DEDUP_REMOVED lines=10> */
.L_x_1187:
[----:B------:R-:W-:Y:S05]  /*47b50*/  BSYNC B1 ;  /* 0x0000000000017941 */ /* 0x000fea0003800000 */
.L_x_1186:
        /* <DEDUP_REMOVED lines=11> */
.L_x_1189:
[----:B------:R-:W-:Y:S05]  /*47c10*/  BSYNC B1 ;  /* 0x0000000000017941 */ /* 0x000fea0003800000 */
.L_x_1188:
        /* <DEDUP_REMOVED lines=14> */
.L_x_1191:
[----:B------:R-:W-:Y:S05]  /*47d00*/  BSYNC B1 ;  /* 0x0000000000017941 */ /* 0x000fea0003800000 */
.L_x_1190:
        /* <DEDUP_REMOVED lines=12> */
.L_x_1193:
[----:B------:R-:W-:Y:S05]  /*47dd0*/  BSYNC B1 ;  /* 0x0000000000017941 */ /* 0x000fea0003800000 */
.L_x_1192:
        /* <DEDUP_REMOVED lines=10> */
.L_x_1195:
[----:B------:R-:W-:Y:S05]  /*47e80*/  BSYNC B1 ;  /* 0x0000000000017941 */ /* 0x000fea0003800000 */
.L_x_1194:
        /* <DEDUP_REMOVED lines=11> */
.L_x_1197:
[----:B------:R-:W-:Y:S05]  /*47f40*/  BSYNC B1 ;  /* 0x0000000000017941 */ /* 0x000fea0003800000 */
.L_x_1196:
        /* <DEDUP_REMOVED lines=14> */
.L_x_1199:
[----:B------:R-:W-:Y:S05]  /*48030*/  BSYNC B1 ;  /* 0x0000000000017941 */ /* 0x000fea0003800000 */
.L_x_1198:
        /* <DEDUP_REMOVED lines=12> */
.L_x_1201:
[----:B------:R-:W-:Y:S05]  /*48100*/  BSYNC B1 ;  /* 0x0000000000017941 */ /* 0x000fea0003800000 */
.L_x_1200:
        /* <DEDUP_REMOVED lines=10> */
.L_x_1203:
[----:B------:R-:W-:Y:S05]  /*481b0*/  BSYNC B1 ;  /* 0x0000000000017941 */ /* 0x000fea0003800000 */
.L_x_1202:
        /* <DEDUP_REMOVED lines=11> */
.L_x_1205:
[----:B------:R-:W-:Y:S05]  /*48270*/  BSYNC B1 ;  /* 0x0000000000017941 */ /* 0x000fea0003800000 */
.L_x_1204:
        /* <DEDUP_REMOVED lines=14> */
.L_x_1207:
[----:B------:R-:W-:Y:S05]  /*48360*/  BSYNC B1 ;  /* 0x0000000000017941 */ /* 0x000fea0003800000 */
.L_x_1206:
        /* <DEDUP_REMOVED lines=12> */
.L_x_1209:
[----:B------:R-:W-:Y:S05]  /*48430*/  BSYNC B1 ;  /* 0x0000000000017941 */ /* 0x000fea0003800000 */
.L_x_1208:
        /* <DEDUP_REMOVED lines=10> */
.L_x_1211:
[----:B------:R-:W-:Y:S05]  /*484e0*/  BSYNC B1 ;  /* 0x0000000000017941 */ /* 0x000fea0003800000 */
.L_x_1210:
        /* <DEDUP_REMOVED lines=11> */
.L_x_1213:
[----:B------:R-:W-:Y:S05]  /*485a0*/  BSYNC B1 ;  /* 0x0000000000017941 */ /* 0x000fea0003800000 */
.L_x_1212:
        /* <DEDUP_REMOVED lines=14> */
.L_x_1215:
[----:B------:R-:W-:Y:S05]  /*48690*/  BSYNC B1 ;  /* 0x0000000000017941 */ /* 0x000fea0003800000 */
.L_x_1214:
        /* <DEDUP_REMOVED lines=12> */
.L_x_1217:
[----:B------:R-:W-:Y:S05]  /*48760*/  BSYNC B1 ;  /* 0x0000000000017941 */ /* 0x000fea0003800000 */
.L_x_1216:
        /* <DEDUP_REMOVED lines=10> */
.L_x_1219:
[----:B------:R-:W-:Y:S05]  /*48810*/  BSYNC B1 ;  /* 0x0000000000017941 */ /* 0x000fea0003800000 */
.L_x_1218:
        /* <DEDUP_REMOVED lines=11> */
.L_x_1221:
[----:B------:R-:W-:Y:S05]  /*488d0*/  BSYNC B1 ;  /* 0x0000000000017941 */ /* 0x000fea0003800000 */
.L_x_1220:
        /* <DEDUP_REMOVED lines=14> */
.L_x_1223:
[----:B------:R-:W-:Y:S05]  /*489c0*/  BSYNC B1 ;  /* 0x0000000000017941 */ /* 0x000fea0003800000 */
.L_x_1222:
        /* <DEDUP_REMOVED lines=12> */
.L_x_1225:
[----:B------:R-:W-:Y:S05]  /*48a90*/  BSYNC B1 ;  /* 0x0000000000017941 */ /* 0x000fea0003800000 */
.L_x_1224:
        /* <DEDUP_REMOVED lines=10> */
.L_x_1227:
[----:B------:R-:W-:Y:S05]  /*48b40*/  BSYNC B1 ;  /* 0x0000000000017941 */ /* 0x000fea0003800000 */
.L_x_1226:
        /* <DEDUP_REMOVED lines=11> */
.L_x_1229:
[----:B------:R-:W-:Y:S05]  /*48c00*/  BSYNC B1 ;  /* 0x0000000000017941 */ /* 0x000fea0003800000 */
.L_x_1228:
        /* <DEDUP_REMOVED lines=14> */
.L_x_1231:
[----:B------:R-:W-:Y:S05]  /*48cf0*/  BSYNC B1 ;  /* 0x0000000000017941 */ /* 0x000fea0003800000 */
.L_x_1230:
        /* <DEDUP_REMOVED lines=12> */
.L_x_1233:
[----:B------:R-:W-:Y:S05]  /*48dc0*/  BSYNC B1 ;  /* 0x0000000000017941 */ /* 0x000fea0003800000 */
.L_x_1232:
        /* <DEDUP_REMOVED lines=10> */
.L_x_1235:
[----:B------:R-:W-:Y:S05]  /*48e70*/  BSYNC B1 ;  /* 0x0000000000017941 */ /* 0x000fea0003800000 */
.L_x_1234:
        /* <DEDUP_REMOVED lines=11> */
.L_x_1237:
[----:B------:R-:W-:Y:S05]  /*48f30*/  BSYNC B1 ;  /* 0x0000000000017941 */ /* 0x000fea0003800000 */
.L_x_1236:
        /* <DEDUP_REMOVED lines=14> */
.L_x_1239:
[----:B------:R-:W-:Y:S05]  /*49020*/  BSYNC B1 ;  /* 0x0000000000017941 */ /* 0x000fea0003800000 */
.L_x_1238:
        /* <DEDUP_REMOVED lines=12> */
.L_x_1241:
[----:B------:R-:W-:Y:S05]  /*490f0*/  BSYNC B1 ;  /* 0x0000000000017941 */ /* 0x000fea0003800000 */
.L_x_1240:
        /* <DEDUP_REMOVED lines=10> */
.L_x_1243:
[----:B------:R-:W-:Y:S05]  /*491a0*/  BSYNC B1 ;  /* 0x0000000000017941 */ /* 0x000fea0003800000 */
.L_x_1242:
        /* <DEDUP_REMOVED lines=11> */
.L_x_1245:
[----:B------:R-:W-:Y:S05]  /*49260*/  BSYNC B1 ;  /* 0x0000000000017941 */ /* 0x000fea0003800000 */
.L_x_1244:
        /* <DEDUP_REMOVED lines=14> */
.L_x_1247:
[----:B------:R-:W-:Y:S05]  /*49350*/  BSYNC B1 ;  /* 0x0000000000017941 */ /* 0x000fea0003800000 */
.L_x_1246:
        /* <DEDUP_REMOVED lines=12> */
.L_x_1249:
[----:B------:R-:W-:Y:S05]  /*49420*/  BSYNC B1 ;  /* 0x0000000000017941 */ /* 0x000fea0003800000 */
.L_x_1248:
        /* <DEDUP_REMOVED lines=10> */
.L_x_1251:
[----:B------:R-:W-:Y:S05]  /*494d0*/  BSYNC B1 ;  /* 0x0000000000017941 */ /* 0x000fea0003800000 */
.L_x_1250:
        /* <DEDUP_REMOVED lines=11> */
.L_x_1253:
[----:B------:R-:W-:Y:S05]  /*49590*/  BSYNC B1 ;  /* 0x0000000000017941 */ /* 0x000fea0003800000 */
.L_x_1252:
        /* <DEDUP_REMOVED lines=14> */
.L_x_1255:
[----:B------:R-:W-:Y:S05]  /*49680*/  BSYNC B1 ;  /* 0x0000000000017941 */ /* 0x000fea0003800000 */
.L_x_1254:
        /* <DEDUP_REMOVED lines=12> */
.L_x_1257:
[----:B------:R-:W-:Y:S05]  /*49750*/  BSYNC B1 ;  /* 0x0000000000017941 */ /* 0x000fea0003800000 */
.L_x_1256:
        /* <DEDUP_REMOVED lines=10> */
.L_x_1259:
[----:B------:R-:W-:Y:S05]  /*49800*/  BSYNC B1 ;  /* 0x0000000000017941 */ /* 0x000fea0003800000 */
.L_x_1258:
        /* <DEDUP_REMOVED lines=11> */
.L_x_1261:
[----:B------:R-:W-:Y:S05]  /*498c0*/  BSYNC B1 ;  /* 0x0000000000017941 */ /* 0x000fea0003800000 */
.L_x_1260:
        /* <DEDUP_REMOVED lines=14> */
.L_x_1263:
[----:B------:R-:W-:Y:S05]  /*499b0*/  BSYNC B1 ;  /* 0x0000000000017941 */ /* 0x000fea0003800000 */
.L_x_1262:
        /* <DEDUP_REMOVED lines=12> */
.L_x_1265:
[----:B------:R-:W-:Y:S05]  /*49a80*/  BSYNC B1 ;  /* 0x0000000000017941 */ /* 0x000fea0003800000 */
.L_x_1264:
        /* <DEDUP_REMOVED lines=10> */
.L_x_1267:
[----:B------:R-:W-:Y:S05]  /*49b30*/  BSYNC B1 ;  /* 0x0000000000017941 */ /* 0x000fea0003800000 */
.L_x_1266:
        /* <DEDUP_REMOVED lines=11> */
.L_x_1269:
[----:B------:R-:W-:Y:S05]  /*49bf0*/  BSYNC B1 ;  /* 0x0000000000017941 */ /* 0x000fea0003800000 */
.L_x_1268:
        /* <DEDUP_REMOVED lines=14> */
.L_x_1271:
[----:B------:R-:W-:Y:S05]  /*49ce0*/  BSYNC B1 ;  /* 0x0000000000017941 */ /* 0x000fea0003800000 */
.L_x_1270:
        /* <DEDUP_REMOVED lines=12> */
.L_x_1273:
[----:B------:R-:W-:Y:S05]  /*49db0*/  BSYNC B1 ;  /* 0x0000000000017941 */ /* 0x000fea0003800000 */
.L_x_1272:
        /* <DEDUP_REMOVED lines=10> */
.L_x_1275:
[----:B------:R-:W-:Y:S05]  /*49e60*/  BSYNC B1 ;  /* 0x0000000000017941 */ /* 0x000fea0003800000 */
.L_x_1274:
        /* <DEDUP_REMOVED lines=11> */
.L_x_1277:
[----:B------:R-:W-:Y:S05]  /*49f20*/  BSYNC B1 ;  /* 0x0000000000017941 */ /* 0x000fea0003800000 */
.L_x_1276:
        /* <DEDUP_REMOVED lines=14> */
.L_x_1279:
[----:B------:R-:W-:Y:S05]  /*4a010*/  BSYNC B1 ;  /* 0x0000000000017941 */ /* 0x000fea0003800000 */
.L_x_1278:
        /* <DEDUP_REMOVED lines=12> */
.L_x_1281:
[----:B------:R-:W-:Y:S05]  /*4a0e0*/  BSYNC B1 ;  /* 0x0000000000017941 */ /* 0x000fea0003800000 */
.L_x_1280:
        /* <DEDUP_REMOVED lines=10> */
.L_x_1283:
[----:B------:R-:W-:Y:S05]  /*4a190*/  BSYNC B1 ;  /* 0x0000000000017941 */ /* 0x000fea0003800000 */
.L_x_1282:
        /* <DEDUP_REMOVED lines=11> */
.L_x_1285:
[----:B------:R-:W-:Y:S05]  /*4a250*/  BSYNC B1 ;  /* 0x0000000000017941 */ /* 0x000fea0003800000 */
.L_x_1284:
        /* <DEDUP_REMOVED lines=14> */
.L_x_1287:
[----:B------:R-:W-:Y:S05]  /*4a340*/  BSYNC B1 ;  /* 0x0000000000017941 */ /* 0x000fea0003800000 */
.L_x_1286:
        /* <DEDUP_REMOVED lines=12> */
.L_x_1289:
[----:B------:R-:W-:Y:S05]  /*4a410*/  BSYNC B1 ;  /* 0x0000000000017941 */ /* 0x000fea0003800000 */
.L_x_1288:
        /* <DEDUP_REMOVED lines=10> */
.L_x_1291:
[----:B------:R-:W-:Y:S05]  /*4a4c0*/  BSYNC B1 ;  /* 0x0000000000017941 */ /* 0x000fea0003800000 */
.L_x_1290:
        /* <DEDUP_REMOVED lines=11> */
.L_x_1293:
[----:B------:R-:W-:Y:S05]  /*4a580*/  BSYNC B1 ;  /* 0x0000000000017941 */ /* 0x000fea0003800000 */
.L_x_1292:
        /* <DEDUP_REMOVED lines=14> */
.L_x_1295:
[----:B------:R-:W-:Y:S05]  /*4a670*/  BSYNC B1 ;  /* 0x0000000000017941 */ /* 0x000fea0003800000 */
.L_x_1294:
        /* <DEDUP_REMOVED lines=12> */
.L_x_1297:
[----:B------:R-:W-:Y:S05]  /*4a740*/  BSYNC B1 ;  /* 0x0000000000017941 */ /* 0x000fea0003800000 */
.L_x_1296:
        /* <DEDUP_REMOVED lines=10> */
.L_x_1299:
[----:B------:R-:W-:Y:S05]  /*4a7f0*/  BSYNC B1 ;  /* 0x0000000000017941 */ /* 0x000fea0003800000 */
.L_x_1298:
[----:B0-----:R-:W2:Y:S01]  /*4a800*/  LDL.LU R5, [R1+0x1e0] ;  /* 0x0001e00001057983 */ /* 0x001ea20000300800 */
        /* <DEDUP_REMOVED lines=8> */
.L_x_1301:
[----:B------:R-:W-:Y:S05]  /*4a890*/  BSYNC B1 ;  /* 0x0000000000017941 */ /* 0x000fea0003800000 */
.L_x_1300:
[----:B------:R-:W2:Y:S01]  /*4a8a0*/  LDL.LU R5, [R1+0x1e4] ;  /* 0x0001e40001057983 */ /* 0x000ea20000300800 */
[----:B------:R-:W-:Y:S01]  /*4a8b0*/  BSSY B1, `(.L_x_1302) ;  /* 0x0000007000017945 */ /* 0x000fe20003800000 */
[----:B--2---:R-:W-:-:S05]  /*4a8c0*/  @!P1 IMAD R5, R5, R17, R4 ;  /* 0x0000001105059224 */ /* 0x004fca00078e0204 */
[----:B------:R0:W-:Y:S01]  /*4a8d0*/  @!P1 STG.E.U8 desc[UR50][R20.64+0x1f1], R5 ;  /* 0x0001f10514009986 */ /* 0x0001e2000c101132 */
[----:B------:R-:W-:Y:S05]  /*4a8e0*/  @P0 BRA `(.L_x_1303) ;  /* 0x00000000000c0947 */ /* 0x000fea0003800000 */
[----:B------:R-:W0:Y:S02]  /*4a8f0*/  LDG.E.U8 R16, desc[UR50][R12.64+0x1f0] ;  /* 0x0001f0320c107981 */ /* 0x000e24000c1e1100 */
[----:B0-----:R-:W-:-:S05]  /*4a900*/  PRMT R5, R16, 0x8880, RZ ;  /* 0x0000888010057816 */ /* 0x001fca00000000ff */
[----:B------:R-:W-:-:S07]  /*4a910*/  IMAD R4, R5, R18, RZ ;  /* 0x0000001205047224 */ /* 0x000fce00078e02ff */
.L_x_1303:
[----:B------:R-:W-:Y:S05]  /*4a920*/  BSYNC B1 ;  /* 0x0000000000017941 */ /* 0x000fea0003800000 */
.L_x_1302:
[----:B0-----:R-:W2:Y:S01]  /*4a930*/  LDL.LU R5, [R1+0x1e8] ;  /* 0x0001e80001057983 */ /* 0x001ea20000300800 */
[----:B------:R-:W-:Y:S01]  /*4a940*/  LOP3.LUT P5, RZ, R22, 0x2, RZ, 0xc0, !PT ;  /* 0x0000000216ff7812 */ /* 0x000fe200078ac0ff */
[----:B------:R-:W-:Y:S01]  /*4a950*/  BSSY B1, `(.L_x_1304) ;  /* 0x000000b000017945 */ /* 0x000fe20003800000 */
[C---:B------:R-:W-:Y:S02]  /*4a960*/  ISETP.LT.OR P1, PT, R0.reuse, 0x1f9, !P6 ;  /* 0x000001f90000780c */ /* 0x040fe40007721670 */
[C---:B------:R-:W-:Y:S02]  /*4a970*/  ISETP.LT.OR P4, PT, R0.reuse, 0x1f9, !P5 ;  /* 0x000001f90000780c */ /* 0x040fe40006f81670 */
[----:B------:R-:W-:Y:S01]  /*4a980*/  ISETP.LT.OR P5, PT, R0, 0x1fa, !P5 ;  /* 0x000001fa0000780c */ /* 0x000fe20006fa1670 */
[----:B--2---:R-:W-:-:S05]  /*4a990*/  @!P0 IMAD R5, R5, R17, R4 ;  /* 0x0000001105058224 */ /* 0x004fca00078e0204 */
[----:B------:R0:W-:Y:S01]  /*4a9a0*/  @!P0 STG.E.U8 desc[UR50][R154.64+0x1f0], R5 ;  /* 0x0001f0059a008986 */ /* 0x0001e2000c101132 */
[----:B------:R-:W-:Y:S01]  /*4a9b0*/  ISETP.LT.OR P0, PT, R0, 0x1fa, !P6 ;  /* 0x000001fa0000780c */ /* 0x000fe20007701670 */
[----:B------:R-:W-:-:S12]  /*4a9c0*/  @P3 BRA `(.L_x_1305) ;  /* 0x00000000000c3947 */ /* 0x000fd80003800000 */
[----:B------:R-:W0:Y:S02]  /*4a9d0*/  LDG.E.U8 R16, desc[UR50][R12.64+0x1f1] ;  /* 0x0001f1320c107981 */ /* 0x000e24000c1e1100 */
[----:B0-----:R-:W-:-:S05]  /*4a9e0*/  PRMT R5, R16, 0x8880, RZ ;  /* 0x0000888010057816 */ /* 0x001fca00000000ff */
[----:B------:R-:W-:-:S07]  /*4a9f0*/  IMAD R4, R5, R18, RZ ;  /* 0x0000001205047224 */ /* 0x000fce00078e02ff */
.L_x_1305:
[----:B------:R-:W-:Y:S05]  /*4aa00*/  BSYNC B1 ;  /* 0x0000000000017941 */ /* 0x000fea0003800000 */
.L_x_1304:
[----:B0-----:R-:W2:Y:S01]  /*4aa10*/  LDL.LU R5, [R1+0x1ec] ;  /* 0x0001ec0001057983 */ /* 0x001ea20000300800 */
[----:B------:R-:W-:Y:S01]  /*4aa20*/  BSSY B1, `(.L_x_1306) ;  /* 0x0000007000017945 */ /* 0x000fe20003800000 */
[----:B--2---:R-:W-:-:S05]  /*4aa30*/  @!P3 IMAD R5, R5, R17, R4 ;  /* 0x000000110505b224 */ /* 0x004fca00078e0204 */
[----:B------:R0:W-:Y:S01]  /*4aa40*/  @!P3 STG.E.U8 desc[UR50][R156.64+0x1f1], R5 ;  /* 0x0001f1059c00b986 */ /* 0x0001e2000c101132 */
[----:B------:R-:W-:Y:S05]  /*4aa50*/  @P1 BRA `(.L_x_1307) ;  /* 0x00000000000c1947 */ /* 0x000fea0003800000 */
[----:B------:R-:W0:Y:S02]  /*4aa60*/  LDG.E.U8 R16, desc[UR50][R14.64+0x1f8] ;  /* 0x0001f8320e107981 */ /* 0x000e24000c1e1100 */
[----:B0-----:R-:W-:-:S05]  /*4aa70*/  PRMT R5, R16, 0x8880, RZ ;  /* 0x0000888010057816 */ /* 0x001fca00000000ff */
[----:B------:R-:W-:-:S07]  /*4aa80*/  IMAD R4, R5, R18, RZ ;  /* 0x0000001205047224 */ /* 0x000fce00078e02ff */
.L_x_1307:
[----:B------:R-:W-:Y:S05]  /*4aa90*/  BSYNC B1 ;  /* 0x0000000000017941 */ /* 0x000fea0003800000 */
.L_x_1306:
        /* <DEDUP_REMOVED lines=8> */
.L_x_1309:
[----:B------:R-:W-:Y:S05]  /*4ab20*/  BSYNC B1 ;  /* 0x0000000000017941 */ /* 0x000fea0003800000 */
.L_x_1308:
[----:B0-----:R-:W2:Y:S01]  /*4ab30*/  LDL.LU R5, [R1+0x1f4] ;  /* 0x0001f40001057983 */ /* 0x001ea20000300800 */
[----:B------:R-:W-:Y:S01]  /*4ab40*/  IMAD.U32 R15, RZ, RZ, UR44 ;  /* 0x0000002cff0f7e24 */ /* 0x000fe2000f8e00ff */
[----:B------:R-:W-:Y:S01]  /*4ab50*/  BSSY B1, `(.L_x_1310) ;  /* 0x000000d000017945 */ /* 0x000fe20003800000 */
[----:B------:R-:W-:Y:S02]  /*4ab60*/  IMAD.U32 R23, RZ, RZ, UR43 ;  /* 0x0000002bff177e24 */ /* 0x000fe4000f8e00ff */
[----:B------:R-:W-:Y:S01]  /*4ab70*/  IMAD.U32 R153, RZ, RZ, UR44 ;  /* 0x0000002cff997e24 */ /* 0x000fe2000f8e00ff */
[----:B------:R-:W-:-:S04]  /*4ab80*/  @!P4 IADD3 R14, P1, P3, R15, UR42, R2 ;  /* 0x0000002a0f0ecc10 */ /* 0x000fc8000fb3e002 */
[----:B------:R-:W-:Y:S02]  /*4ab90*/  @!P4 IADD3.X R15, R23, UR41, R3, P1, P3 ;  /* 0x00000029170fcc10 */ /* 0x000fe40008fe6403 */
[----:B------:R-:W-:Y:S01]  /*4aba0*/  @!P5 IADD3 R152, P1, P3, R153, UR42, R2 ;  /* 0x0000002a9998dc10 */ /* 0x000fe2000fb3e002 */
[----:B--2---:R-:W-:-:S05]  /*4abb0*/  @!P0 IMAD R5, R5, R17, R4 ;  /* 0x0000001105058224 */ /* 0x004fca00078e0204 */
[----:B------:R0:W-:Y:S01]  /*4abc0*/  @!P0 STG.E.U8 desc[UR50][R20.64+0x1f9], R5 ;  /* 0x0001f90514008986 */ /* 0x0001e2000c101132 */
[----:B------:R-:W-:Y:S01]  /*4abd0*/  ISETP.LT.OR P0, PT, R0, 0x101, !P2 ;  /* 0x000001010000780c */ /* 0x000fe20005701670 */
[----:B------:R-:W-:-:S12]  /*4abe0*/  @P4 BRA `(.L_x_1311) ;  /* 0x00000000000c4947 */ /* 0x000fd80003800000 */
[----:B------:R-:W0:Y:S02]  /*4abf0*/  LDG.E.U8 R16, desc[UR50][R12.64+0x1f8] ;  /* 0x0001f8320c107981 */ /* 0x000e24000c1e1100 */
[----:B0-----:R-:W-:-:S05]  /*4ac00*/  PRMT R5, R16, 0x8880, RZ ;  /* 0x0000888010057816 */ /* 0x001fca00000000ff */
[----:B------:R-:W-:-:S07]  /*4ac10*/  IMAD R4, R5, R18, RZ ;  /* 0x0000001205047224 */ /* 0x000fce00078e02ff */
.L_x_1311:
[----:B------:R-:W-:Y:S05]  /*4ac20*/  BSYNC B1 ;  /* 0x0000000000017941 */ /* 0x000fea0003800000 */
.L_x_1310:
[----:B0-----:R-:W2:Y:S01]  /*4ac30*/  LDL.LU R5, [R1+0x1f8] ;  /* 0x0001f80001057983 */ /* 0x001ea20000300800 */
[----:B------:R-:W-:Y:S01]  /*4ac40*/  BSSY B1, `(.L_x_1312) ;  /* 0x0000008000017945 */ /* 0x000fe20003800000 */
[----:B------:R-:W-:Y:S01]  /*4ac50*/  @!P5 IADD3.X R153, R23, UR41, R3, P1, P3 ;  /* 0x000000291799dc10 */ /* 0x000fe20008fe6403 */
[----:B--2---:R-:W-:-:S05]  /*4ac60*/  @!P4 IMAD R5, R5, R17, R4 ;  /* 0x000000110505c224 */ /* 0x004fca00078e0204 */
[----:B------:R0:W-:Y:S01]  /*4ac70*/  @!P4 STG.E.U8 desc[UR50][R14.64+0x1f8], R5 ;  /* 0x0001f8050e00c986 */ /* 0x0001e2000c101132 */
[----:B------:R-:W-:Y:S05]  /*4ac80*/  @P5 BRA `(.L_x_1313) ;  /* 0x00000000000c5947 */ /* 0x000fea0003800000 */
[----:B------:R-:W0:Y:S02]  /*4ac90*/  LDG.E.U8 R16, desc[UR50][R12.64+0x1f9] ;  /* 0x0001f9320c107981 */ /* 0x000e24000c1e1100 */
[----:B0-----:R-:W-:-:S05]  /*4aca0*/  PRMT R5, R16, 0x8880, RZ ;  /* 0x0000888010057816 */ /* 0x001fca00000000ff */
[----:B------:R-:W-:-:S07]  /*4acb0*/  IMAD R4, R5, R18, RZ ;  /* 0x0000001205047224 */ /* 0x000fce00078e02ff */
.L_x_1313:
[----:B------:R-:W-:Y:S05]  /*4acc0*/  BSYNC B1 ;  /* 0x0000000000017941 */ /* 0x000fea0003800000 */
.L_x_1312:
[----:B0-----:R-:W2:Y:S01]  /*4acd0*/  LDL.LU R5, [R1+0x1fc] ;  /* 0x0001fc0001057983 */ /* 0x001ea20000300800 */
[----:B------:R-:W-:Y:S01]  /*4ace0*/  LOP3.LUT P6, RZ, R22, 0x1, RZ, 0xc0, !PT ;  /* 0x0000000116ff7812 */ /* 0x000fe200078cc0ff */
[----:B------:R-:W-:Y:S01]  /*4acf0*/  IMAD.U32 R13, RZ, RZ, UR44 ;  /* 0x0000002cff0d7e24 */ /* 0x000fe2000f8e00ff */
[----:B------:R-:W-:Y:S01]  /*4ad00*/  BSSY B1, `(.L_x_1314) ;  /* 0x000000c000017945 */ /* 0x000fe20003800000 */
[C---:B------:R-:W-:Y:S01]  /*4ad10*/  ISETP.LT.OR P4, PT, R0.reuse, 0x102, !P2 ;  /* 0x000001020000780c */ /* 0x040fe20005781670 */
[----:B------:R-:W-:Y:S01]  /*4ad20*/  IMAD.U32 R15, RZ, RZ, UR43 ;  /* 0x0000002bff0f7e24 */ /* 0x000fe2000f8e00ff */
[----:B------:R-:W-:Y:S01]  /*4ad30*/  ISETP.LT.OR P1, PT, R0, 0x101, !P6 ;  /* 0x000001010000780c */ /* 0x000fe20007721670 */
[----:B------:R-:W-:Y:S02]  /*4ad40*/  IMAD.U32 R21, RZ, RZ, UR44 ;  /* 0x0000002cff157e24 */ /* 0x000fe4000f8e00ff */
[----:B--2---:R-:W-:-:S05]  /*4ad50*/  @!P5 IMAD R5, R5, R17, R4 ;  /* 0x000000110505d224 */ /* 0x004fca00078e0204 */
[----:B------:R0:W-:Y:S01]  /*4ad60*/  @!P5 STG.E.U8 desc[UR50][R152.64+0x1f9], R5 ;  /* 0x0001f9059800d986 */ /* 0x0001e2000c101132 */
[----:B------:R-:W-:-:S04]  /*4ad70*/  @!P0 IADD3 R12, P3, P5, R13, UR46, R2 ;  /* 0x0000002e0d0c8c10 */ /* 0x000fc8000fd7e002 */
[----:B------:R-:W-:Y:S09]  /*4ad80*/  @P1 BRA `(.L_x_1315) ;  /* 0x00000000000c1947 */ /* 0x000ff20003800000 */
[----:B------:R-:W0:Y:S02]  /*4ad90*/  LDG.E.U8 R16, desc[UR50][R6.64+0x100] ;  /* 0x0001003206107981 */ /* 0x000e24000c1e1100 */
[----:B0-----:R-:W-:-:S05]  /*4ada0*/  PRMT R5, R16, 0x8880, RZ ;  /* 0x0000888010057816 */ /* 0x001fca00000000ff */
[----:B------:R-:W-:-:S07]  /*4adb0*/  IMAD R4, R5, R18, RZ ;  /* 0x0000001205047224 */ /* 0x000fce00078e02ff */
.L_x_1315:
[----:B------:R-:W-:Y:S05]  /*4adc0*/  BSYNC B1 ;  /* 0x0000000000017941 */ /* 0x000fea0003800000 */
.L_x_1314:
[----:B0-----:R-:W-:Y:S01]  /*4add0*/  @!P1 IMAD R5, R24, R17, R4 ;  /* 0x0000001118059224 */ /* 0x001fe200078e0204 */
[--C-:B------:R-:W-:Y:S01]  /*4ade0*/  @!P0 IADD3.X R13, R15, UR45, R3.reuse, P3, P5 ;  /* 0x0000002d0f0d8c10 */ /* 0x100fe20009fea403 */
[----:B------:R-:W-:Y:S01]  /*4adf0*/  IMAD.U32 R23, RZ, RZ, UR43 ;  /* 0x0000002bff177e24 */ /* 0x000fe2000f8e00ff */
[----:B------:R-:W-:Y:S01]  /*4ae00*/  @!P4 IADD3 R14, P3, P5, R21, UR46, R2 ;  /* 0x0000002e150ecc10 */ /* 0x000fe2000fd7e002 */
[----:B------:R-:W-:Y:S01]  /*4ae10*/  BSSY B1, `(.L_x_1316) ;  /* 0x000000a000017945 */ /* 0x000fe20003800000 */
[----:B------:R0:W-:Y:S01]  /*4ae20*/  @!P1 STG.E.U8 desc[UR50][R10.64+0x100], R5 ;  /* 0x000100050a009986 */ /* 0x0001e2000c101132 */
[C---:B------:R-:W-:Y:S02]  /*4ae30*/  ISETP.LT.OR P1, PT, R0.reuse, 0x102, !P6 ;  /* 0x000001020000780c */ /* 0x040fe40007721670 */
[----:B------:R-:W-:Y:S02]  /*4ae40*/  @!P4 IADD3.X R15, R23, UR45, R3, P3, P5 ;  /* 0x0000002d170fcc10 */ /* 0x000fe40009fea403 */
[----:B------:R-:W-:-:S02]  /*4ae50*/  ISETP.LT.OR P5, PT, R0, 0x109, !P6 ;  /* 0x000001090000780c */ /* 0x000fc400077a1670 */
[----:B------:R-:W-:-:S07]  /*4ae60*/  ISETP.LT.OR P3, PT, R0, 0x109, !P2 ;  /* 0x000001090000780c */ /* 0x000fce0005761670 */
[----:B0-----:R-:W-:Y:S06]  /*4ae70*/  @P1 BRA `(.L_x_1317) ;  /* 0x00000000000c1947 */ /* 0x001fec0003800000 */
[----:B------:R-:W2:Y:S02]  /*4ae80*/  LDG.E.U8 R16, desc[UR50][R6.64+0x101] ;  /* 0x0001013206107981 */ /* 0x000ea4000c1e1100 */
[----:B--2---:R-:W-:-:S05]  /*4ae90*/  PRMT R5, R16, 0x8880, RZ ;  /* 0x0000888010057816 */ /* 0x004fca00000000ff */
[----:B------:R-:W-:-:S07]  /*4aea0*/  IMAD R4, R5, R18, RZ ;  /* 0x0000001205047224 */ /* 0x000fce00078e02ff */
.L_x_1317:
[----:B------:R-:W-:Y:S05]  /*4aeb0*/  BSYNC B1 ;  /* 0x0000000000017941 */ /* 0x000fea0003800000 */
.L_x_1316:
[----:B------:R-:W-:Y:S01]  /*4aec0*/  @!P1 IMAD R25, R25, R17, R4 ;  /* 0x0000001119199224 */ /* 0x000fe200078e0204 */
[----:B------:R-:W-:Y:S04]  /*4aed0*/  BSSY B1, `(.L_x_1318) ;  /* 0x0000006000017945 */ /* 0x000fe80003800000 */
[----:B------:R0:W-:Y:S01]  /*4aee0*/  @!P1 STG.E.U8 desc[UR50][R10.64+0x101], R25 ;  /* 0x000101190a009986 */ /* 0x0001e2000c101132 */
[----:B------:R-:W-:Y:S05]  /*4aef0*/  @P0 BRA `(.L_x_1319) ;  /* 0x00000000000c0947 */ /* 0x000fea0003800000 */
[----:B------:R-:W2:Y:S02]  /*4af00*/  LDG.E.U8 R16, desc[UR50][R8.64+0x100] ;  /* 0x0001003208107981 */ /* 0x000ea4000c1e1100 */
[----:B--2---:R-:W-:-:S05]  /*4af10*/  PRMT R5, R16, 0x8880, RZ ;  /* 0x0000888010057816 */ /* 0x004fca00000000ff */
[----:B------:R-:W-:-:S07]  /*4af20*/  IMAD R4, R5, R18, RZ ;  /* 0x0000001205047224 */ /* 0x000fce00078e02ff */
.L_x_1319:
[----:B------:R-:W-:Y:S05]  /*4af30*/  BSYNC B1 ;  /* 0x0000000000017941 */ /* 0x000fea0003800000 */
.L_x_1318:
[----:B------:R-:W-:Y:S01]  /*4af40*/  @!P0 IMAD R5, R26, R17, R4 ;  /* 0x000000111a058224 */ /* 0x000fe200078e0204 */
[----:B------:R-:W-:Y:S04]  /*4af50*/  BSSY B1, `(.L_x_1320) ;  /* 0x0000006000017945 */ /* 0x000fe80003800000 */
[----:B------:R1:W-:Y:S01]  /*4af60*/  @!P0 STG.E.U8 desc[UR50][R12.64+0x100], R5 ;  /* 0x000100050c008986 */ /* 0x0003e2000c101132 */
[----:B------:R-:W-:Y:S05]  /*4af70*/  @P4 BRA `(.L_x_1321) ;  /* 0x00000000000c4947 */ /* 0x000fea0003800000 */
[----:B------:R-:W1:Y:S02]  /*4af80*/  LDG.E.U8 R16, desc[UR50][R8.64+0x101] ;  /* 0x0001013208107981 */ /* 0x000e64000c1e1100 */
[----:B-1----:R-:W-:-:S05]  /*4af90*/  PRMT R5, R16, 0x8880, RZ ;  /* 0x0000888010057816 */ /* 0x002fca00000000ff */
[----:B------:R-:W-:-:S07]  /*4afa0*/  IMAD R4, R5, R18, RZ ;  /* 0x0000001205047224 */ /* 0x000fce00078e02ff */
.L_x_1321:
[----:B------:R-:W-:Y:S05]  /*4afb0*/  BSYNC B1 ;  /* 0x0000000000017941 */ /* 0x000fea0003800000 */
.L_x_1320:
[----:B------:R-:W-:Y:S01]  /*4afc0*/  @!P4 IMAD R27, R27, R17, R4 ;  /* 0x000000111b1bc224 */ /* 0x000fe200078e0204 */
[----:B------:R-:W-:Y:S04]  /*4afd0*/  BSSY B1, `(.L_x_1322) ;  /* 0x0000006000017945 */ /* 0x000fe80003800000 */
[----:B------:R2:W-:Y:S01]  /*4afe0*/  @!P4 STG.E.U8 desc[UR50][R14.64+0x101], R27 ;  /* 0x0001011b0e00c986 */ /* 0x0005e2000c101132 */
[----:B------:R-:W-:Y:S05]  /*4aff0*/  @P5 BRA `(.L_x_1323) ;  /* 0x00000000000c5947 */ /* 0x000fea0003800000 */
[----:B------:R-:W1:Y:S02]  /*4b000*/  LDG.E.U8 R16, desc[UR50][R6.64+0x108] ;  /* 0x0001083206107981 */ /* 0x000e64000c1e1100 */
[----:B-1----:R-:W-:-:S05]  /*4b010*/  PRMT R5, R16, 0x8880, RZ ;  /* 0x0000888010057816 */ /* 0x002fca00000000ff */
[----:B------:R-:W-:-:S07]  /*4b020*/  IMAD R4, R5, R18, RZ ;  /* 0x0000001205047224 */ /* 0x000fce00078e02ff */
.L_x_1323:
[----:B------:R-:W-:Y:S05]  /*4b030*/  BSYNC B1 ;  /* 0x0000000000017941 */ /* 0x000fea0003800000 */
.L_x_1322:
[----:B------:R-:W-:Y:S01]  /*4b040*/  ISETP.LT.OR P0, PT, R0, 0x10a, !P6 ;  /* 0x0000010a0000780c */ /* 0x000fe20007701670 */
[----:B-1----:R-:W-:Y:S01]  /*4b050*/  @!P5 IMAD R5, R28, R17, R4 ;  /* 0x000000111c05d224 */ /* 0x002fe200078e0204 */
[----:B------:R-:W-:Y:S01]  /*4b060*/  BSSY B1, `(.L_x_1324) ;  /* 0x000000a000017945 */ /* 0x000fe20003800000 */
[----:B------:R-:W-:Y:S02]  /*4b070*/  IMAD.U32 R13, RZ, RZ, UR44 ;  /* 0x0000002cff0d7e24 */ /* 0x000fe4000f8e00ff */
[----:B--2---:R-:W-:Y:S01]  /*4b080*/  IMAD.U32 R15, RZ, RZ, UR43 ;  /* 0x0000002bff0f7e24 */ /* 0x004fe2000f8e00ff */
[----:B------:R1:W-:Y:S01]  /*4b090*/  @!P5 STG.E.U8 desc[UR50][R10.64+0x108], R5 ;  /* 0x000108050a00d986 */ /* 0x0003e2000c101132 */
[----:B------:R-:W-:Y:S02]  /*4b0a0*/  ISETP.LT.OR P5, PT, R0, 0x10a, !P2 ;  /* 0x0000010a0000780c */ /* 0x000fe400057a1670 */
[----:B------:R-:W-:-:S04]  /*4b0b0*/  @!P3 IADD3 R12, P1, P4, R13, UR46, R2 ;  /* 0x0000002e0d0cbc10 */ /* 0x000fc8000fc3e002 */
[----:B------:R-:W-:Y:S09]  /*4b0c0*/  @P0 BRA `(.L_x_1325) ;  /* 0x00000000000c0947 */ /* 0x000ff20003800000 */
[----:B------:R-:W1:Y:S02]  /*4b0d0*/  LDG.E.U8 R16, desc[UR50][R6.64+0x109] ;  /* 0x0001093206107981 */ /* 0x000e64000c1e1100 */
[----:B-1----:R-:W-:-:S05]  /*4b0e0*/  PRMT R5, R16, 0x8880, RZ ;  /* 0x0000888010057816 */ /* 0x002fca00000000ff */
[----:B------:R-:W-:-:S07]  /*4b0f0*/  IMAD R4, R5, R18, RZ ;  /* 0x0000001205047224 */ /* 0x000fce00078e02ff */
.L_x_1325:
[----:B------:R-:W-:Y:S05]  /*4b100*/  BSYNC B1 ;  /* 0x0000000000017941 */ /* 0x000fea0003800000 */
.L_x_1324:
[----:B------:R-:W-:Y:S01]  /*4b110*/  @!P0 IMAD R29, R29, R17, R4 ;  /* 0x000000111d1d8224 */ /* 0x000fe200078e0204 */
[----:B------:R-:W-:Y:S01]  /*4b120*/  BSSY B1, `(.L_x_1326) ;  /* 0x0000008000017945 */ /* 0x000fe20003800000 */
[----:B------:R-:W-:Y:S01]  /*4b130*/  IMAD.U32 R21, RZ, RZ, UR44 ;  /* 0x0000002cff157e24 */ /* 0x000fe2000f8e00ff */
[----:B------:R-:W-:Y:S02]  /*4b140*/  @!P3 IADD3.X R13, R15, UR45, R3, P1, P4 ;  /* 0x0000002d0f0dbc10 */ /* 0x000fe40008fe8403 */
[----:B------:R2:W-:Y:S01]  /*4b150*/  @!P0 STG.E.U8 desc[UR50][R10.64+0x109], R29 ;  /* 0x0001091d0a008986 */ /* 0x0005e2000c101132 */
[----:B------:R-:W-:Y:S05]  /*4b160*/  @P3 BRA `(.L_x_1327) ;  /* 0x00000000000c3947 */ /* 0x000fea0003800000 */
[----:B------:R-:W1:Y:S02]  /*4b170*/  LDG.E.U8 R16, desc[UR50][R8.64+0x108] ;  /* 0x0001083208107981 */ /* 0x000e64000c1e1100 */
[----:B-1----:R-:W-:-:S05]  /*4b180*/  PRMT R5, R16, 0x8880, RZ ;  /* 0x0000888010057816 */ /* 0x002fca00000000ff */
[----:B------:R-:W-:-:S07]  /*4b190*/  IMAD R4, R5, R18, RZ ;  /* 0x0000001205047224 */ /* 0x000fce00078e02ff */
.L_x_1327:
[----:B------:R-:W-:Y:S05]  /*4b1a0*/  BSYNC B1 ;  /* 0x0000000000017941 */ /* 0x000fea0003800000 */
.L_x_1326:
[----:B-1----:R-:W-:Y:S01]  /*4b1b0*/  @!P3 IMAD R5, R30, R17, R4 ;  /* 0x000000111e05b224 */ /* 0x002fe200078e0204 */
[----:B------:R-:W-:Y:S01]  /*4b1c0*/  @!P5 IADD3 R14, P0, P1, R21, UR46, R2 ;  /* 0x0000002e150edc10 */ /* 0x000fe2000f91e002 */
[----:B------:R-:W-:Y:S01]  /*4b1d0*/  IMAD.U32 R15, RZ, RZ, UR43 ;  /* 0x0000002bff0f7e24 */ /* 0x000fe2000f8e00ff */
[----:B------:R-:W-:Y:S01]  /*4b1e0*/  BSSY B1, `(.L_x_1328) ;  /* 0x000000b000017945 */ /* 0x000fe20003800000 */
[C---:B------:R-:W-:Y:S01]  /*4b1f0*/  ISETP.LT.OR P4, PT, R0.reuse, 0x111, !P6 ;  /* 0x000001110000780c */ /* 0x040fe20007781670 */
[----:B------:R1:W-:Y:S01]  /*4b200*/  @!P3 STG.E.U8 desc[UR50][R12.64+0x108], R5 ;  /* 0x000108050c00b986 */ /* 0x0003e2000c101132 */
[C---:B------:R-:W-:Y:S02]  /*4b210*/  ISETP.LT.OR P3, PT, R0.reuse, 0x112, !P6 ;  /* 0x000001120000780c */ /* 0x040fe40007761670 */
[----:B------:R-:W-:Y:S02]  /*4b220*/  @!P5 IADD3.X R15, R15, UR45, R3, P0, P1 ;  /* 0x0000002d0f0fdc10 */ /* 0x000fe400087e2403 */
[----:B------:R-:W-:-:S02]  /*4b230*/  ISETP.LT.OR P0, PT, R0, 0x111, !P2 ;  /* 0x000001110000780c */ /* 0x000fc40005701670 */
[----:B------:R-:W-:Y:S01]  /*4b240*/  ISETP.LT.OR P1, PT, R0, 0x112, !P2 ;  /* 0x000001120000780c */ /* 0x000fe20005721670 */
[----:B------:R-:W-:-:S12]  /*4b250*/  @P5 BRA `(.L_x_1329) ;  /* 0x00000000000c5947 */ /* 0x000fd80003800000 */
[----:B------:R-:W1:Y:S02]  /*4b260*/  LDG.E.U8 R16, desc[UR50][R8.64+0x109] ;  /* 0x0001093208107981 */ /* 0x000e64000c1e1100 */
[----:B-1----:R-:W-:-:S05]  /*4b270*/  PRMT R5, R16, 0x8880, RZ ;  /* 0x0000888010057816 */ /* 0x002fca00000000ff */
[----:B------:R-:W-:-:S07]  /*4b280*/  IMAD R4, R5, R18, RZ ;  /* 0x0000001205047224 */ /* 0x000fce00078e02ff */
.L_x_1329:
[----:B------:R-:W-:Y:S05]  /*4b290*/  BSYNC B1 ;  /* 0x0000000000017941 */ /* 0x000fea0003800000 */
.L_x_1328:
[----:B------:R-:W-:Y:S01]  /*4b2a0*/  @!P5 IMAD R31, R31, R17, R4 ;  /* 0x000000111f1fd224 */ /* 0x000fe200078e0204 */
[----:B------:R-:W-:Y:S04]  /*4b2b0*/  BSSY B1, `(.L_x_1330) ;  /* 0x0000006000017945 */ /* 0x000fe80003800000 */
[----:B------:R3:W-:Y:S01]  /*4b2c0*/  @!P5 STG.E.U8 desc[UR50][R14.64+0x109], R31 ;  /* 0x0001091f0e00d986 */ /* 0x0007e2000c101132 */
[----:B------:R-:W-:Y:S05]  /*4b2d0*/  @P4 BRA `(.L_x_1331) ;  /* 0x00000000000c4947 */ /* 0x000fea0003800000 */
[----:B------:R-:W1:Y:S02]  /*4b2e0*/  LDG.E.U8 R16, desc[UR50][R6.64+0x110] ;  /* 0x0001103206107981 */ /* 0x000e64000c1e1100 */
[----:B-1----:R-:W-:-:S05]  /*4b2f0*/  PRMT R5, R16, 0x8880, RZ ;  /* 0x0000888010057816 */ /* 0x002fca00000000ff */
[----:B------:R-:W-:-:S07]  /*4b300*/  IMAD R4, R5, R18, RZ ;  /* 0x0000001205047224 */ /* 0x000fce00078e02ff */
.L_x_1331:
[----:B------:R-:W-:Y:S05]  /*4b310*/  BSYNC B1 ;  /* 0x0000000000017941 */ /* 0x000fea0003800000 */
.L_x_1330:
[----:B-1----:R-:W-:Y:S01]  /*4b320*/  @!P4 IMAD R5, R32, R17, R4 ;  /* 0x000000112005c224 */ /* 0x002fe200078e0204 */
[----:B------:R-:W-:Y:S01]  /*4b330*/  BSSY B1, `(.L_x_1332) ;  /* 0x0000007000017945 */ /* 0x000fe20003800000 */
[----:B------:R-:W-:-:S03]  /*4b340*/  IMAD.U32 R13, RZ, RZ, UR44 ;  /* 0x0000002cff0d7e24 */ /* 0x000fc6000f8e00ff */
[----:B------:R1:W-:Y:S01]  /*4b350*/  @!P4 STG.E.U8 desc[UR50][R10.64+0x110], R5 ;  /* 0x000110050a00c986 */ /* 0x0003e2000c101132 */
[----:B------:R-:W-:Y:S05]  /*4b360*/  @P3 BRA `(.L_x_1333) ;  /* 0x00000000000c3947 */ /* 0x000fea0003800000 */
[----:B------:R-:W1:Y:S02]  /*4b370*/  LDG.E.U8 R16, desc[UR50][R6.64+0x111] ;  /* 0x0001113206107981 */ /* 0x000e64000c1e1100 */
[----:B-1----:R-:W-:-:S05]  /*4b380*/  PRMT R5, R16, 0x8880, RZ ;  /* 0x0000888010057816 */ /* 0x002fca00000000ff */
[----:B------:R-:W-:-:S07]  /*4b390*/  IMAD R4, R5, R18, RZ ;  /* 0x0000001205047224 */ /* 0x000fce00078e02ff */
.L_x_1333:
[----:B------:R-:W-:Y:S05]  /*4b3a0*/  BSYNC B1 ;  /* 0x0000000000017941 */ /* 0x000fea0003800000 */
.L_x_1332:
[----:B------:R-:W-:Y:S01]  /*4b3b0*/  @!P3 IMAD R33, R33, R17, R4 ;  /* 0x000000112121b224 */ /* 0x000fe200078e0204 */
[--C-:B------:R-:W-:Y:S01]  /*4b3c0*/  @!P0 IADD3 R12, P4, P5, R13, UR46, R2.reuse ;  /* 0x0000002e0d0c8c10 */ /* 0x100fe2000fd9e002 */
[----:B-1----:R-:W-:Y:S01]  /*4b3d0*/  IMAD.U32 R5, RZ, RZ, UR43 ;  /* 0x0000002bff057e24 */ /* 0x002fe2000f8e00ff */
[----:B------:R-:W-:Y:S01]  /*4b3e0*/  BSSY B1, `(.L_x_1334) ;  /* 0x000000b000017945 */ /* 0x000fe20003800000 */
[----:B---3--:R-:W-:Y:S01]  /*4b3f0*/  IMAD.U32 R15, RZ, RZ, UR44 ;  /* 0x0000002cff0f7e24 */ /* 0x008fe2000f8e00ff */
[----:B------:R1:W-:Y:S01]  /*4b400*/  @!P3 STG.E.U8 desc[UR50][R10.64+0x111], R33 ;  /* 0x000111210a00b986 */ /* 0x0003e2000c101132 */
[----:B------:R-:W-:Y:S01]  /*4b410*/  ISETP.LT.OR P3, PT, R0, 0x119, !P2 ;  /* 0x000001190000780c */ /* 0x000fe20005761670 */
[----:B------:R-:W-:Y:S01]  /*4b420*/  IMAD.U32 R21, RZ, RZ, UR43 ;  /* 0x0000002bff157e24 */ /* 0x000fe2000f8e00ff */
[----:B------:R-:W-:Y:S02]  /*4b430*/  @!P0 IADD3.X R13, R5, UR45, R3, P4, P5 ;  /* 0x0000002d050d8c10 */ /* 0x000fe4000a7ea403 */
[----:B------:R-:W-:Y:S01]  /*4b440*/  @!P1 IADD3 R14, P4, P5, R15, UR46, R2 ;  /* 0x0000002e0f0e9c10 */ /* 0x000fe2000fd9e002 */
[----:B------:R-:W-:-:S12]  /*4b450*/  @P0 BRA `(.L_x_1335) ;  /* 0x00000000000c0947 */ /* 0x000fd80003800000 */
[----:B------:R-:W3:Y:S02]  /*4b460*/  LDG.E.U8 R16, desc[UR50][R8.64+0x110] ;  /* 0x0001103208107981 */ /* 0x000ee4000c1e1100 */
[----:B---3--:R-:W-:-:S05]  /*4b470*/  PRMT R5, R16, 0x8880, RZ ;  /* 0x0000888010057816 */ /* 0x008fca00000000ff */
[----:B------:R-:W-:-:S07]  /*4b480*/  IMAD R4, R5, R18, RZ ;  /* 0x0000001205047224 */ /* 0x000fce00078e02ff */
.L_x_1335:
[----:B------:R-:W-:Y:S05]  /*4b490*/  BSYNC B1 ;  /* 0x0000000000017941 */ /* 0x000fea0003800000 */
.L_x_1334:
[----:B------:R-:W-:Y:S01]  /*4b4a0*/  @!P0 IMAD R5, R34, R17, R4 ;  /* 0x0000001122058224 */ /* 0x000fe200078e0204 */
[----:B------:R-:W-:Y:S01]  /*4b4b0*/  BSSY B1, `(.L_x_1336) ;  /* 0x0000007000017945 */ /* 0x000fe20003800000 */
[----:B------:R-:W-:-:S03]  /*4b4c0*/  @!P1 IADD3.X R15, R21, UR45, R3, P4, P5 ;  /* 0x0000002d150f9c10 */ /* 0x000fc6000a7ea403 */
[----:B------:R3:W-:Y:S01]  /*4b4d0*/  @!P0 STG.E.U8 desc[UR50][R12.64+0x110], R5 ;  /* 0x000110050c008986 */ /* 0x0007e2000c101132 */
[----:B------:R-:W-:Y:S05]  /*4b4e0*/  @P1 BRA `(.L_x_1337) ;  /* 0x00000000000c1947 */ /* 0x000fea0003800000 */
[----:B------:R-:W3:Y:S02]  /*4b4f0*/  LDG.E.U8 R16, desc[UR50][R8.64+0x111] ;  /* 0x0001113208107981 */ /* 0x000ee4000c1e1100 */
[----:B---3--:R-:W-:-:S05]  /*4b500*/  PRMT R5, R16, 0x8880, RZ ;  /* 0x0000888010057816 */ /* 0x008fca00000000ff */
[----:B------:R-:W-:-:S07]  /*4b510*/  IMAD R4, R5, R18, RZ ;  /* 0x0000001205047224 */ /* 0x000fce00078e02ff */
.L_x_1337:
[----:B------:R-:W-:Y:S05]  /*4b520*/  BSYNC B1 ;  /* 0x0000000000017941 */ /* 0x000fea0003800000 */
.L_x_1336:
[C---:B------:R-:W-:Y:S01]  /*4b530*/  ISETP.LT.OR P0, PT, R0.reuse, 0x119, !P6 ;  /* 0x000001190000780c */ /* 0x040fe20007701670 */
[----:B------:R-:W-:Y:S01]  /*4b540*/  @!P1 IMAD R35, R35, R17, R4 ;  /* 0x0000001123239224 */ /* 0x000fe200078e0204 */
[----:B------:R-:W-:Y:S01]  /*4b550*/  BSSY B1, `(.L_x_1338) ;  /* 0x000000b000017945 */ /* 0x000fe20003800000 */
[----:B---3--:R-:W-:Y:S02]  /*4b560*/  IMAD.U32 R13, RZ, RZ, UR44 ;  /* 0x0000002cff0d7e24 */ /* 0x008fe4000f8e00ff */
[----:B------:R-:W-:Y:S01]  /*4b570*/  IMAD.U32 R21, RZ, RZ, UR43 ;  /* 0x0000002bff157e24 */ /* 0x000fe2000f8e00ff */
[----:B------:R3:W-:Y:S01]  /*4b580*/  @!P1 STG.E.U8 desc[UR50][R14.64+0x111], R35 ;  /* 0x000111230e009986 */ /* 0x0007e2000c101132 */
[----:B------:R-:W-:Y:S01]  /*4b590*/  ISETP.LT.OR P1, PT, R0, 0x11a, !P2 ;  /* 0x0000011a0000780c */ /* 0x000fe20005721670 */
[----:B------:R-:W-:Y:S01]  /*4b5a0*/  IMAD.U32 R23, RZ, RZ, UR44 ;  /* 0x0000002cff177e24 */ /* 0x000fe2000f8e00ff */
[----:B------:R-:W-:-:S04]  /*4b5b0*/  @!P3 IADD3 R12, P4, P5, R13, UR46, R2 ;  /* 0x0000002e0d0cbc10 */ /* 0x000fc8000fd9e002 */
[----:B------:R-:W-:Y:S09]  /*4b5c0*/  @P0 BRA `(.L_x_1339) ;  /* 0x00000000000c0947 */ /* 0x000ff20003800000 */
[----:B------:R-:W4:Y:S02]  /*4b5d0*/  LDG.E.U8 R16, desc[UR50][R6.64+0x118] ;  /* 0x0001183206107981 */ /* 0x000f24000c1e1100 */
[----:B----4-:R-:W-:-:S05]  /*4b5e0*/  PRMT R5, R16, 0x8880, RZ ;  /* 0x0000888010057816 */ /* 0x010fca00000000ff */
[----:B------:R-:W-:-:S07]  /*4b5f0*/  IMAD R4, R5, R18, RZ ;  /* 0x0000001205047224 */ /* 0x000fce00078e02ff */
.L_x_1339:
[----:B------:R-:W-:Y:S05]  /*4b600*/  BSYNC B1 ;  /* 0x0000000000017941 */ /* 0x000fea0003800000 */
.L_x_1338:
[----:B------:R-:W-:Y:S01]  /*4b610*/  @!P0 IMAD R5, R36, R17, R4 ;  /* 0x0000001124058224 */ /* 0x000fe200078e0204 */
[--C-:B------:R-:W-:Y:S01]  /*4b620*/  @!P3 IADD3.X R13, R21, UR45, R3.reuse, P4, P5 ;  /* 0x0000002d150dbc10 */ /* 0x100fe2000a7ea403 */
[----:B---3--:R-:W-:Y:S01]  /*4b630*/  IMAD.U32 R15, RZ, RZ, UR43 ;  /* 0x0000002bff0f7e24 */ /* 0x008fe2000f8e00ff */
[----:B------:R-:W-:Y:S01]  /*4b640*/  @!P1 IADD3 R14, P4, P5, R23, UR46, R2 ;  /* 0x0000002e170e9c10 */ /* 0x000fe2000fd9e002 */
[----:B------:R-:W-:Y:S01]  /*4b650*/  BSSY B1, `(.L_x_1340) ;  /* 0x000000a000017945 */ /* 0x000fe20003800000 */
[----:B------:R3:W-:Y:S01]  /*4b660*/  @!P0 STG.E.U8 desc[UR50][R10.64+0x118], R5 ;  /* 0x000118050a008986 */ /* 0x0007e2000c101132 */
[C---:B------:R-:W-:Y:S02]  /*4b670*/  ISETP.LT.OR P0, PT, R0.reuse, 0x11a, !P6 ;  /* 0x0000011a0000780c */ /* 0x040fe40007701670 */
[----:B------:R-:W-:Y:S02]  /*4b680*/  @!P1 IADD3.X R15, R15, UR45, R3, P4, P5 ;  /* 0x0000002d0f0f9c10 */ /* 0x000fe4000a7ea403 */
[----:B------:R-:W-:-:S02]  /*4b690*/  ISETP.LT.OR P5, PT, R0, 0x121, !P6 ;  /* 0x000001210000780c */ /* 0x000fc400077a1670 */
[----:B------:R-:W-:-:S07]  /*4b6a0*/  ISETP.LT.OR P4, PT, R0, 0x121, !P2 ;  /* 0x000001210000780c */ /* 0x000fce0005781670 */
[----:B---3--:R-:W-:Y:S06]  /*4b6b0*/  @P0 BRA `(.L_x_1341) ;  /* 0x00000000000c0947 */ /* 0x008fec0003800000 */
[----:B------:R-:W3:Y:S02]  /*4b6c0*/  LDG.E.U8 R16, desc[UR50][R6.64+0x119] ;  /* 0x0001193206107981 */ /* 0x000ee4000c1e1100 */
[----:B---3--:R-:W-:-:S05]  /*4b6d0*/  PRMT R5, R16, 0x8880, RZ ;  /* 0x0000888010057816 */ /* 0x008fca00000000ff */
[----:B------:R-:W-:-:S07]  /*4b6e0*/  IMAD R4, R5, R18, RZ ;  /* 0x0000001205047224 */ /* 0x000fce00078e02ff */
.L_x_1341:
[----:B------:R-:W-:Y:S05]  /*4b6f0*/  BSYNC B1 ;  /* 0x0000000000017941 */ /* 0x000fea0003800000 */
.L_x_1340:
[----:B------:R-:W-:Y:S01]  /*4b700*/  @!P0 IMAD R37, R37, R17, R4 ;  /* 0x0000001125258224 */ /* 0x000fe200078e0204 */
[----:B------:R-:W-:Y:S04]  /*4b710*/  BSSY B1, `(.L_x_1342) ;  /* 0x0000006000017945 */ /* 0x000fe80003800000 */
[----:B------:R3:W-:Y:S01]  /*4b720*/  @!P0 STG.E.U8 desc[UR50][R10.64+0x119], R37 ;  /* 0x000119250a008986 */ /* 0x0007e2000c101132 */
[----:B------:R-:W-:Y:S05]  /*4b730*/  @P3 BRA `(.L_x_1343) ;  /* 0x00000000000c3947 */ /* 0x000fea0003800000 */
[----:B------:R-:W4:Y:S02]  /*4b740*/  LDG.E.U8 R16, desc[UR50][R8.64+0x118] ;  /* 0x0001183208107981 */ /* 0x000f24000c1e1100 */
[----:B----4-:R-:W-:-:S05]  /*4b750*/  PRMT R5, R16, 0x8880, RZ ;  /* 0x0000888010057816 */ /* 0x010fca00000000ff */
[----:B------:R-:W-:-:S07]  /*4b760*/  IMAD R4, R5, R18, RZ ;  /* 0x0000001205047224 */ /* 0x000fce00078e02ff */
.L_x_1343:
[----:B------:R-:W-:Y:S05]  /*4b770*/  BSYNC B1 ;  /* 0x0000000000017941 */ /* 0x000fea0003800000 */
.L_x_1342:
[----:B------:R-:W-:Y:S01]  /*4b780*/  @!P3 IMAD R5, R38, R17, R4 ;  /* 0x000000112605b224 */ /* 0x000fe200078e0204 */
[----:B------:R-:W-:Y:S04]  /*4b790*/  BSSY B1, `(.L_x_1344) ;  /* 0x0000006000017945 */ /* 0x000fe80003800000 */
[----:B------:R4:W-:Y:S01]  /*4b7a0*/  @!P3 STG.E.U8 desc[UR50][R12.64+0x118], R5 ;  /* 0x000118050c00b986 */ /* 0x0009e2000c101132 */
[----:B------:R-:W-:Y:S05]  /*4b7b0*/  @P1 BRA `(.L_x_1345) ;  /* 0x00000000000c1947 */ /* 0x000fea0003800000 */
[----:B------:R-:W4:Y:S02]  /*4b7c0*/  LDG.E.U8 R16, desc[UR50][R8.64+0x119] ;  /* 0x0001193208107981 */ /* 0x000f24000c1e1100 */
[----:B----4-:R-:W-:-:S05]  /*4b7d0*/  PRMT R5, R16, 0x8880, RZ ;  /* 0x0000888010057816 */ /* 0x010fca00000000ff */
[----:B------:R-:W-:-:S07]  /*4b7e0*/  IMAD R4, R5, R18, RZ ;  /* 0x0000001205047224 */ /* 0x000fce00078e02ff */
.L_x_1345:
[----:B------:R-:W-:Y:S05]  /*4b7f0*/  BSYNC B1 ;  /* 0x0000000000017941 */ /* 0x000fea0003800000 */
.L_x_1344:
[----:B------:R-:W-:Y:S01]  /*4b800*/  @!P1 IMAD R39, R39, R17, R4 ;  /* 0x0000001127279224 */ /* 0x000fe200078e0204 */
[----:B------:R-:W-:Y:S04]  /*4b810*/  BSSY B1, `(.L_x_1346) ;  /* 0x0000006000017945 */ /* 0x000fe80003800000 */
[----:B------:R0:W-:Y:S01]  /*4b820*/  @!P1 STG.E.U8 desc[UR50][R14.64+0x119], R39 ;  /* 0x000119270e009986 */ /* 0x0001e2000c101132 */
[----:B------:R-:W-:Y:S05]  /*4b830*/  @P5 BRA `(.L_x_1347) ;  /* 0x00000000000c5947 */ /* 0x000fea0003800000 */
[----:B------:R-:W4:Y:S02]  /*4b840*/  LDG.E.U8 R16, desc[UR50][R6.64+0x120] ;  /* 0x0001203206107981 */ /* 0x000f24000c1e1100 */
[----:B----4-:R-:W-:-:S05]  /*4b850*/  PRMT R5, R16, 0x8880, RZ ;  /* 0x0000888010057816 */ /* 0x010fca00000000ff */
[----:B------:R-:W-:-:S07]  /*4b860*/  IMAD R4, R5, R18, RZ ;  /* 0x0000001205047224 */ /* 0x000fce00078e02ff */
.L_x_1347:
[----:B------:R-:W-:Y:S05]  /*4b870*/  BSYNC B1 ;  /* 0x0000000000017941 */ /* 0x000fea0003800000 */
.L_x_1346:
[----:B------:R-:W-:Y:S01]  /*4b880*/  ISETP.LT.OR P0, PT, R0, 0x122, !P6 ;  /* 0x000001220000780c */ /* 0x000fe20007701670 */
[----:B----4-:R-:W-:Y:S01]  /*4b890*/  @!P5 IMAD R5, R40, R17, R4 ;  /* 0x000000112805d224 */ /* 0x010fe200078e0204 */
[----:B------:R-:W-:Y:S01]  /*4b8a0*/  BSSY B1, `(.L_x_1348) ;  /* 0x000000a000017945 */ /* 0x000fe20003800000 */
[----:B------:R-:W-:Y:S02]  /*4b8b0*/  IMAD.U32 R13, RZ, RZ, UR44 ;  /* 0x0000002cff0d7e24 */ /* 0x000fe4000f8e00ff */
[----:B0-----:R-:W-:Y:S01]  /*4b8c0*/  IMAD.U32 R15, RZ, RZ, UR43 ;  /* 0x0000002bff0f7e24 */ /* 0x001fe2000f8e00ff */
[----:B------:R0:W-:Y:S01]  /*4b8d0*/  @!P5 STG.E.U8 desc[UR50][R10.64+0x120], R5 ;  /* 0x000120050a00d986 */ /* 0x0001e2000c101132 */
[----:B------:R-:W-:Y:S02]  /*4b8e0*/  ISETP.LT.OR P5, PT, R0, 0x122, !P2 ;  /* 0x000001220000780c */ /* 0x000fe400057a1670 */
[----:B------:R-:W-:-:S04]  /*4b8f0*/  @!P4 IADD3 R12, P1, P3, R13, UR46, R2 ;  /* 0x0000002e0d0ccc10 */ /* 0x000fc8000fb3e002 */
[----:B------:R-:W-:Y:S09]  /*4b900*/  @P0 BRA `(.L_x_1349) ;  /* 0x00000000000c0947 */ /* 0x000ff20003800000 */
[----:B------:R-:W0:Y:S02]  /*4b910*/  LDG.E.U8 R16, desc[UR50][R6.64+0x121] ;  /* 0x0001213206107981 */ /* 0x000e24000c1e1100 */
[----:B0-----:R-:W-:-:S05]  /*4b920*/  PRMT R5, R16, 0x8880, RZ ;  /* 0x0000888010057816 */ /* 0x001fca00000000ff */
[----:B------:R-:W-:-:S07]  /*4b930*/  IMAD R4, R5, R18, RZ ;  /* 0x0000001205047224 */ /* 0x000fce00078e02ff */
.L_x_1349:
[----:B------:R-:W-:Y:S05]  /*4b940*/  BSYNC B1 ;  /* 0x0000000000017941 */ /* 0x000fea0003800000 */
.L_x_1348:
[----:B------:R-:W-:Y:S01]  /*4b950*/  @!P0 IMAD R41, R41, R17, R4 ;  /* 0x0000001129298224 */ /* 0x000fe200078e0204 */
[----:B------:R-:W-:Y:S01]  /*4b960*/  BSSY B1, `(.L_x_1350) ;  /* 0x0000008000017945 */ /* 0x000fe20003800000 */
[----:B------:R-:W-:Y:S01]  /*4b970*/  IMAD.U32 R21, RZ, RZ, UR44 ;  /* 0x0000002cff157e24 */ /* 0x000fe2000f8e00ff */
[----:B------:R-:W-:Y:S02]  /*4b980*/  @!P4 IADD3.X R13, R15, UR45, R3, P1, P3 ;  /* 0x0000002d0f0dcc10 */ /* 0x000fe40008fe6403 */
[----:B------:R4:W-:Y:S01]  /*4b990*/  @!P0 STG.E.U8 desc[UR50][R10.64+0x121], R41 ;  /* 0x000121290a008986 */ /* 0x0009e2000c101132 */
[----:B------:R-:W-:Y:S05]  /*4b9a0*/  @P4 BRA `(.L_x_1351) ;  /* 0x00000000000c4947 */ /* 0x000fea0003800000 */
[----:B------:R-:W0:Y:S02]  /*4b9b0*/  LDG.E.U8 R16, desc[UR50][R8.64+0x120] ;  /* 0x0001203208107981 */ /* 0x000e24000c1e1100 */
[----:B0-----:R-:W-:-:S05]  /*4b9c0*/  PRMT R5, R16, 0x8880, RZ ;  /* 0x0000888010057816 */ /* 0x001fca00000000ff */
[----:B------:R-:W-:-:S07]  /*4b9d0*/  IMAD R4, R5, R18, RZ ;  /* 0x0000001205047224 */ /* 0x000fce00078e02ff */
.L_x_1351:
[----:B------:R-:W-:Y:S05]  /*4b9e0*/  BSYNC B1 ;  /* 0x0000000000017941 */ /* 0x000fea0003800000 */
.L_x_1350:
[----:B0-----:R-:W-:Y:S01]  /*4b9f0*/  @!P4 IMAD R5, R42, R17, R4 ;  /* 0x000000112a05c224 */ /* 0x001fe200078e0204 */
        /* <DEDUP_REMOVED lines=10> */
[----:B------:R-:W0:Y:S02]  /*4baa0*/  LDG.E.U8 R16, desc[UR50][R8.64+0x121] ;  /* 0x0001213208107981 */ /* 0x000e24000c1e1100 */
[----:B0-----:R-:W-:-:S05]  /*4bab0*/  PRMT R5, R16, 0x8880, RZ ;  /* 0x0000888010057816 */ /* 0x001fca00000000ff */
[----:B------:R-:W-:-:S07]  /*4bac0*/  IMAD R4, R5, R18, RZ ;  /* 0x0000001205047224 */ /* 0x000fce00078e02ff */
.L_x_1353:
[----:B------:R-:W-:Y:S05]  /*4bad0*/  BSYNC B1 ;  /* 0x0000000000017941 */ /* 0x000fea0003800000 */
.L_x_1352:
[----:B------:R-:W-:Y:S01]  /*4bae0*/  @!P5 IMAD R43, R43, R17, R4 ;  /* 0x000000112b2bd224 */ /* 0x000fe200078e0204 */
[----:B------:R-:W-:Y:S04]  /*4baf0*/  BSSY B1, `(.L_x_1354) ;  /* 0x0000006000017945 */ /* 0x000fe80003800000 */
[----:B------:R0:W-:Y:S01]  /*4bb00*/  @!P5 STG.E.U8 desc[UR50][R14.64+0x121], R43 ;  /* 0x0001212b0e00d986 */ /* 0x0001e2000c101132 */
[----:B------:R-:W-:Y:S05]  /*4bb10*/  @P4 BRA `(.L_x_1355) ;  /* 0x00000000000c4947 */ /* 0x000fea0003800000 */
[----:B------:R-:W0:Y:S02]  /*4bb20*/  LDG.E.U8 R16, desc[UR50][R6.64+0x128] ;  /* 0x0001283206107981 */ /* 0x000e24000c1e1100 */
[----:B0-----:R-:W-:-:S05]  /*4bb30*/  PRMT R5, R16, 0x8880, RZ ;  /* 0x0000888010057816 */ /* 0x001fca00000000ff */
[----:B------:R-:W-:-:S07]  /*4bb40*/  IMAD R4, R5, R18, RZ ;  /* 0x0000001205047224 */ /* 0x000fce00078e02ff */
.L_x_1355:
[----:B------:R-:W-:Y:S05]  /*4bb50*/  BSYNC B1 ;  /* 0x0000000000017941 */ /* 0x000fea0003800000 */
.L_x_1354:
[----:B0-----:R-:W-:Y:S01]  /*4bb60*/  @!P4 IMAD R5, R44, R17, R4 ;  /* 0x000000112c05c224 */ /* 0x001fe200078e0204 */
[----:B------:R-:W-:Y:S01]  /*4bb70*/  BSSY B1, `(.L_x_1356) ;  /* 0x0000007000017945 */ /* 0x000fe20003800000 */
[----:B------:R-:W-:-:S03]  /*4bb80*/  IMAD.U32 R13, RZ, RZ, UR44 ;  /* 0x0000002cff0d7e24 */ /* 0x000fc6000f8e00ff */
[----:B------:R0:W-:Y:S01]  /*4bb90*/  @!P4 STG.E.U8 desc[UR50][R10.64+0x128], R5 ;  /* 0x000128050a00c986 */ /* 0x0001e2000c101132 */
[----:B------:R-:W-:Y:S05]  /*4bba0*/  @P3 BRA `(.L_x_1357) ;  /* 0x00000000000c3947 */ /* 0x000fea0003800000 */
[----:B------:R-:W0:Y:S02]  /*4bbb0*/  LDG.E.U8 R16, desc[UR50][R6.64+0x129] ;  /* 0x0001293206107981 */ /* 0x000e24000c1e1100 */
[----:B0-----:R-:W-:-:S05]  /*4bbc0*/  PRMT R5, R16, 0x8880, RZ ;  /* 0x0000888010057816 */ /* 0x001fca00000000ff */
[----:B------:R-:W-:-:S07]  /*4bbd0*/  IMAD R4, R5, R18, RZ ;  /* 0x0000001205047224 */ /* 0x000fce00078e02ff */
.L_x_1357:
[----:B------:R-:W-:Y:S05]  /*4bbe0*/  BSYNC B1 ;  /* 0x0000000000017941 */ /* 0x000fea0003800000 */
.L_x_1356:
[----:B------:R-:W-:Y:S01]  /*4bbf0*/  @!P3 IMAD R45, R45, R17, R4 ;  /* 0x000000112d2db224 */ /* 0x000fe200078e0204 */
[--C-:B------:R-:W-:Y:S01]  /*4bc00*/  @!P0 IADD3 R12, P4, P5, R13, UR46, R2.reuse ;  /* 0x0000002e0d0c8c10 */ /* 0x100fe2000fd9e002 */
[----:B0-----:R-:W-:Y:S01]  /*4bc10*/  IMAD.U32 R5, RZ, RZ, UR43 ;  /* 0x0000002bff057e24 */ /* 0x001fe2000f8e00ff */
[----:B------:R-:W-:Y:S01]  /*4bc20*/  BSSY B1, `(.L_x_1358) ;  /* 0x000000b000017945 */ /* 0x000fe20003800000 */
[----:B------:R-:W-:Y:S01]  /*4bc30*/  IMAD.U32 R15, RZ, RZ, UR44 ;  /* 0x0000002cff0f7e24 */ /* 0x000fe2000f8e00ff */
[----:B------:R0:W-:Y:S01]  /*4bc40*/  @!P3 STG.E.U8 desc[UR50][R10.64+0x129], R45 ;  /* 0x0001292d0a00b986 */ /* 0x0001e2000c101132 */
[----:B------:R-:W-:Y:S01]  /*4bc50*/  ISETP.LT.OR P3, PT, R0, 0x131, !P2 ;  /* 0x000001310000780c */ /* 0x000fe20005761670 */
[----:B------:R-:W-:Y:S01]  /*4bc60*/  IMAD.U32 R21, RZ, RZ, UR43 ;  /* 0x0000002bff157e24 */ /* 0x000fe2000f8e00ff */
[----:B------:R-:W-:Y:S02]  /*4bc70*/  @!P0 IADD3.X R13, R5, UR45, R3, P4, P5 ;  /* 0x0000002d050d8c10 */ /* 0x000fe4000a7ea403 */
[----:B------:R-:W-:Y:S01]  /*4bc80*/  @!P1 IADD3 R14, P4, P5, R15, UR46, R2 ;  /* 0x0000002e0f0e9c10 */ /* 0x000fe2000fd9e002 */
[----:B------:R-:W-:-:S12]  /*4bc90*/  @P0 BRA `(.L_x_1359) ;  /* 0x00000000000c0947 */ /* 0x000fd80003800000 */
[----:B------:R-:W5:Y:S02]  /*4bca0*/  LDG.E.U8 R16, desc[UR50][R8.64+0x128] ;  /* 0x0001283208107981 */ /* 0x000f64000c1e1100 */
[----:B-----5:R-:W-:-:S05]  /*4bcb0*/  PRMT R5, R16, 0x8880, RZ ;  /* 0x0000888010057816 */ /* 0x020fca00000000ff */
[----:B------:R-:W-:-:S07]  /*4bcc0*/  IMAD R4, R5, R18, RZ ;  /* 0x0000001205047224 */ /* 0x000fce00078e02ff */
.L_x_1359:
[----:B------:R-:W-:Y:S05]  /*4bcd0*/  BSYNC B1 ;  /* 0x0000000000017941 */ /* 0x000fea0003800000 */
.L_x_1358:
[----:B------:R-:W-:Y:S01]  /*4bce0*/  @!P0 IMAD R5, R46, R17, R4 ;  /* 0x000000112e058224 */ /* 0x000fe200078e0204 */
[----:B------:R-:W-:Y:S01]  /*4bcf0*/  BSSY B1, `(.L_x_1360) ;  /* 0x0000007000017945 */ /* 0x000fe20003800000 */
[----:B------:R-:W-:-:S03]  /*4bd00*/  @!P1 IADD3.X R15, R21, UR45, R3, P4, P5 ;  /* 0x0000002d150f9c10 */ /* 0x000fc6000a7ea403 */
[----:B------:R0:W-:Y:S01]  /*4bd10*/  @!P0 STG.E.U8 desc[UR50][R12.64+0x128], R5 ;  /* 0x000128050c008986 */ /* 0x0001e2000c101132 */
[----:B------:R-:W-:Y:S05]  /*4bd20*/  @P1 BRA `(.L_x_1361) ;  /* 0x00000000000c1947 */ /* 0x000fea0003800000 */
[----:B------:R-:W0:Y:S02]  /*4bd30*/  LDG.E.U8 R16, desc[UR50][R8.64+0x129] ;  /* 0x0001293208107981 */ /* 0x000e24000c1e1100 */
[----:B0-----:R-:W-:-:S05]  /*4bd40*/  PRMT R5, R16, 0x8880, RZ ;  /* 0x0000888010057816 */ /* 0x001fca00000000ff */
[----:B------:R-:W-:-:S07]  /*4bd50*/  IMAD R4, R5, R18, RZ ;  /* 0x0000001205047224 */ /* 0x000fce00078e02ff */
.L_x_1361:
[----:B------:R-:W-:Y:S05]  /*4bd60*/  BSYNC B1 ;  /* 0x0000000000017941 */ /* 0x000fea0003800000 */
.L_x_1360:
[C---:B------:R-:W-:Y:S01]  /*4bd70*/  ISETP.LT.OR P0, PT, R0.reuse, 0x131, !P6 ;  /* 0x000001310000780c */ /* 0x040fe20007701670 */
[----:B------:R-:W-:Y:S01]  /*4bd80*/  @!P1 IMAD R47, R47, R17, R4 ;  /* 0x000000112f2f9224 */ /* 0x000fe200078e0204 */
[----:B------:R-:W-:Y:S01]  /*4bd90*/  BSSY B1, `(.L_x_1362) ;  /* 0x000000b000017945 */ /* 0x000fe20003800000 */
[----:B0-----:R-:W-:Y:S02]  /*4bda0*/  IMAD.U32 R13, RZ, RZ, UR44 ;  /* 0x0000002cff0d7e24 */ /* 0x001fe4000f8e00ff */
[----:B------:R-:W-:Y:S01]  /*4bdb0*/  IMAD.U32 R21, RZ, RZ, UR43 ;  /* 0x0000002bff157e24 */ /* 0x000fe2000f8e00ff */
[----:B------:R0:W-:Y:S01]  /*4bdc0*/  @!P1 STG.E.U8 desc[UR50][R14.64+0x129], R47 ;  /* 0x0001292f0e009986 */ /* 0x0001e2000c101132 */
[----:B------:R-:W-:Y:S01]  /*4bdd0*/  ISETP.LT.OR P1, PT, R0, 0x132, !P2 ;  /* 0x000001320000780c */ /* 0x000fe20005721670 */
[----:B------:R-:W-:Y:S01]  /*4bde0*/  IMAD.U32 R23, RZ, RZ, UR44 ;  /* 0x0000002cff177e24 */ /* 0x000fe2000f8e00ff */
[----:B------:R-:W-:-:S04]  /*4bdf0*/  @!P3 IADD3 R12, P4, P5, R13, UR46, R2 ;  /* 0x0000002e0d0cbc10 */ /* 0x000fc8000fd9e002 */
[----:B------:R-:W-:Y:S09]  /*4be00*/  @P0 BRA `(.L_x_1363) ;  /* 0x00000000000c0947 */ /* 0x000ff20003800000 */
[----:B------:R-:W5:Y:S02]  /*4be10*/  LDG.E.U8 R16, desc[UR50][R6.64+0x130] ;  /* 0x0001303206107981 */ /* 0x000f64000c1e1100 */
[----:B-----5:R-:W-:-:S05]  /*4be20*/  PRMT R5, R16, 0x8880, RZ ;  /* 0x0000888010057816 */ /* 0x020fca00000000ff */
[----:B------:R-:W-:-:S07]  /*4be30*/  IMAD R4, R5, R18, RZ ;  /* 0x0000001205047224 */ /* 0x000fce00078e02ff */
.L_x_1363:
[----:B------:R-:W-:Y:S05]  /*4be40*/  BSYNC B1 ;  /* 0x0000000000017941 */ /* 0x000fea0003800000 */
.L_x_1362:
[----:B------:R-:W-:Y:S01]  /*4be50*/  @!P0 IMAD R5, R48, R17, R4 ;  /* 0x0000001130058224 */ /* 0x000fe200078e0204 */
[--C-:B------:R-:W-:Y:S01]  /*4be60*/  @!P3 IADD3.X R13, R21, UR45, R3.reuse, P4, P5 ;  /* 0x0000002d150dbc10 */ /* 0x100fe2000a7ea403 */
[----:B0-----:R-:W-:Y:S01]  /*4be70*/  IMAD.U32 R15, RZ, RZ, UR43 ;  /* 0x0000002bff0f7e24 */ /* 0x001fe2000f8e00ff */
        /* <DEDUP_REMOVED lines=8> */
[----:B------:R-:W5:Y:S02]  /*4bf00*/  LDG.E.U8 R16, desc[UR50][R6.64+0x131] ;  /* 0x0001313206107981 */ /* 0x000f64000c1e1100 */
[----:B-----5:R-:W-:-:S05]  /*4bf10*/  PRMT R5, R16, 0x8880, RZ ;  /* 0x0000888010057816 */ /* 0x020fca00000000ff */
[----:B------:R-:W-:-:S07]  /*4bf20*/  IMAD R4, R5, R18, RZ ;  /* 0x0000001205047224 */ /* 0x000fce00078e02ff */
.L_x_1365:
[----:B------:R-:W-:Y:S05]  /*4bf30*/  BSYNC B1 ;  /* 0x0000000000017941 */ /* 0x000fea0003800000 */
.L_x_1364:
[----:B------:R-:W-:Y:S01]  /*4bf40*/  @!P0 IMAD R49, R49, R17, R4 ;  /* 0x0000001131318224 */ /* 0x000fe200078e0204 */
[----:B------:R-:W-:Y:S04]  /*4bf50*/  BSSY B1, `(.L_x_1366) ;  /* 0x0000006000017945 */ /* 0x000fe80003800000 */
[----:B------:R0:W-:Y:S01]  /*4bf60*/  @!P0 STG.E.U8 desc[UR50][R10.64+0x131], R49 ;  /* 0x000131310a008986 */ /* 0x0001e2000c101132 */
[----:B------:R-:W-:Y:S05]  /*4bf70*/  @P3 BRA `(.L_x_1367) ;  /* 0x00000000000c3947 */ /* 0x000fea0003800000 */
[----:B------:R-:W5:Y:S02]  /*4bf80*/  LDG.E.U8 R16, desc[UR50][R8.64+0x130] ;  /* 0x0001303208107981 */ /* 0x000f64000c1e1100 */
[----:B-----5:R-:W-:-:S05]  /*4bf90*/  PRMT R5, R16, 0x8880, RZ ;  /* 0x0000888010057816 */ /* 0x020fca00000000ff */
[----:B------:R-:W-:-:S07]  /*4bfa0*/  IMAD R4, R5, R18, RZ ;  /* 0x0000001205047224 */ /* 0x000fce00078e02ff */
.L_x_1367:
[----:B------:R-:W-:Y:S05]  /*4bfb0*/  BSYNC B1 ;  /* 0x0000000000017941 */ /* 0x000fea0003800000 */
.L_x_1366:
[----:B------:R-:W-:Y:S01]  /*4bfc0*/  @!P3 IMAD R5, R50, R17, R4 ;  /* 0x000000113205b224 */ /* 0x000fe200078e0204 */
[----:B------:R-:W-:Y:S04]  /*4bfd0*/  BSSY B1, `(.L_x_1368) ;  /* 0x0000006000017945 */ /* 0x000fe80003800000 */
[----:B------:R0:W-:Y:S01]  /*4bfe0*/  @!P3 STG.E.U8 desc[UR50][R12.64+0x130], R5 ;  /* 0x000130050c00b986 */ /* 0x0001e2000c101132 */
[----:B------:R-:W-:Y:S05]  /*4bff0*/  @P1 BRA `(.L_x_1369) ;  /* 0x00000000000c1947 */ /* 0x000fea0003800000 */
[----:B------:R-:W0:Y:S02]  /*4c000*/  LDG.E.U8 R16, desc[UR50][R8.64+0x131] ;  /* 0x0001313208107981 */ /* 0x000e24000c1e1100 */
[----:B0-----:R-:W-:-:S05]  /*4c010*/  PRMT R5, R16, 0x8880, RZ ;  /* 0x0000888010057816 */ /* 0x001fca00000000ff */
[----:B------:R-:W-:-:S07]  /*4c020*/  IMAD R4, R5, R18, RZ ;  /* 0x0000001205047224 */ /* 0x000fce00078e02ff */
.L_x_1369:
[----:B------:R-:W-:Y:S05]  /*4c030*/  BSYNC B1 ;  /* 0x0000000000017941 */ /* 0x000fea0003800000 */
.L_x_1368:
[----:B------:R-:W-:Y:S01]  /*4c040*/  @!P1 IMAD R51, R51, R17, R4 ;  /* 0x0000001133339224 */ /* 0x000fe200078e0204 */
[----:B------:R-:W-:Y:S04]  /*4c050*/  BSSY B1, `(.L_x_1370) ;  /* 0x0000006000017945 */ /* 0x000fe80003800000 */
[----:B------:R0:W-:Y:S01]  /*4c060*/  @!P1 STG.E.U8 desc[UR50][R14.64+0x131], R51 ;  /* 0x000131330e009986 */ /* 0x0001e2000c101132 */
[----:B------:R-:W-:Y:S05]  /*4c070*/  @P5 BRA `(.L_x_1371) ;  /* 0x00000000000c5947 */ /* 0x000fea0003800000 */
[----:B------:R-:W0:Y:S02]  /*4c080*/  LDG.E.U8 R16, desc[UR50][R6.64+0x138] ;  /* 0x0001383206107981 */ /* 0x000e24000c1e1100 */
[----:B0-----:R-:W-:-:S05]  /*4c090*/  PRMT R5, R16, 0x8880, RZ ;  /* 0x0000888010057816 */ /* 0x001fca00000000ff */
[----:B------:R-:W-:-:S07]  /*4c0a0*/  IMAD R4, R5, R18, RZ ;  /* 0x0000001205047224 */ /* 0x000fce00078e02ff */
.L_x_1371:
[----:B------:R-:W-:Y:S05]  /*4c0b0*/  BSYNC B1 ;  /* 0x0000000000017941 */ /* 0x000fea0003800000 */
.L_x_1370:
[----:B------:R-:W-:Y:S01]  /*4c0c0*/  ISETP.LT.OR P0, PT, R0, 0x13a, !P6 ;  /* 0x0000013a0000780c */ /* 0x000fe20007701670 */
[----:B0-----:R-:W-:Y:S01]  /*4c0d0*/  @!P5 IMAD R5, R52, R17, R4 ;  /* 0x000000113405d224 */ /* 0x001fe200078e0204 */
[----:B------:R-:W-:Y:S01]  /*4c0e0*/  BSSY B1, `(.L_x_1372) ;  /* 0x000000a000017945 */ /* 0x000fe20003800000 */
[----:B------:R-:W-:Y:S02]  /*4c0f0*/  IMAD.U32 R13, RZ, RZ, UR44 ;  /* 0x0000002cff0d7e24 */ /* 0x000fe4000f8e00ff */
[----:B------:R-:W-:Y:S01]  /*4c100*/  IMAD.U32 R15, RZ, RZ, UR43 ;  /* 0x0000002bff0f7e24 */ /* 0x000fe2000f8e00ff */
[----:B------:R0:W-:Y:S01]  /*4c110*/  @!P5 STG.E.U8 desc[UR50][R10.64+0x138], R5 ;  /* 0x000138050a00d986 */ /* 0x0001e2000c101132 */
[----:B------:R-:W-:Y:S02]  /*4c120*/  ISETP.LT.OR P5, PT, R0, 0x13a, !P2 ;  /* 0x0000013a0000780c */ /* 0x000fe400057a1670 */
[----:B------:R-:W-:-:S04]  /*4c130*/  @!P4 IADD3 R12, P1, P3, R13, UR46, R2 ;  /* 0x0000002e0d0ccc10 */ /* 0x000fc8000fb3e002 */
[----:B------:R-:W-:Y:S09]  /*4c140*/  @P0 BRA `(.L_x_1373) ;  /* 0x00000000000c0947 */ /* 0x000ff20003800000 */
[----:B------:R-:W0:Y:S02]  /*4c150*/  LDG.E.U8 R16, desc[UR50][R6.64+0x139] ;  /* 0x0001393206107981 */ /* 0x000e24000c1e1100 */
[----:B0-----:R-:W-:-:S05]  /*4c160*/  PRMT R5, R16, 0x8880, RZ ;  /* 0x0000888010057816 */ /* 0x001fca00000000ff */
[----:B------:R-:W-:-:S07]  /*4c170*/  IMAD R4, R5, R18, RZ ;  /* 0x0000001205047224 */ /* 0x000fce00078e02ff */
.L_x_1373:
[----:B------:R-:W-:Y:S05]  /*4c180*/  BSYNC B1 ;  /* 0x0000000000017941 */ /* 0x000fea0003800000 */
.L_x_1372:
        /* <DEDUP_REMOVED lines=9> */
.L_x_1375:
[----:B------:R-:W-:Y:S05]  /*4c220*/  BSYNC B1 ;  /* 0x0000000000017941 */ /* 0x000fea0003800000 */
.L_x_1374:
        /* <DEDUP_REMOVED lines=14> */
.L_x_1377:
[----:B------:R-:W-:Y:S05]  /*4c310*/  BSYNC B1 ;  /* 0x0000000000017941 */ /* 0x000fea0003800000 */
.L_x_1376:
[----:B------:R-:W-:Y:S01]  /*4c320*/  @!P5 IMAD R55, R55, R17, R4 ;  /* 0x000000113737d224 */ /* 0x000fe200078e0204 */
[----:B------:R-:W-:Y:S04]  /*4c330*/  BSSY B1, `(.L_x_1378) ;  /* 0x0000006000017945 */ /* 0x000fe80003800000 */
[----:B------:R0:W-:Y:S01]  /*4c340*/  @!P5 STG.E.U8 desc[UR50][R14.64+0x139], R55 ;  /* 0x000139370e00d986 */ /* 0x0001e2000c101132 */
[----:B------:R-:W-:Y:S05]  /*4c350*/  @P4 BRA `(.L_x_1379) ;  /* 0x00000000000c4947 */ /* 0x000fea0003800000 */
[----:B------:R-:W0:Y:S02]  /*4c360*/  LDG.E.U8 R16, desc[UR50][R6.64+0x140] ;  /* 0x0001403206107981 */ /* 0x000e24000c1e1100 */
[----:B0-----:R-:W-:-:S05]  /*4c370*/  PRMT R5, R16, 0x8880, RZ ;  /* 0x0000888010057816 */ /* 0x001fca00000000ff */
[----:B------:R-:W-:-:S07]  /*4c380*/  IMAD R4, R5, R18, RZ ;  /* 0x0000001205047224 */ /* 0x000fce00078e02ff */
.L_x_1379:
[----:B------:R-:W-:Y:S05]  /*4c390*/  BSYNC B1 ;  /* 0x0000000000017941 */ /* 0x000fea0003800000 */
.L_x_1378:
        /* <DEDUP_REMOVED lines=8> */
.L_x_1381:
[----:B------:R-:W-:Y:S05]  /*4c420*/  BSYNC B1 ;  /* 0x0000000000017941 */ /* 0x000fea0003800000 */
.L_x_1380:
        /* <DEDUP_REMOVED lines=14> */
.L_x_1383:
[----:B------:R-:W-:Y:S05]  /*4c510*/  BSYNC B1 ;  /* 0x0000000000017941 */ /* 0x000fea0003800000 */
.L_x_1382:
        /* <DEDUP_REMOVED lines=8> */
.L_x_1385:
[----:B------:R-:W-:Y:S05]  /*4c5a0*/  BSYNC B1 ;  /* 0x0000000000017941 */ /* 0x000fea0003800000 */
.L_x_1384:
        /* <DEDUP_REMOVED lines=13> */
.L_x_1387:
[----:B------:R-:W-:Y:S05]  /*4c680*/  BSYNC B1 ;  /* 0x0000000000017941 */ /* 0x000fea0003800000 */
.L_x_1386:
        /* <DEDUP_REMOVED lines=14> */
.L_x_1389:
[----:B------:R-:W-:Y:S05]  /*4c770*/  BSYNC B1 ;  /* 0x0000000000017941 */ /* 0x000fea0003800000 */
.L_x_1388:
[----:B------:R-:W-:Y:S01]  /*4c780*/  @!P0 IMAD R61, R61, R17, R4 ;  /* 0x000000113d3d8224 */ /* 0x000fe200078e0204 */
[----:B------:R-:W-:Y:S04]  /*4c790*/  BSSY B1, `(.L_x_1390) ;  /* 0x0000006000017945 */ /* 0x000fe80003800000 */
[----:B------:R0:W-:Y:S01]  /*4c7a0*/  @!P0 STG.E.U8 desc[UR50][R10.64+0x149], R61 ;  /* 0x0001493d0a008986 */ /* 0x0001e2000c101132 */
[----:B------:R-:W-:Y:S05]  /*4c7b0*/  @P3 BRA `(.L_x_1391) ;  /* 0x00000000000c3947 */ /* 0x000fea0003800000 */
[----:B------:R-:W5:Y:S02]  /*4c7c0*/  LDG.E.U8 R16, desc[UR50][R8.64+0x148] ;  /* 0x0001483208107981 */ /* 0x000f64000c1e1100 */
[----:B-----5:R-:W-:-:S05]  /*4c7d0*/  PRMT R5, R16, 0x8880, RZ ;  /* 0x0000888010057816 */ /* 0x020fca00000000ff */
[----:B------:R-:W-:-:S07]  /*4c7e0*/  IMAD R4, R5, R18, RZ ;  /* 0x0000001205047224 */ /* 0x000fce00078e02ff */
.L_x_1391:
[----:B------:R-:W-:Y:S05]  /*4c7f0*/  BSYNC B1 ;  /* 0x0000000000017941 */ /* 0x000fea0003800000 */
.L_x_1390:
[----:B------:R-:W-:Y:S01]  /*4c800*/  @!P3 IMAD R5, R62, R17, R4 ;  /* 0x000000113e05b224 */ /* 0x000fe200078e0204 */
[----:B------:R-:W-:Y:S04]  /*4c810*/  BSSY B1, `(.L_x_1392) ;  /* 0x0000006000017945 */ /* 0x000fe80003800000 */
[----:B------:R0:W-:Y:S01]  /*4c820*/  @!P3 STG.E.U8 desc[UR50][R12.64+0x148], R5 ;  /* 0x000148050c00b986 */ /* 0x0001e2000c101132 */
[----:B------:R-:W-:Y:S05]  /*4c830*/  @P1 BRA `(.L_x_1393) ;  /* 0x00000000000c1947 */ /* 0x000fea0003800000 */
[----:B------:R-:W0:Y:S02]  /*4c840*/  LDG.E.U8 R16, desc[UR50][R8.64+0x149] ;  /* 0x0001493208107981 */ /* 0x000e24000c1e1100 */
[----:B0-----:R-:W-:-:S05]  /*4c850*/  PRMT R5, R16, 0x8880, RZ ;  /* 0x0000888010057816 */ /* 0x001fca00000000ff */
[----:B------:R-:W-:-:S07]  /*4c860*/  IMAD R4, R5, R18, RZ ;  /* 0x0000001205047224 */ /* 0x000fce00078e02ff */
.L_x_1393:
[----:B------:R-:W-:Y:S05]  /*4c870*/  BSYNC B1 ;  /* 0x0000000000017941 */ /* 0x000fea0003800000 */
.L_x_1392:
[----:B------:R-:W-:Y:S01]  /*4c880*/  @!P1 IMAD R63, R63, R17, R4 ;  /* 0x000000113f3f9224 */ /* 0x000fe200078e0204 */
[----:B------:R-:W-:Y:S04]  /*4c890*/  BSSY B1, `(.L_x_1394) ;  /* 0x0000006000017945 */ /* 0x000fe80003800000 */
[----:B------:R0:W-:Y:S01]  /*4c8a0*/  @!P1 STG.E.U8 desc[UR50][R14.64+0x149], R63 ;  /* 0x0001493f0e009986 */ /* 0x0001e2000c101132 */
[----:B------:R-:W-:Y:S05]  /*4c8b0*/  @P5 BRA `(.L_x_1395) ;  /* 0x00000000000c5947 */ /* 0x000fea0003800000 */
[----:B------:R-:W0:Y:S02]  /*4c8c0*/  LDG.E.U8 R16, desc[UR50][R6.64+0x150] ;  /* 0x0001503206107981 */ /* 0x000e24000c1e1100 */
[----:B0-----:R-:W-:-:S05]  /*4c8d0*/  PRMT R5, R16, 0x8880, RZ ;  /* 0x0000888010057816 */ /* 0x001fca00000000ff */
[----:B------:R-:W-:-:S07]  /*4c8e0*/  IMAD R4, R5, R18, RZ ;  /* 0x0000001205047224 */ /* 0x000fce00078e02ff */
.L_x_1395:
[----:B------:R-:W-:Y:S05]  /*4c8f0*/  BSYNC B1 ;  /* 0x0000000000017941 */ /* 0x000fea0003800000 */
.L_x_1394:
        /* <DEDUP_REMOVED lines=12> */
.L_x_1397:
[----:B------:R-:W-:Y:S05]  /*4c9c0*/  BSYNC B1 ;  /* 0x0000000000017941 */ /* 0x000fea0003800000 */
.L_x_1396:
        /* <DEDUP_REMOVED lines=9> */
.L_x_1399:
[----:B------:R-:W-:Y:S05]  /*4ca60*/  BSYNC B1 ;  /* 0x0000000000017941 */ /* 0x000fea0003800000 */
.L_x_1398:
        /* <DEDUP_REMOVED lines=14> */
.L_x_1401:
[----:B------:R-:W-:Y:S05]  /*4cb50*/  BSYNC B1 ;  /* 0x0000000000017941 */ /* 0x000fea0003800000 */
.L_x_1400:
[----:B------:R-:W-:Y:S01]  /*4cb60*/  @!P5 IMAD R67, R67, R17, R4 ;  /* 0x000000114343d224 */ /* 0x000fe200078e0204 */
[----:B------:R-:W-:Y:S04]  /*4cb70*/  BSSY B1, `(.L_x_1402) ;  /* 0x0000006000017945 */ /* 0x000fe80003800000 */
[----:B------:R0:W-:Y:S01]  /*4cb80*/  @!P5 STG.E.U8 desc[UR50][R14.64+0x151], R67 ;  /* 0x000151430e00d986 */ /* 0x0001e2000c101132 */
[----:B------:R-:W-:Y:S05]  /*4cb90*/  @P4 BRA `(.L_x_1403) ;  /* 0x00000000000c4947 */ /* 0x000fea0003800000 */
[----:B------:R-:W0:Y:S02]  /*4cba0*/  LDG.E.U8 R16, desc[UR50][R6.64+0x158] ;  /* 0x0001583206107981 */ /* 0x000e24000c1e1100 */
[----:B0-----:R-:W-:-:S05]  /*4cbb0*/  PRMT R5, R16, 0x8880, RZ ;  /* 0x0000888010057816 */ /* 0x001fca00000000ff */
[----:B------:R-:W-:-:S07]  /*4cbc0*/  IMAD R4, R5, R18, RZ ;  /* 0x0000001205047224 */ /* 0x000fce00078e02ff */
.L_x_1403:
[----:B------:R-:W-:Y:S05]  /*4cbd0*/  BSYNC B1 ;  /* 0x0000000000017941 */ /* 0x000fea0003800000 */
.L_x_1402:
        /* <DEDUP_REMOVED lines=8> */
.L_x_1405:
[----:B------:R-:W-:Y:S05]  /*4cc60*/  BSYNC B1 ;  /* 0x0000000000017941 */ /* 0x000fea0003800000 */
.L_x_1404:
        /* <DEDUP_REMOVED lines=14> */
.L_x_1407:
[----:B------:R-:W-:Y:S05]  /*4cd50*/  BSYNC B1 ;  /* 0x0000000000017941 */ /* 0x000fea0003800000 */
.L_x_1406:
        /* <DEDUP_REMOVED lines=8> */
.L_x_1409:
[----:B------:R-:W-:Y:S05]  /*4cde0*/  BSYNC B1 ;  /* 0x0000000000017941 */ /* 0x000fea0003800000 */
.L_x_1408:
        /* <DEDUP_REMOVED lines=13> */
.L_x_1411:
[----:B------:R-:W-:Y:S05]  /*4cec0*/  BSYNC B1 ;  /* 0x0000000000017941 */ /* 0x000fea0003800000 */
.L_x_1410:
        /* <DEDUP_REMOVED lines=14> */
.L_x_1413:
[----:B------:R-:W-:Y:S05]  /*4cfb0*/  BSYNC B1 ;  /* 0x0000000000017941 */ /* 0x000fea0003800000 */
.L_x_1412:
[----:B------:R-:W-:Y:S01]  /*4cfc0*/  @!P0 IMAD R73, R73, R17, R4 ;  /* 0x0000001149498224 */ /* 0x000fe200078e0204 */
[----:B------:R-:W-:Y:S04]  /*4cfd0*/  BSSY B1, `(.L_x_1414) ;  /* 0x0000006000017945 */ /* 0x000fe80003800000 */
[----:B------:R0:W-:Y:S01]  /*4cfe0*/  @!P0 STG.E.U8 desc[UR50][R10.64+0x161], R73 ;  /* 0x000161490a008986 */ /* 0x0001e2000c101132 */
[----:B------:R-:W-:Y:S05]  /*4cff0*/  @P3 BRA `(.L_x_1415) ;  /* 0x00000000000c3947 */ /* 0x000fea0003800000 */
[----:B------:R-:W5:Y:S02]  /*4d000*/  LDG.E.U8 R16, desc[UR50][R8.64+0x160] ;  /* 0x0001603208107981 */ /* 0x000f64000c1e1100 */
[----:B-----5:R-:W-:-:S05]  /*4d010*/  PRMT R5, R16, 0x8880, RZ ;  /* 0x0000888010057816 */ /* 0x020fca00000000ff */
[----:B------:R-:W-:-:S07]  /*4d020*/  IMAD R4, R5, R18, RZ ;  /* 0x0000001205047224 */ /* 0x000fce00078e02ff */
.L_x_1415:
[----:B------:R-:W-:Y:S05]  /*4d030*/  BSYNC B1 ;  /* 0x0000000000017941 */ /* 0x000fea0003800000 */
.L_x_1414:
[----:B------:R-:W-:Y:S01]  /*4d040*/  @!P3 IMAD R5, R74, R17, R4 ;  /* 0x000000114a05b224 */ /* 0x000fe200078e0204 */
[----:B------:R-:W-:Y:S04]  /*4d050*/  BSSY B1, `(.L_x_1416) ;  /* 0x0000006000017945 */ /* 0x000fe80003800000 */
[----:B------:R0:W-:Y:S01]  /*4d060*/  @!P3 STG.E.U8 desc[UR50][R12.64+0x160], R5 ;  /* 0x000160050c00b986 */ /* 0x0001e2000c101132 */
[----:B------:R-:W-:Y:S05]  /*4d070*/  @P1 BRA `(.L_x_1417) ;  /* 0x00000000000c1947 */ /* 0x000fea0003800000 */
[----:B------:R-:W0:Y:S02]  /*4d080*/  LDG.E.U8 R16, desc[UR50][R8.64+0x161] ;  /* 0x0001613208107981 */ /* 0x000e24000c1e1100 */
[----:B0-----:R-:W-:-:S05]  /*4d090*/  PRMT R5, R16, 0x8880, RZ ;  /* 0x0000888010057816 */ /* 0x001fca00000000ff */
[----:B------:R-:W-:-:S07]  /*4d0a0*/  IMAD R4, R5, R18, RZ ;  /* 0x0000001205047224 */ /* 0x000fce00078e02ff */
.L_x_1417:
[----:B------:R-:W-:Y:S05]  /*4d0b0*/  BSYNC B1 ;  /* 0x0000000000017941 */ /* 0x000fea0003800000 */
.L_x_1416:
[----:B------:R-:W-:Y:S01]  /*4d0c0*/  @!P1 IMAD R75, R75, R17, R4 ;  /* 0x000000114b4b9224 */ /* 0x000fe200078e0204 */
[----:B------:R-:W-:Y:S04]  /*4d0d0*/  BSSY B1, `(.L_x_1418) ;  /* 0x0000006000017945 */ /* 0x000fe80003800000 */
[----:B------:R0:W-:Y:S01]  /*4d0e0*/  @!P1 STG.E.U8 desc[UR50][R14.64+0x161], R75 ;  /* 0x0001614b0e009986 */ /* 0x0001e2000c101132 */
[----:B------:R-:W-:Y:S05]  /*4d0f0*/  @P5 BRA `(.L_x_1419) ;  /* 0x00000000000c5947 */ /* 0x000fea0003800000 */
[----:B------:R-:W0:Y:S02]  /*4d100*/  LDG.E.U8 R16, desc[UR50][R6.64+0x168] ;  /* 0x0001683206107981 */ /* 0x000e24000c1e1100 */
[----:B0-----:R-:W-:-:S05]  /*4d110*/  PRMT R5, R16, 0x8880, RZ ;  /* 0x0000888010057816 */ /* 0x001fca00000000ff */
[----:B------:R-:W-:-:S07]  /*4d120*/  IMAD R4, R5, R18, RZ ;  /* 0x0000001205047224 */ /* 0x000fce00078e02ff */
.L_x_1419:
[----:B------:R-:W-:Y:S05]  /*4d130*/  BSYNC B1 ;  /* 0x0000000000017941 */ /* 0x000fea0003800000 */
.L_x_1418:
        /* <DEDUP_REMOVED lines=12> */
.L_x_1421:
[----:B------:R-:W-:Y:S05]  /*4d200*/  BSYNC B1 ;  /* 0x0000000000017941 */ /* 0x000fea0003800000 */
.L_x_1420:
        /* <DEDUP_REMOVED lines=9> */
.L_x_1423:
[----:B------:R-:W-:Y:S05]  /*4d2a0*/  BSYNC B1 ;  /* 0x0000000000017941 */ /* 0x000fea0003800000 */
.L_x_1422:
        /* <DEDUP_REMOVED lines=14> */
.L_x_1425:
[----:B------:R-:W-:Y:S05]  /*4d390*/  BSYNC B1 ;  /* 0x0000000000017941 */ /* 0x000fea0003800000 */
.L_x_1424:
[----:B------:R-:W-:Y:S01]  /*4d3a0*/  @!P5 IMAD R79, R79, R17, R4 ;  /* 0x000000114f4fd224 */ /* 0x000fe200078e0204 */
[----:B------:R-:W-:Y:S04]  /*4d3b0*/  BSSY B1, `(.L_x_1426) ;  /* 0x0000006000017945 */ /* 0x000fe80003800000 */
[----:B------:R0:W-:Y:S01]  /*4d3c0*/  @!P5 STG.E.U8 desc[UR50][R14.64+0x169], R79 ;  /* 0x0001694f0e00d986 */ /* 0x0001e2000c101132 */
[----:B------:R-:W-:Y:S05]  /*4d3d0*/  @P4 BRA `(.L_x_1427) ;  /* 0x00000000000c4947 */ /* 0x000fea0003800000 */
[----:B------:R-:W0:Y:S02]  /*4d3e0*/  LDG.E.U8 R16, desc[UR50][R6.64+0x170] ;  /* 0x0001703206107981 */ /* 0x000e24000c1e1100 */
[----:B0-----:R-:W-:-:S05]  /*4d3f0*/  PRMT R5, R16, 0x8880, RZ ;  /* 0x0000888010057816 */ /* 0x001fca00000000ff */
[----:B------:R-:W-:-:S07]  /*4d400*/  IMAD R4, R5, R18, RZ ;  /* 0x0000001205047224 */ /* 0x000fce00078e02ff */
.L_x_1427:
[----:B------:R-:W-:Y:S05]  /*4d410*/  BSYNC B1 ;  /* 0x0000000000017941 */ /* 0x000fea0003800000 */
.L_x_1426:
        /* <DEDUP_REMOVED lines=8> */
.L_x_1429:
[----:B------:R-:W-:Y:S05]  /*4d4a0*/  BSYNC B1 ;  /* 0x0000000000017941 */ /* 0x000fea0003800000 */
.L_x_1428:
        /* <DEDUP_REMOVED lines=14> */
.L_x_1431:
[----:B------:R-:W-:Y:S05]  /*4d590*/  BSYNC B1 ;  /* 0x0000000000017941 */ /* 0x000fea0003800000 */
.L_x_1430:
        /* <DEDUP_REMOVED lines=8> */
.L_x_1433:
[----:B------:R-:W-:Y:S05]  /*4d620*/  BSYNC B1 ;  /* 0x0000000000017941 */ /* 0x000fea0003800000 */
.L_x_1432:
        /* <DEDUP_REMOVED lines=13> */
.L_x_1435:
[----:B------:R-:W-:Y:S05]  /*4d700*/  BSYNC B1 ;  /* 0x0000000000017941 */ /* 0x000fea0003800000 */
.L_x_1434:
        /* <DEDUP_REMOVED lines=14> */
.L_x_1437:
[----:B------:R-:W-:Y:S05]  /*4d7f0*/  BSYNC B1 ;  /* 0x0000000000017941 */ /* 0x000fea0003800000 */
.L_x_1436:
[----:B------:R-:W-:Y:S01]  /*4d800*/  @!P0 IMAD R85, R85, R17, R4 ;  /* 0x0000001155558224 */ /* 0x000fe200078e0204 */
[----:B------:R-:W-:Y:S04]  /*4d810*/  BSSY B1, `(.L_x_1438) ;  /* 0x0000006000017945 */ /* 0x000fe80003800000 */
[----:B------:R0:W-:Y:S01]  /*4d820*/  @!P0 STG.E.U8 desc[UR50][R10.64+0x179], R85 ;  /* 0x000179550a008986 */ /* 0x0001e2000c101132 */
[----:B------:R-:W-:Y:S05]  /*4d830*/  @P3 BRA `(.L_x_1439) ;  /* 0x00000000000c3947 */ /* 0x000fea0003800000 */
[----:B------:R-:W5:Y:S02]  /*4d840*/  LDG.E.U8 R16, desc[UR50][R8.64+0x178] ;  /* 0x0001783208107981 */ /* 0x000f64000c1e1100 */
[----:B-----5:R-:W-:-:S05]  /*4d850*/  PRMT R5, R16, 0x8880, RZ ;  /* 0x0000888010057816 */ /* 0x020fca00000000ff */
[----:B------:R-:W-:-:S07]  /*4d860*/  IMAD R4, R5, R18, RZ ;  /* 0x0000001205047224 */ /* 0x000fce00078e02ff */
.L_x_1439:
[----:B------:R-:W-:Y:S05]  /*4d870*/  BSYNC B1 ;  /* 0x0000000000017941 */ /* 0x000fea0003800000 */
.L_x_1438:
[----:B------:R-:W-:Y:S01]  /*4d880*/  @!P3 IMAD R5, R86, R17, R4 ;  /* 0x000000115605b224 */ /* 0x000fe200078e0204 */
[----:B------:R-:W-:Y:S04]  /*4d890*/  BSSY B1, `(.L_x_1440) ;  /* 0x0000006000017945 */ /* 0x000fe80003800000 */
[----:B------:R0:W-:Y:S01]  /*4d8a0*/  @!P3 STG.E.U8 desc[UR50][R12.64+0x178], R5 ;  /* 0x000178050c00b986 */ /* 0x0001e2000c101132 */
[----:B------:R-:W-:Y:S05]  /*4d8b0*/  @P1 BRA `(.L_x_1441) ;  /* 0x00000000000c1947 */ /* 0x000fea0003800000 */
[----:B------:R-:W0:Y:S02]  /*4d8c0*/  LDG.E.U8 R16, desc[UR50][R8.64+0x179] ;  /* 0x0001793208107981 */ /* 0x000e24000c1e1100 */
[----:B0-----:R-:W-:-:S05]  /*4d8d0*/  PRMT R5, R16, 0x8880, RZ ;  /* 0x0000888010057816 */ /* 0x001fca00000000ff */
[----:B------:R-:W-:-:S07]  /*4d8e0*/  IMAD R4, R5, R18, RZ ;  /* 0x0000001205047224 */ /* 0x000fce00078e02ff */
.L_x_1441:
[----:B------:R-:W-:Y:S05]  /*4d8f0*/  BSYNC B1 ;  /* 0x0000000000017941 */ /* 0x000fea0003800000 */
.L_x_1440:
[----:B------:R-:W-:Y:S01]  /*4d900*/  @!P1 IMAD R87, R87, R17, R4 ;  /* 0x0000001157579224 */ /* 0x000fe200078e0204 */
[----:B------:R-:W-:Y:S04]  /*4d910*/  BSSY B1, `(.L_x_1442) ;  /* 0x0000006000017945 */ /* 0x000fe80003800000 */
[----:B------:R0:W-:Y:S01]  /*4d920*/  @!P1 STG.E.U8 desc[UR50][R14.64+0x179], R87 ;  /* 0x000179570e009986 */ /* 0x0001e2000c101132 */
[----:B------:R-:W-:Y:S05]  /*4d930*/  @P5 BRA `(.L_x_1443) ;  /* 0x00000000000c5947 */ /* 0x000fea0003800000 */
[----:B------:R-:W0:Y:S02]  /*4d940*/  LDG.E.U8 R16, desc[UR50][R6.64+0x180] ;  /* 0x0001803206107981 */ /* 0x000e24000c1e1100 */
[----:B0-----:R-:W-:-:S05]  /*4d950*/  PRMT R5, R16, 0x8880, RZ ;  /* 0x0000888010057816 */ /* 0x001fca00000000ff */
[----:B------:R-:W-:-:S07]  /*4d960*/  IMAD R4, R5, R18, RZ ;  /* 0x0000001205047224 */ /* 0x000fce00078e02ff */
.L_x_1443:
[----:B------:R-:W-:Y:S05]  /*4d970*/  BSYNC B1 ;  /* 0x0000000000017941 */ /* 0x000fea0003800000 */
.L_x_1442:
        /* <DEDUP_REMOVED lines=12> */
.L_x_1445:
[----:B------:R-:W-:Y:S05]  /*4da40*/  BSYNC B1 ;  /* 0x0000000000017941 */ /* 0x000fea0003800000 */
.L_x_1444:
        /* <DEDUP_REMOVED lines=9> */
.L_x_1447:
[----:B------:R-:W-:Y:S05]  /*4dae0*/  BSYNC B1 ;  /* 0x0000000000017941 */ /* 0x000fea0003800000 */
.L_x_1446:
        /* <DEDUP_REMOVED lines=14> */
.L_x_1449:
[----:B------:R-:W-:Y:S05]  /*4dbd0*/  BSYNC B1 ;  /* 0x0000000000017941 */ /* 0x000fea0003800000 */
.L_x_1448:
[----:B------:R-:W-:Y:S01]  /*4dbe0*/  @!P5 IMAD R91, R91, R17, R4 ;  /* 0x000000115b5bd224 */ /* 0x000fe200078e0204 */
[----:B------:R-:W-:Y:S04]  /*4dbf0*/  BSSY B1, `(.L_x_1450) ;  /* 0x0000006000017945 */ /* 0x000fe80003800000 */
[----:B------:R0:W-:Y:S01]  /*4dc00*/  @!P5 STG.E.U8 desc[UR50][R14.64+0x181], R91 ;  /* 0x0001815b0e00d986 */ /* 0x0001e2000c101132 */
[----:B------:R-:W-:Y:S05]  /*4dc10*/  @P4 BRA `(.L_x_1451) ;  /* 0x00000000000c4947 */ /* 0x000fea0003800000 */
[----:B------:R-:W0:Y:S02]  /*4dc20*/  LDG.E.U8 R16, desc[UR50][R6.64+0x188] ;  /* 0x0001883206107981 */ /* 0x000e24000c1e1100 */
[----:B0-----:R-:W-:-:S05]  /*4dc30*/  PRMT R5, R16, 0x8880, RZ ;  /* 0x0000888010057816 */ /* 0x001fca00000000ff */
[----:B------:R-:W-:-:S07]  /*4dc40*/  IMAD R4, R5, R18, RZ ;  /* 0x0000001205047224 */ /* 0x000fce00078e02ff */
.L_x_1451:
[----:B------:R-:W-:Y:S05]  /*4dc50*/  BSYNC B1 ;  /* 0x0000000000017941 */ /* 0x000fea0003800000 */
.L_x_1450:
        /* <DEDUP_REMOVED lines=8> */
.L_x_1453:
[----:B------:R-:W-:Y:S05]  /*4dce0*/  BSYNC B1 ;  /* 0x0000000000017941 */ /* 0x000fea0003800000 */
.L_x_1452:
        /* <DEDUP_REMOVED lines=14> */
.L_x_1455:
[----:B------:R-:W-:Y:S05]  /*4ddd0*/  BSYNC B1 ;  /* 0x0000000000017941 */ /* 0x000fea0003800000 */
.L_x_1454:
        /* <DEDUP_REMOVED lines=8> */
.L_x_1457:
[----:B------:R-:W-:Y:S05]  /*4de60*/  BSYNC B1 ;  /* 0x0000000000017941 */ /* 0x000fea0003800000 */
.L_x_1456:
        /* <DEDUP_REMOVED lines=13> */
.L_x_1459:
[----:B------:R-:W-:Y:S05]  /*4df40*/  BSYNC B1 ;  /* 0x0000000000017941 */ /* 0x000fea0003800000 */
.L_x_1458:
        /* <DEDUP_REMOVED lines=14> */
.L_x_1461:
[----:B------:R-:W-:Y:S05]  /*4e030*/  BSYNC B1 ;  /* 0x0000000000017941 */ /* 0x000fea0003800000 */
.L_x_1460:
[----:B------:R-:W-:Y:S01]  /*4e040*/  @!P0 IMAD R97, R97, R17, R4 ;  /* 0x0000001161618224 */ /* 0x000fe200078e0204 */
[----:B------:R-:W-:Y:S04]  /*4e050*/  BSSY B1, `(.L_x_1462) ;  /* 0x0000006000017945 */ /* 0x000fe80003800000 */
[----:B------:R0:W-:Y:S01]  /*4e060*/  @!P0 STG.E.U8 desc[UR50][R10.64+0x191], R97 ;  /* 0x000191610a008986 */ /* 0x0001e2000c101132 */
[----:B------:R-:W-:Y:S05]  /*4e070*/  @P3 BRA `(.L_x_1463) ;  /* 0x00000000000c3947 */ /* 0x000fea0003800000 */
[----:B------:R-:W5:Y:S02]  /*4e080*/  LDG.E.U8 R16, desc[UR50][R8.64+0x190] ;  /* 0x0001903208107981 */ /* 0x000f64000c1e1100 */
[----:B-----5:R-:W-:-:S05]  /*4e090*/  PRMT R5, R16, 0x8880, RZ ;  /* 0x0000888010057816 */ /* 0x020fca00000000ff */
[----:B------:R-:W-:-:S07]  /*4e0a0*/  IMAD R4, R5, R18, RZ ;  /* 0x0000001205047224 */ /* 0x000fce00078e02ff */
.L_x_1463:
[----:B------:R-:W-:Y:S05]  /*4e0b0*/  BSYNC B1 ;  /* 0x0000000000017941 */ /* 0x000fea0003800000 */
.L_x_1462:
[----:B------:R-:W-:Y:S01]  /*4e0c0*/  @!P3 IMAD R5, R98, R17, R4 ;  /* 0x000000116205b224 */ /* 0x000fe200078e0204 */
[----:B------:R-:W-:Y:S04]  /*4e0d0*/  BSSY B1, `(.L_x_1464) ;  /* 0x0000006000017945 */ /* 0x000fe80003800000 */
[----:B------:R0:W-:Y:S01]  /*4e0e0*/  @!P3 STG.E.U8 desc[UR50][R12.64+0x190], R5 ;  /* 0x000190050c00b986 */ /* 0x0001e2000c101132 */
[----:B------:R-:W-:Y:S05]  /*4e0f0*/  @P1 BRA `(.L_x_1465) ;  /* 0x00000000000c1947 */ /* 0x000fea0003800000 */
[----:B------:R-:W0:Y:S02]  /*4e100*/  LDG.E.U8 R16, desc[UR50][R8.64+0x191] ;  /* 0x0001913208107981 */ /* 0x000e24000c1e1100 */
[----:B0-----:R-:W-:-:S05]  /*4e110*/  PRMT R5, R16, 0x8880, RZ ;  /* 0x0000888010057816 */ /* 0x001fca00000000ff */
[----:B------:R-:W-:-:S07]  /*4e120*/  IMAD R4, R5, R18, RZ ;  /* 0x0000001205047224 */ /* 0x000fce00078e02ff */
.L_x_1465:
[----:B------:R-:W-:Y:S05]  /*4e130*/  BSYNC B1 ;  /* 0x0000000000017941 */ /* 0x000fea0003800000 */
.L_x_1464:
[----:B------:R-:W-:Y:S01]  /*4e140*/  @!P1 IMAD R99, R99, R17, R4 ;  /* 0x0000001163639224 */ /* 0x000fe200078e0204 */
[----:B------:R-:W-:Y:S04]  /*4e150*/  BSSY B1, `(.L_x_1466) ;  /* 0x0000006000017945 */ /* 0x000fe80003800000 */
[----:B------:R0:W-:Y:S01]  /*4e160*/  @!P1 STG.E.U8 desc[UR50][R14.64+0x191], R99 ;  /* 0x000191630e009986 */ /* 0x0001e2000c101132 */
[----:B------:R-:W-:Y:S05]  /*4e170*/  @P5 BRA `(.L_x_1467) ;  /* 0x00000000000c5947 */ /* 0x000fea0003800000 */
[----:B------:R-:W0:Y:S02]  /*4e180*/  LDG.E.U8 R16, desc[UR50][R6.64+0x198] ;  /* 0x0001983206107981 */ /* 0x000e24000c1e1100 */
[----:B0-----:R-:W-:-:S05]  /*4e190*/  PRMT R5, R16, 0x8880, RZ ;  /* 0x0000888010057816 */ /* 0x001fca00000000ff */
[----:B------:R-:W-:-:S07]  /*4e1a0*/  IMAD R4, R5, R18, RZ ;  /* 0x0000001205047224 */ /* 0x000fce00078e02ff */
.L_x_1467:
[----:B------:R-:W-:Y:S05]  /*4e1b0*/  BSYNC B1 ;  /* 0x0000000000017941 */ /* 0x000fea0003800000 */
.L_x_1466:
        /* <DEDUP_REMOVED lines=12> */
.L_x_1469:
[----:B------:R-:W-:Y:S05]  /*4e280*/  BSYNC B1 ;  /* 0x0000000000017941 */ /* 0x000fea0003800000 */
.L_x_1468:
        /* <DEDUP_REMOVED lines=9> */
.L_x_1471:
[----:B------:R-:W-:Y:S05]  /*4e320*/  BSYNC B1 ;  /* 0x0000000000017941 */ /* 0x000fea0003800000 */
.L_x_1470:
        /* <DEDUP_REMOVED lines=14> */
.L_x_1473:
[----:B------:R-:W-:Y:S05]  /*4e410*/  BSYNC B1 ;  /* 0x0000000000017941 */ /* 0x000fea0003800000 */
.L_x_1472:
[----:B------:R-:W-:Y:S01]  /*4e420*/  @!P5 IMAD R103, R103, R17, R4 ;  /* 0x000000116767d224 */ /* 0x000fe200078e0204 */
[----:B------:R-:W-:Y:S04]  /*4e430*/  BSSY B1, `(.L_x_1474) ;  /* 0x0000006000017945 */ /* 0x000fe80003800000 */
[----:B------:R0:W-:Y:S01]  /*4e440*/  @!P5 STG.E.U8 desc[UR50][R14.64+0x199], R103 ;  /* 0x000199670e00d986 */ /* 0x0001e2000c101132 */
[----:B------:R-:W-:Y:S05]  /*4e450*/  @P4 BRA `(.L_x_1475) ;  /* 0x00000000000c4947 */ /* 0x000fea0003800000 */
[----:B------:R-:W0:Y:S02]  /*4e460*/  LDG.E.U8 R16, desc[UR50][R6.64+0x1a0] ;  /* 0x0001a03206107981 */ /* 0x000e24000c1e1100 */
[----:B0-----:R-:W-:-:S05]  /*4e470*/  PRMT R5, R16, 0x8880, RZ ;  /* 0x0000888010057816 */ /* 0x001fca00000000ff */
[----:B------:R-:W-:-:S07]  /*4e480*/  IMAD R4, R5, R18, RZ ;  /* 0x0000001205047224 */ /* 0x000fce00078e02ff */
.L_x_1475:
[----:B------:R-:W-:Y:S05]  /*4e490*/  BSYNC B1 ;  /* 0x0000000000017941 */ /* 0x000fea0003800000 */
.L_x_1474:
        /* <DEDUP_REMOVED lines=8> */
.L_x_1477:
[----:B------:R-:W-:Y:S05]  /*4e520*/  BSYNC B1 ;  /* 0x0000000000017941 */ /* 0x000fea0003800000 */
.L_x_1476:
        /* <DEDUP_REMOVED lines=14> */
.L_x_1479:
[----:B------:R-:W-:Y:S05]  /*4e610*/  BSYNC B1 ;  /* 0x0000000000017941 */ /* 0x000fea0003800000 */
.L_x_1478:
        /* <DEDUP_REMOVED lines=8> */
.L_x_1481:
[----:B------:R-:W-:Y:S05]  /*4e6a0*/  BSYNC B1 ;  /* 0x0000000000017941 */ /* 0x000fea0003800000 */
.L_x_1480:
        /* <DEDUP_REMOVED lines=13> */
.L_x_1483:
[----:B------:R-:W-:Y:S05]  /*4e780*/  BSYNC B1 ;  /* 0x0000000000017941 */ /* 0x000fea0003800000 */
.L_x_1482:
        /* <DEDUP_REMOVED lines=14> */
.L_x_1485:
[----:B------:R-:W-:Y:S05]  /*4e870*/  BSYNC B1 ;  /* 0x0000000000017941 */ /* 0x000fea0003800000 */
.L_x_1484:
[----:B------:R-:W-:Y:S01]  /*4e880*/  @!P0 IMAD R109, R109, R17, R4 ;  /* 0x000000116d6d8224 */ /* 0x000fe200078e0204 */
[----:B------:R-:W-:Y:S04]  /*4e890*/  BSSY B1, `(.L_x_1486) ;  /* 0x0000006000017945 */ /* 0x000fe80003800000 */
[----:B------:R0:W-:Y:S01]  /*4e8a0*/  @!P0 STG.E.U8 desc[UR50][R10.64+0x1a9], R109 ;  /* 0x0001a96d0a008986 */ /* 0x0001e2000c101132 */
[----:B------:R-:W-:Y:S05]  /*4e8b0*/  @P3 BRA `(.L_x_1487) ;  /* 0x00000000000c3947 */ /* 0x000fea0003800000 */
[----:B------:R-:W5:Y:S02]  /*4e8c0*/  LDG.E.U8 R16, desc[UR50][R8.64+0x1a8] ;  /* 0x0001a83208107981 */ /* 0x000f64000c1e1100 */
[----:B-----5:R-:W-:-:S05]  /*4e8d0*/  PRMT R5, R16, 0x8880, RZ ;  /* 0x0000888010057816 */ /* 0x020fca00000000ff */
[----:B------:R-:W-:-:S07]  /*4e8e0*/  IMAD R4, R5, R18, RZ ;  /* 0x0000001205047224 */ /* 0x000fce00078e02ff */
.L_x_1487:
[----:B------:R-:W-:Y:S05]  /*4e8f0*/  BSYNC B1 ;  /* 0x0000000000017941 */ /* 0x000fea0003800000 */
.L_x_1486:
[----:B------:R-:W-:Y:S01]  /*4e900*/  @!P3 IMAD R5, R110, R17, R4 ;  /* 0x000000116e05b224 */ /* 0x000fe200078e0204 */
[----:B------:R-:W-:Y:S04]  /*4e910*/  BSSY B1, `(.L_x_1488) ;  /* 0x0000006000017945 */ /* 0x000fe80003800000 */
[----:B------:R0:W-:Y:S01]  /*4e920*/  @!P3 STG.E.U8 desc[UR50][R12.64+0x1a8], R5 ;  /* 0x0001a8050c00b986 */ /* 0x0001e2000c101132 */
[----:B------:R-:W-:Y:S05]  /*4e930*/  @P1 BRA `(.L_x_1489) ;  /* 0x00000000000c1947 */ /* 0x000fea0003800000 */
[----:B------:R-:W0:Y:S02]  /*4e940*/  LDG.E.U8 R16, desc[UR50][R8.64+0x1a9] ;  /* 0x0001a93208107981 */ /* 0x000e24000c1e1100 */
[----:B0-----:R-:W-:-:S05]  /*4e950*/  PRMT R5, R16, 0x8880, RZ ;  /* 0x0000888010057816 */ /* 0x001fca00000000ff */
[----:B------:R-:W-:-:S07]  /*4e960*/  IMAD R4, R5, R18, RZ ;  /* 0x0000001205047224 */ /* 0x000fce00078e02ff */
.L_x_1489:
[----:B------:R-:W-:Y:S05]  /*4e970*/  BSYNC B1 ;  /* 0x0000000000017941 */ /* 0x000fea0003800000 */
.L_x_1488:
[----:B------:R-:W-:Y:S01]  /*4e980*/  @!P1 IMAD R111, R111, R17, R4 ;  /* 0x000000116f6f9224 */ /* 0x000fe200078e0204 */
[----:B------:R-:W-:Y:S04]  /*4e990*/  BSSY B1, `(.L_x_1490) ;  /* 0x0000006000017945 */ /* 0x000fe80003800000 */
[----:B------:R0:W-:Y:S01]  /*4e9a0*/  @!P1 STG.E.U8 desc[UR50][R14.64+0x1a9], R111 ;  /* 0x0001a96f0e009986 */ /* 0x0001e2000c101132 */
[----:B------:R-:W-:Y:S05]  /*4e9b0*/  @P5 BRA `(.L_x_1491) ;  /* 0x00000000000c5947 */ /* 0x000fea0003800000 */
[----:B------:R-:W0:Y:S02]  /*4e9c0*/  LDG.E.U8 R16, desc[UR50][R6.64+0x1b0] ;  /* 0x0001b03206107981 */ /* 0x000e24000c1e1100 */
[----:B0-----:R-:W-:-:S05]  /*4e9d0*/  PRMT R5, R16, 0x8880, RZ ;  /* 0x0000888010057816 */ /* 0x001fca00000000ff */
[----:B------:R-:W-:-:S07]  /*4e9e0*/  IMAD R4, R5, R18, RZ ;  /* 0x0000001205047224 */ /* 0x000fce00078e02ff */
.L_x_1491:
[----:B------:R-:W-:Y:S05]  /*4e9f0*/  BSYNC B1 ;  /* 0x0000000000017941 */ /* 0x000fea0003800000 */
.L_x_1490:
        /* <DEDUP_REMOVED lines=12> */
.L_x_1493:
[----:B------:R-:W-:Y:S05]  /*4eac0*/  BSYNC B1 ;  /* 0x0000000000017941 */ /* 0x000fea0003800000 */
.L_x_1492:
        /* <DEDUP_REMOVED lines=9> */
.L_x_1495:
[----:B------:R-:W-:Y:S05]  /*4eb60*/  BSYNC B1 ;  /* 0x0000000000017941 */ /* 0x000fea0003800000 */
.L_x_1494:
        /* <DEDUP_REMOVED lines=14> */
.L_x_1497:
[----:B------:R-:W-:Y:S05]  /*4ec50*/  BSYNC B1 ;  /* 0x0000000000017941 */ /* 0x000fea0003800000 */
.L_x_1496:
[----:B------:R-:W-:Y:S01]  /*4ec60*/  @!P5 IMAD R115, R115, R17, R4 ;  /* 0x000000117373d224 */ /* 0x000fe200078e0204 */
[----:B------:R-:W-:Y:S04]  /*4ec70*/  BSSY B1, `(.L_x_1498) ;  /* 0x0000006000017945 */ /* 0x000fe80003800000 */
[----:B------:R0:W-:Y:S01]  /*4ec80*/  @!P5 STG.E.U8 desc[UR50][R14.64+0x1b1], R115 ;  /* 0x0001b1730e00d986 */ /* 0x0001e2000c101132 */
[----:B------:R-:W-:Y:S05]  /*4ec90*/  @P4 BRA `(.L_x_1499) ;  /* 0x00000000000c4947 */ /* 0x000fea0003800000 */
[----:B------:R-:W0:Y:S02]  /*4eca0*/  LDG.E.U8 R16, desc[UR50][R6.64+0x1b8] ;  /* 0x0001b83206107981 */ /* 0x000e24000c1e1100 */
[----:B0-----:R-:W-:-:S05]  /*4ecb0*/  PRMT R5, R16, 0x8880, RZ ;  /* 0x0000888010057816 */ /* 0x001fca00000000ff */
[----:B------:R-:W-:-:S07]  /*4ecc0*/  IMAD R4, R5, R18, RZ ;  /* 0x0000001205047224 */ /* 0x000fce00078e02ff */
.L_x_1499:
[----:B------:R-:W-:Y:S05]  /*4ecd0*/  BSYNC B1 ;  /* 0x0000000000017941 */ /* 0x000fea0003800000 */
.L_x_1498:
        /* <DEDUP_REMOVED lines=8> */
.L_x_1501:
[----:B------:R-:W-:Y:S05]  /*4ed60*/  BSYNC B1 ;  /* 0x0000000000017941 */ /* 0x000fea0003800000 */
.L_x_1500:
        /* <DEDUP_REMOVED lines=14> */
.L_x_1503:
[----:B------:R-:W-:Y:S05]  /*4ee50*/  BSYNC B1 ;  /* 0x0000000000017941 */ /* 0x000fea0003800000 */
.L_x_1502:
        /* <DEDUP_REMOVED lines=8> */
.L_x_1505:
[----:B------:R-:W-:Y:S05]  /*4eee0*/  BSYNC B1 ;  /* 0x0000000000017941 */ /* 0x000fea0003800000 */
.L_x_1504:
        /* <DEDUP_REMOVED lines=13> */
.L_x_1507:
[----:B------:R-:W-:Y:S05]  /*4efc0*/  BSYNC B1 ;  /* 0x0000000000017941 */ /* 0x000fea0003800000 */
.L_x_1506:
        /* <DEDUP_REMOVED lines=14> */
.L_x_1509:
[----:B------:R-:W-:Y:S05]  /*4f0b0*/  BSYNC B1 ;  /* 0x0000000000017941 */ /* 0x000fea0003800000 */
.L_x_1508:
[----:B------:R-:W-:Y:S01]  /*4f0c0*/  @!P0 IMAD R121, R121, R17, R4 ;  /* 0x0000001179798224 */ /* 0x000fe200078e0204 */
[----:B------:R-:W-:Y:S04]  /*4f0d0*/  BSSY B1, `(.L_x_1510) ;  /* 0x0000006000017945 */ /* 0x000fe80003800000 */
[----:B------:R0:W-:Y:S01]  /*4f0e0*/  @!P0 STG.E.U8 desc[UR50][R10.64+0x1c1], R121 ;  /* 0x0001c1790a008986 */ /* 0x0001e2000c101132 */
[----:B------:R-:W-:Y:S05]  /*4f0f0*/  @P3 BRA `(.L_x_1511) ;  /* 0x00000000000c3947 */ /* 0x000fea0003800000 */
[----:B------:R-:W5:Y:S02]  /*4f100*/  LDG.E.U8 R16, desc[UR50][R8.64+0x1c0] ;  /* 0x0001c03208107981 */ /* 0x000f64000c1e1100 */
[----:B-----5:R-:W-:-:S05]  /*4f110*/  PRMT R5, R16, 0x8880, RZ ;  /* 0x0000888010057816 */ /* 0x020fca00000000ff */
[----:B------:R-:W-:-:S07]  /*4f120*/  IMAD R4, R5, R18, RZ ;  /* 0x0000001205047224 */ /* 0x000fce00078e02ff */
.L_x_1511:
[----:B------:R-:W-:Y:S05]  /*4f130*/  BSYNC B1 ;  /* 0x0000000000017941 */ /* 0x000fea0003800000 */
.L_x_1510:
[----:B------:R-:W-:Y:S01]  /*4f140*/  @!P3 IMAD R5, R122, R17, R4 ;  /* 0x000000117a05b224 */ /* 0x000fe200078e0204 */
[----:B------:R-:W-:Y:S04]  /*4f150*/  BSSY B1, `(.L_x_1512) ;  /* 0x0000006000017945 */ /* 0x000fe80003800000 */
[----:B------:R0:W-:Y:S01]  /*4f160*/  @!P3 STG.E.U8 desc[UR50][R12.64+0x1c0], R5 ;  /* 0x0001c0050c00b986 */ /* 0x0001e2000c101132 */
[----:B------:R-:W-:Y:S05]  /*4f170*/  @P1 BRA `(.L_x_1513) ;  /* 0x00000000000c1947 */ /* 0x000fea0003800000 */
[----:B------:R-:W0:Y:S02]  /*4f180*/  LDG.E.U8 R16, desc[UR50][R8.64+0x1c1] ;  /* 0x0001c13208107981 */ /* 0x000e24000c1e1100 */
[----:B0-----:R-:W-:-:S05]  /*4f190*/  PRMT R5, R16, 0x8880, RZ ;  /* 0x0000888010057816 */ /* 0x001fca00000000ff */
[----:B------:R-:W-:-:S07]  /*4f1a0*/  IMAD R4, R5, R18, RZ ;  /* 0x0000001205047224 */ /* 0x000fce00078e02ff */
.L_x_1513:
[----:B------:R-:W-:Y:S05]  /*4f1b0*/  BSYNC B1 ;  /* 0x0000000000017941 */ /* 0x000fea0003800000 */
.L_x_1512:
[----:B------:R-:W-:Y:S01]  /*4f1c0*/  @!P1 IMAD R123, R123, R17, R4 ;  /* 0x000000117b7b9224 */ /* 0x000fe200078e0204 */
[----:B------:R-:W-:Y:S04]  /*4f1d0*/  BSSY B1, `(.L_x_1514) ;  /* 0x0000006000017945 */ /* 0x000fe80003800000 */
[----:B------:R0:W-:Y:S01]  /*4f1e0*/  @!P1 STG.E.U8 desc[UR50][R14.64+0x1c1], R123 ;  /* 0x0001c17b0e009986 */ /* 0x0001e2000c101132 */
[----:B------:R-:W-:Y:S05]  /*4f1f0*/  @P5 BRA `(.L_x_1515) ;  /* 0x00000000000c5947 */ /* 0x000fea0003800000 */
[----:B------:R-:W0:Y:S02]  /*4f200*/  LDG.E.U8 R16, desc[UR50][R6.64+0x1c8] ;  /* 0x0001c83206107981 */ /* 0x000e24000c1e1100 */
[----:B0-----:R-:W-:-:S05]  /*4f210*/  PRMT R5, R16, 0x8880, RZ ;  /* 0x0000888010057816 */ /* 0x001fca00000000ff */
[----:B------:R-:W-:-:S07]  /*4f220*/  IMAD R4, R5, R18, RZ ;  /* 0x0000001205047224 */ /* 0x000fce00078e02ff */
.L_x_1515:
[----:B------:R-:W-:Y:S05]  /*4f230*/  BSYNC B1 ;  /* 0x0000000000017941 */ /* 0x000fea0003800000 */
.L_x_1514:
        /* <DEDUP_REMOVED lines=12> */
.L_x_1517:
[----:B------:R-:W-:Y:S05]  /*4f300*/  BSYNC B1 ;  /* 0x0000000000017941 */ /* 0x000fea0003800000 */
.L_x_1516:
        /* <DEDUP_REMOVED lines=9> */
.L_x_1519:
[----:B------:R-:W-:Y:S05]  /*4f3a0*/  BSYNC B1 ;  /* 0x0000000000017941 */ /* 0x000fea0003800000 */
.L_x_1518:
        /* <DEDUP_REMOVED lines=14> */
.L_x_1521:
[----:B------:R-:W-:Y:S05]  /*4f490*/  BSYNC B1 ;  /* 0x0000000000017941 */ /* 0x000fea0003800000 */
.L_x_1520:
[----:B------:R-:W-:Y:S01]  /*4f4a0*/  @!P5 IMAD R127, R127, R17, R4 ;  /* 0x000000117f7fd224 */ /* 0x000fe200078e0204 */
[----:B------:R-:W-:Y:S04]  /*4f4b0*/  BSSY B1, `(.L_x_1522) ;  /* 0x0000006000017945 */ /* 0x000fe80003800000 */
[----:B------:R0:W-:Y:S01]  /*4f4c0*/  @!P5 STG.E.U8 desc[UR50][R14.64+0x1c9], R127 ;  /* 0x0001c97f0e00d986 */ /* 0x0001e2000c101132 */
[----:B------:R-:W-:Y:S05]  /*4f4d0*/  @P4 BRA `(.L_x_1523) ;  /* 0x00000000000c4947 */ /* 0x000fea0003800000 */
[----:B------:R-:W0:Y:S02]  /*4f4e0*/  LDG.E.U8 R16, desc[UR50][R6.64+0x1d0] ;  /* 0x0001d03206107981 */ /* 0x000e24000c1e1100 */
[----:B0-----:R-:W-:-:S05]  /*4f4f0*/  PRMT R5, R16, 0x8880, RZ ;  /* 0x0000888010057816 */ /* 0x001fca00000000ff */
[----:B------:R-:W-:-:S07]  /*4f500*/  IMAD R4, R5, R18, RZ ;  /* 0x0000001205047224 */ /* 0x000fce00078e02ff */
.L_x_1523:
[----:B------:R-:W-:Y:S05]  /*4f510*/  BSYNC B1 ;  /* 0x0000000000017941 */ /* 0x000fea0003800000 */
.L_x_1522:
        /* <DEDUP_REMOVED lines=8> */
.L_x_1525:
[----:B------:R-:W-:Y:S05]  /*4f5a0*/  BSYNC B1 ;  /* 0x0000000000017941 */ /* 0x000fea0003800000 */
.L_x_1524:
        /* <DEDUP_REMOVED lines=14> */
.L_x_1527:
[----:B------:R-:W-:Y:S05]  /*4f690*/  BSYNC B1 ;  /* 0x0000000000017941 */ /* 0x000fea0003800000 */
.L_x_1526:
        /* <DEDUP_REMOVED lines=8> */
.L_x_1529:
[----:B------:R-:W-:Y:S05]  /*4f720*/  BSYNC B1 ;  /* 0x0000000000017941 */ /* 0x000fea0003800000 */
.L_x_1528:
        /* <DEDUP_REMOVED lines=13> */
.L_x_1531:
[----:B------:R-:W-:Y:S05]  /*4f800*/  BSYNC B1 ;  /* 0x0000000000017941 */ /* 0x000fea0003800000 */
.L_x_1530:
        /* <DEDUP_REMOVED lines=14> */
.L_x_1533:
[----:B------:R-:W-:Y:S05]  /*4f8f0*/  BSYNC B1 ;  /* 0x0000000000017941 */ /* 0x000fea0003800000 */
.L_x_1532:
[----:B------:R-:W-:Y:S01]  /*4f900*/  @!P0 IMAD R133, R133, R17, R4 ;  /* 0x0000001185858224 */ /* 0x000fe200078e0204 */
[----:B------:R-:W-:Y:S04]  /*4f910*/  BSSY B1, `(.L_x_1534) ;  /* 0x0000006000017945 */ /* 0x000fe80003800000 */
[----:B------:R0:W-:Y:S01]  /*4f920*/  @!P0 STG.E.U8 desc[UR50][R10.64+0x1d9], R133 ;  /* 0x0001d9850a008986 */ /* 0x0001e2000c101132 */
[----:B------:R-:W-:Y:S05]  /*4f930*/  @P3 BRA `(.L_x_1535) ;  /* 0x00000000000c3947 */ /* 0x000fea0003800000 */
[----:B------:R-:W5:Y:S02]  /*4f940*/  LDG.E.U8 R16, desc[UR50][R8.64+0x1d8] ;  /* 0x0001d83208107981 */ /* 0x000f64000c1e1100 */
[----:B-----5:R-:W-:-:S05]  /*4f950*/  PRMT R5, R16, 0x8880, RZ ;  /* 0x0000888010057816 */ /* 0x020fca00000000ff */
[----:B------:R-:W-:-:S07]  /*4f960*/  IMAD R4, R5, R18, RZ ;  /* 0x0000001205047224 */ /* 0x000fce00078e02ff */
.L_x_1535:
[----:B------:R-:W-:Y:S05]  /*4f970*/  BSYNC B1 ;  /* 0x0000000000017941 */ /* 0x000fea0003800000 */
.L_x_1534:
[----:B------:R-:W-:Y:S01]  /*4f980*/  @!P3 IMAD R5, R134, R17, R4 ;  /* 0x000000118605b224 */ /* 0x000fe200078e0204 */
[----:B------:R-:W-:Y:S04]  /*4f990*/  BSSY B1, `(.L_x_1536) ;  /* 0x0000006000017945 */ /* 0x000fe80003800000 */
[----:B------:R0:W-:Y:S01]  /*4f9a0*/  @!P3 STG.E.U8 desc[UR50][R12.64+0x1d8], R5 ;  /* 0x0001d8050c00b986 */ /* 0x0001e2000c101132 */
[----:B------:R-:W-:Y:S05]  /*4f9b0*/  @P1 BRA `(.L_x_1537) ;  /* 0x00000000000c1947 */ /* 0x000fea0003800000 */
[----:B------:R-:W0:Y:S02]  /*4f9c0*/  LDG.E.U8 R16, desc[UR50][R8.64+0x1d9] ;  /* 0x0001d93208107981 */ /* 0x000e24000c1e1100 */
[----:B0-----:R-:W-:-:S05]  /*4f9d0*/  PRMT R5, R16, 0x8880, RZ ;  /* 0x0000888010057816 */ /* 0x001fca00000000ff */
[----:B------:R-:W-:-:S07]  /*4f9e0*/  IMAD R4, R5, R18, RZ ;  /* 0x0000001205047224 */ /* 0x000fce00078e02ff */
.L_x_1537:
[----:B------:R-:W-:Y:S05]  /*4f9f0*/  BSYNC B1 ;  /* 0x0000000000017941 */ /* 0x000fea0003800000 */
.L_x_1536:
[----:B------:R-:W-:Y:S01]  /*4fa00*/  @!P1 IMAD R135, R135, R17, R4 ;  /* 0x0000001187879224 */ /* 0x000fe200078e0204 */
[----:B------:R-:W-:Y:S04]  /*4fa10*/  BSSY B1, `(.L_x_1538) ;  /* 0x0000006000017945 */ /* 0x000fe80003800000 */
[----:B------:R0:W-:Y:S01]  /*4fa20*/  @!P1 STG.E.U8 desc[UR50][R14.64+0x1d9], R135 ;  /* 0x0001d9870e009986 */ /* 0x0001e2000c101132 */
[----:B------:R-:W-:Y:S05]  /*4fa30*/  @P4 BRA `(.L_x_1539) ;  /* 0x00000000000c4947 */ /* 0x000fea0003800000 */
[----:B------:R-:W0:Y:S02]  /*4fa40*/  LDG.E.U8 R16, desc[UR50][R6.64+0x1e0] ;  /* 0x0001e03206107981 */ /* 0x000e24000c1e1100 */
[----:B0-----:R-:W-:-:S05]  /*4fa50*/  PRMT R5, R16, 0x8880, RZ ;  /* 0x0000888010057816 */ /* 0x001fca00000000ff */
[----:B------:R-:W-:-:S07]  /*4fa60*/  IMAD R4, R5, R18, RZ ;  /* 0x0000001205047224 */ /* 0x000fce00078e02ff */
.L_x_1539:
[----:B------:R-:W-:Y:S05]  /*4fa70*/  BSYNC B1 ;  /* 0x0000000000017941 */ /* 0x000fea0003800000 */
.L_x_1538:
        /* <DEDUP_REMOVED lines=12> */
.L_x_1541:
[----:B------:R-:W-:Y:S05]  /*4fb40*/  BSYNC B1 ;  /* 0x0000000000017941 */ /* 0x000fea0003800000 */
.L_x_1540:
        /* <DEDUP_REMOVED lines=9> */
.L_x_1543:
[----:B------:R-:W-:Y:S05]  /*4fbe0*/  BSYNC B1 ;  /* 0x0000000000017941 */ /* 0x000fea0003800000 */
.L_x_1542:
        /* <DEDUP_REMOVED lines=14> */
.L_x_1545:
[----:B------:R-:W-:Y:S05]  /*4fcd0*/  BSYNC B1 ;  /* 0x0000000000017941 */ /* 0x000fea0003800000 */
.L_x_1544:
[----:B------:R-:W-:Y:S01]  /*4fce0*/  @!P4 IMAD R139, R139, R17, R4 ;  /* 0x000000118b8bc224 */ /* 0x000fe200078e0204 */
[----:B------:R-:W-:Y:S04]  /*4fcf0*/  BSSY B1, `(.L_x_1546) ;  /* 0x0000006000017945 */ /* 0x000fe80003800000 */
[----:B------:R0:W-:Y:S01]  /*4fd00*/  @!P4 STG.E.U8 desc[UR50][R14.64+0x1e1], R139 ;  /* 0x0001e18b0e00c986 */ /* 0x0001e2000c101132 */
[----:B------:R-:W-:Y:S05]  /*4fd10*/  @P3 BRA `(.L_x_1547) ;  /* 0x00000000000c3947 */ /* 0x000fea0003800000 */
[----:B------:R-:W0:Y:S02]  /*4fd20*/  LDG.E.U8 R16, desc[UR50][R6.64+0x1e8] ;  /* 0x0001e83206107981 */ /* 0x000e24000c1e1100 */
[----:B0-----:R-:W-:-:S05]  /*4fd30*/  PRMT R5, R16, 0x8880, RZ ;  /* 0x0000888010057816 */ /* 0x001fca00000000ff */
[----:B------:R-:W-:-:S07]  /*4fd40*/  IMAD R4, R5, R18, RZ ;  /* 0x0000001205047224 */ /* 0x000fce00078e02ff */
.L_x_1547:
[----:B------:R-:W-:Y:S05]  /*4fd50*/  BSYNC B1 ;  /* 0x0000000000017941 */ /* 0x000fea0003800000 */
.L_x_1546:
        /* <DEDUP_REMOVED lines=8> */
.L_x_1549:
[----:B------:R-:W-:Y:S05]  /*4fde0*/  BSYNC B1 ;  /* 0x0000000000017941 */ /* 0x000fea0003800000 */
.L_x_1548:
        /* <DEDUP_REMOVED lines=14> */
.L_x_1551:
[----:B------:R-:W-:Y:S05]  /*4fed0*/  BSYNC B1 ;  /* 0x0000000000017941 */ /* 0x000fea0003800000 */
.L_x_1550:
        /* <DEDUP_REMOVED lines=9> */
.L_x_1553:
[----:B------:R-:W-:Y:S05]  /*4ff70*/  BSYNC B1 ;  /* 0x0000000000017941 */ /* 0x000fea0003800000 */
.L_x_1552:
[C---:B------:R-:W-:Y:S01]  /*4ff80*/  ISETP.LT.OR P4, PT, R0.reuse, 0x1f1, !P6 ;  /* 0x000001f10000780c */ /* 0x040fe20007781670 */
[----:B------:R-:W-:Y:S01]  /*4ff90*/  @!P0 IMAD R143, R143, R17, R4 ;  /* 0x000000118f8f8224 */ /* 0x000fe200078e0204 */
[----:B0-----:R-:W-:Y:S01]  /*4ffa0*/  @!P5 IADD3 R12, P1, P3, R23, UR46, R2 ;  /* 0x0000002e170cdc10 */ /* 0x001fe2000fb3e002 */
[----:B------:R-:W-:Y:S01]  /*4ffb0*/  IMAD.U32 R5, RZ, RZ, UR43 ;  /* 0x0000002bff057e24 */ /* 0x000fe2000f8e00ff */
[----:B------:R-:W-:Y:S02]  /*4ffc0*/  BSSY B1, `(.L_x_1554) ;  /* 0x000000a000017945 */ /* 0x000fe40003800000 */
[----:B------:R0:W-:Y:S01]  /*4ffd0*/  @!P0 STG.E.U8 desc[UR50][R14.64+0x1e9], R143 ;  /* 0x0001e98f0e008986 */ /* 0x0001e2000c101132 */
[C---:B------:R-:W-:Y:S02]  /*4ffe0*/  ISETP.LT.OR P0, PT, R0.reuse, 0x1f2, !P6 ;  /* 0x000001f20000780c */ /* 0x040fe40007701670 */
[----:B------:R-:W-:Y:S02]  /*4fff0*/  @!P5 IADD3.X R13, R5, UR45, R3, P1, P3 ;  /* 0x0000002d050ddc10 */ /* 0x000fe40008fe6403 */
[----:B------:R-:W-:-:S02]  /*50000*/  ISETP.LT.OR P3, PT, R0, 0x1f2, !P2 ;  /* 0x000001f20000780c */ /* 0x000fc40005761670 */
[----:B------:R-:W-:Y:S01]  /*50010*/  ISETP.LT.OR P1, PT, R0, 0x1f9, !P2 ;  /* 0x000001f90000780c */ /* 0x000fe20005721670 */
[----:B------:R-:W-:-:S12]  /*50020*/  @P4 BRA `(.L_x_1555) ;  /* 0x00000000000c4947 */ /* 0x000fd80003800000 */
[----:B------:R-:W5:Y:S02]  /*50030*/  LDG.E.U8 R16, desc[UR50][R6.64+0x1f0] ;  /* 0x0001f03206107981 */ /* 0x000f64000c1e1100 */
[----:B-----5:R-:W-:-:S05]  /*50040*/  PRMT R5, R16, 0x8880, RZ ;  /* 0x0000888010057816 */ /* 0x020fca00000000ff */
[----:B------:R-:W-:-:S07]  /*50050*/  IMAD R4, R5, R18, RZ ;  /* 0x0000001205047224 */ /* 0x000fce00078e02ff */
.L_x_1555:
[----:B------:R-:W-:Y:S05]  /*50060*/  BSYNC B1 ;  /* 0x0000000000017941 */ /* 0x000fea0003800000 */
.L_x_1554:
[----:B------:R-:W-:Y:S01]  /*50070*/  @!P4 IMAD R5, R144, R17, R4 ;  /* 0x000000119005c224 */ /* 0x000fe200078e0204 */
[----:B------:R-:W-:Y:S04]  /*50080*/  BSSY B1, `(.L_x_1556) ;  /* 0x0000006000017945 */ /* 0x000fe80003800000 */
[----:B------:R0:W-:Y:S01]  /*50090*/  @!P4 STG.E.U8 desc[UR50][R10.64+0x1f0], R5 ;  /* 0x0001f0050a00c986 */ /* 0x0001e2000c101132 */
[----:B------:R-:W-:Y:S05]  /*500a0*/  @P0 BRA `(.L_x_1557) ;  /* 0x00000000000c0947 */ /* 0x000fea0003800000 */
[----:B------:R-:W0:Y:S02]  /*500b0*/  LDG.E.U8 R16, desc[UR50][R6.64+0x1f1] ;  /* 0x0001f13206107981 */ /* 0x000e24000c1e1100 */
[----:B0-----:R-:W-:-:S05]  /*500c0*/  PRMT R5, R16, 0x8880, RZ ;  /* 0x0000888010057816 */ /* 0x001fca00000000ff */
[----:B------:R-:W-:-:S07]  /*500d0*/  IMAD R4, R5, R18, RZ ;  /* 0x0000001205047224 */ /* 0x000fce00078e02ff */
.L_x_1557:
[----:B------:R-:W-:Y:S05]  /*500e0*/  BSYNC B1 ;  /* 0x0000000000017941 */ /* 0x000fea0003800000 */
.L_x_1556:
[----:B------:R-:W-:Y:S01]  /*500f0*/  @!P0 IMAD R145, R145, R17, R4 ;  /* 0x0000001191918224 */ /* 0x000fe200078e0204 */
[----:B------:R-:W-:Y:S04]  /*50100*/  BSSY B1, `(.L_x_1558) ;  /* 0x0000006000017945 */ /* 0x000fe80003800000 */
[----:B------:R0:W-:Y:S01]  /*50110*/  @!P0 STG.E.U8 desc[UR50][R10.64+0x1f1], R145 ;  /* 0x0001f1910a008986 */ /* 0x0001e2000c101132 */
[----:B------:R-:W-:Y:S05]  /*50120*/  @P5 BRA `(.L_x_1559) ;  /* 0x00000000000c5947 */ /* 0x000fea0003800000 */
[----:B------:R-:W0:Y:S02]  /*50130*/  LDG.E.U8 R16, desc[UR50][R8.64+0x1f0] ;  /* 0x0001f03208107981 */ /* 0x000e24000c1e1100 */
[----:B0-----:R-:W-:-:S05]  /*50140*/  PRMT R5, R16, 0x8880, RZ ;  /* 0x0000888010057816 */ /* 0x001fca00000000ff */
[----:B------:R-:W-:-:S07]  /*50150*/  IMAD R4, R5, R18, RZ ;  /* 0x0000001205047224 */ /* 0x000fce00078e02ff */
.L_x_1559:
[----:B------:R-:W-:Y:S05]  /*50160*/  BSYNC B1 ;  /* 0x0000000000017941 */ /* 0x000fea0003800000 */
.L_x_1558:
[----:B0-----:R-:W-:Y:S01]  /*50170*/  @!P5 IMAD R5, R146, R17, R4 ;  /* 0x000000119205d224 */ /* 0x001fe200078e0204 */
[----:B------:R-:W-:Y:S01]  /*50180*/  BSSY B1, `(.L_x_1560) ;  /* 0x000000e000017945 */ /* 0x000fe20003800000 */
[----:B------:R-:W-:Y:S01]  /*50190*/  IMAD.U32 R15, RZ, RZ, UR44 ;  /* 0x0000002cff0f7e24 */ /* 0x000fe2000f8e00ff */
[C---:B------:R-:W-:Y:S01]  /*501a0*/  ISETP.LT.OR P0, PT, R0.reuse, 0x1f9, !P6 ;  /* 0x000001f90000780c */ /* 0x040fe20007701670 */
[----:B------:R-:W-:Y:S01]  /*501b0*/  IMAD.U32 R21, RZ, RZ, UR43 ;  /* 0x0000002bff157e24 */ /* 0x000fe2000f8e00ff */
[----:B------:R0:W-:Y:S01]  /*501c0*/  @!P5 STG.E.U8 desc[UR50][R12.64+0x1f0], R5 ;  /* 0x0001f0050c00d986 */ /* 0x0001e2000c101132 */
[----:B------:R-:W-:Y:S01]  /*501d0*/  IMAD.U32 R23, RZ, RZ, UR44 ;  /* 0x0000002cff177e24 */ /* 0x000fe2000f8e00ff */
[----:B------:R-:W-:Y:S02]  /*501e0*/  @!P3 IADD3 R14, P4, P5, R15, UR46, R2 ;  /* 0x0000002e0f0ebc10 */ /* 0x000fe4000fd9e002 */
[----:B------:R-:W-:Y:S02]  /*501f0*/  ISETP.LT.OR P6, PT, R0, 0x1fa, !P6 ;  /* 0x000001fa0000780c */ /* 0x000fe400077c1670 */
[----:B------:R-:W-:-:S02]  /*50200*/  @!P3 IADD3.X R15, R21, UR45, R3, P4, P5 ;  /* 0x0000002d150fbc10 */ /* 0x000fc4000a7ea403 */
[----:B------:R-:W-:Y:S01]  /*50210*/  @!P1 IADD3 R20, P4, P5, R23, UR46, R2 ;  /* 0x0000002e17149c10 */ /* 0x000fe2000fd9e002 */
[----:B------:R-:W-:-:S12]  /*50220*/  @P3 BRA `(.L_x_1561) ;  /* 0x00000000000c3947 */ /* 0x000fd80003800000 */
[----:B------:R-:W0:Y:S02]  /*50230*/  LDG.E.U8 R16, desc[UR50][R8.64+0x1f1] ;  /* 0x0001f13208107981 */ /* 0x000e24000c1e1100 */
[----:B0-----:R-:W-:-:S05]  /*50240*/  PRMT R5, R16, 0x8880, RZ ;  /* 0x0000888010057816 */ /* 0x001fca00000000ff */
[----:B------:R-:W-:-:S07]  /*50250*/  IMAD R4, R5, R18, RZ ;  /* 0x0000001205047224 */ /* 0x000fce00078e02ff */
.L_x_1561:
[----:B------:R-:W-:Y:S05]  /*50260*/  BSYNC B1 ;  /* 0x0000000000017941 */ /* 0x000fea0003800000 */
.L_x_1560:
[----:B------:R-:W-:Y:S01]  /*50270*/  @!P3 IMAD R147, R147, R17, R4 ;  /* 0x000000119393b224 */ /* 0x000fe200078e0204 */
[----:B------:R-:W-:Y:S04]  /*50280*/  BSSY B1, `(.L_x_1562) ;  /* 0x0000006000017945 */ /* 0x000fe80003800000 */
[----:B------:R0:W-:Y:S01]  /*50290*/  @!P3 STG.E.U8 desc[UR50][R14.64+0x1f1], R147 ;  /* 0x0001f1930e00b986 */ /* 0x0001e2000c101132 */
[----:B------:R-:W-:Y:S05]  /*502a0*/  @P0 BRA `(.L_x_1563) ;  /* 0x00000000000c0947 */ /* 0x000fea0003800000 */
[----:B------:R-:W0:Y:S02]  /*502b0*/  LDG.E.U8 R16, desc[UR50][R6.64+0x1f8] ;  /* 0x0001f83206107981 */ /* 0x000e24000c1e1100 */
[----:B0-----:R-:W-:-:S05]  /*502c0*/  PRMT R5, R16, 0x8880, RZ ;  /* 0x0000888010057816 */ /* 0x001fca00000000ff */
[----:B------:R-:W-:-:S07]  /*502d0*/  IMAD R4, R5, R18, RZ ;  /* 0x0000001205047224 */ /* 0x000fce00078e02ff */
.L_x_1563:
[----:B------:R-:W-:Y:S05]  /*502e0*/  BSYNC B1 ;  /* 0x0000000000017941 */ /* 0x000fea0003800000 */
.L_x_1562:
        /* <DEDUP_REMOVED lines=8> */
.L_x_1565:
[----:B------:R-:W-:Y:S05]  /*50370*/  BSYNC B1 ;  /* 0x0000000000017941 */ /* 0x000fea0003800000 */
.L_x_1564:
        /* <DEDUP_REMOVED lines=8> */
.L_x_1567:
[----:B------:R-:W-:Y:S05]  /*50400*/  BSYNC B1 ;  /* 0x0000000000017941 */ /* 0x000fea0003800000 */
.L_x_1566:
[----:B0-----:R-:W-:Y:S01]  /*50410*/  @!P1 IMAD R5, R150, R17, R4 ;  /* 0x0000001196059224 */ /* 0x001fe200078e0204 */
[----:B------:R-:W-:Y:S01]  /*50420*/  ISETP.LT.OR P2, PT, R0, 0x1fa, !P2 ;  /* 0x000001fa0000780c */ /* 0x000fe20005741670 */
[----:B------:R-:W-:Y:S03]  /*50430*/  BSSY B1, `(.L_x_1568) ;  /* 0x0000006000017945 */ /* 0x000fe60003800000 */
[----:B------:R0:W-:Y:S09]  /*50440*/  @!P1 STG.E.U8 desc[UR50][R20.64+0x1f8], R5 ;  /* 0x0001f80514009986 */ /* 0x0001f2000c101132 */
[----:B------:R-:W-:Y:S05]  /*50450*/  @P2 BRA `(.L_x_1569) ;  /* 0x00000000000c2947 */ /* 0x000fea0003800000 */
[----:B------:R-:W0:Y:S02]  /*50460*/  LDG.E.U8 R16, desc[UR50][R8.64+0x1f9] ;  /* 0x0001f93208107981 */ /* 0x000e24000c1e1100 */
[----:B0-----:R-:W-:-:S05]  /*50470*/  PRMT R5, R16, 0x8880, RZ ;  /* 0x0000888010057816 */ /* 0x001fca00000000ff */
[----:B------:R-:W-:-:S07]  /*50480*/  IMAD R4, R5, R18, RZ ;  /* 0x0000001205047224 */ /* 0x000fce00078e02ff */
.L_x_1569:
[----:B------:R-:W-:Y:S05]  /*50490*/  BSYNC B1 ;  /* 0x0000000000017941 */ /* 0x000fea0003800000 */
.L_x_1568:
[----:B------:R-:W-:Y:S01]  /*504a0*/  IMAD R151, R151, R17, R4 ;  /* 0x0000001197977224 */ /* 0x000fe200078e0204 */
[----:B------:R-:W-:Y:S06]  /*504b0*/  @P2 BRA `(.L_x_1570) ;  /* 0x0000013000342947 */ /* 0x000fec0003800000 */
[----:B0-----:R-:W-:Y:S02]  /*504c0*/  IMAD.U32 R5, RZ, RZ, UR44 ;  /* 0x0000002cff057e24 */ /* 0x001fe4000f8e00ff */
[----:B------:R-:W-:-:S03]  /*504d0*/  IMAD.U32 R7, RZ, RZ, UR43 ;  /* 0x0000002bff077e24 */ /* 0x000fc6000f8e00ff */
[----:B------:R-:W-:-:S04]  /*504e0*/  IADD3 R2, P0, P1, R5, UR46, R2 ;  /* 0x0000002e05027c10 */ /* 0x000fc8000f91e002 */
[----:B------:R-:W-:-:S05]  /*504f0*/  IADD3.X R3, R7, UR45, R3, P0, P1 ;  /* 0x0000002d07037c10 */ /* 0x000fca00087e2403 */
[----:B------:R0:W-:Y:S01]  /*50500*/  STG.E.U8 desc[UR50][R2.64+0x1f9], R151 ;  /* 0x0001f99702007986 */ /* 0x0001e2000c101132 */
[----:B------:R-:W-:Y:S05]  /*50510*/  BRA `(.L_x_1570) ;  /* 0x00000130001c7947 */ /* 0x000fea0003800000 */
.L_x_33:
[----:B------:R-:W2:Y:S01]  /*50520*/  LDL.LU R4, [R1+0x800] ;  /* 0x0008000001047983 */ /* 0x000ea20000300800 */
[----:B------:R-:W-:Y:S01]  /*50530*/  ISETP.GE.AND P1, PT, R23, 0x1, PT ;  /* 0x000000011700780c */ /* 0x000fe20003f26270 */
[----:B------:R-:W-:Y:S02]  /*50540*/  ULDC.64 UR4, c[0x0][0x5c0] ;  /* 0x0001700000047ab9 */ /* 0x000fe40000000a00 */
[----:B------:R-:W3:Y:S04]  /*50550*/  LDL.LU R5, [R1+0x804] ;  /* 0x0008040001057983 */ /* 0x000ee80000300800 */
[----:B------:R-:W4:Y:S04]  /*50560*/  LDL.LU R6, [R1+0x808] ;  /* 0x0008080001067983 */ /* 0x000f280000300800 */
[----:B------:R-:W4:Y:S04]  /*50570*/  LDL.LU R199, [R1+0x80c] ;  /* 0x00080c0001c77983 */ /* 0x000f280000300800 */
[----:B------:R-:W4:Y:S04]  /*50580*/  LDL.LU R198, [R1+0x810] ;  /* 0x0008100001c67983 */ /* 0x000f280000300800 */
[----:B------:R-:W4:Y:S04]  /*50590*/  LDL.LU R197, [R1+0x814] ;  /* 0x0008140001c57983 */ /* 0x000f280000300800 */
[----:B------:R-:W4:Y:S04]  /*505a0*/  LDL.LU R196, [R1+0x818] ;  /* 0x0008180001c47983 */ /* 0x000f280000300800 */
[----:B------:R-:W4:Y:S04]  /*505b0*/  LDL.LU R195, [R1+0x81c] ;  /* 0x00081c0001c37983 */ /* 0x000f280000300800 */
[----:B------:R-:W4:Y:S04]  /*505c0*/  LDL.LU R194, [R1+0x820] ;  /* 0x0008200001c27983 */ /* 0x000f280000300800 */
[----:B------:R-:W4:Y:S04]  /*505d0*/  LDL.LU R193, [R1+0x824] ;  /* 0x0008240001c17983 */ /* 0x000f280000300800 */
[----:B------:R-:W4:Y:S01]  /*505e0*/  LDL.LU R192, [R1+0x828] ;  /* 0x0008280001c07983 */ /* 0x000f220000300800 */
[----:B------:R-:W-:-:S03]  /*505f0*/  ISETP.LT.OR P0, PT, R0, 0x1, !P1 ;  /* 0x000000010000780c */ /* 0x000fc60004f01670 */
[----:B------:R-:W4:Y:S01]  /*50600*/  LDL.LU R191, [R1+0x82c] ;  /* 0x00082c0001bf7983 */ /* 0x000f220000300800 */
[----:B------:R-:W-:Y:S02]  /*50610*/  ISETP.LT.OR P2, PT, R0, 0x2, !P1 ;  /* 0x000000020000780c */ /* 0x000fe40004f41670 */
[----:B------:R-:W-:Y:S01]  /*50620*/  IADD3 R2, P3, R2, UR4, RZ ;  /* 0x0000000402027c10 */ /* 0x000fe2000ff7e0ff */
[----:B------:R-:W4:Y:S03]  /*50630*/  LDL.LU R190, [R1+0x830] ;  /* 0x0008300001be7983 */ /* 0x000f260000300800 */
[----:B------:R-:W-:Y:S01]  /*50640*/  IADD3.X R3, R12, UR5, RZ, P3, !PT ;  /* 0x000000050c037c10 */ /* 0x000fe20009ffe4ff */
[----:B------:R-:W-:Y:S01]  /*50650*/  IMAD.U32 R14, RZ, RZ, UR44 ;  /* 0x0000002cff0e7e24 */ /* 0x000fe2000f8e00ff */
[----:B------:R-:W4:Y:S01]  /*50660*/  LDL.LU R189, [R1+0x834] ;  /* 0x0008340001bd7983 */ /* 0x000f220000300800 */
[----:B------:R-:W-:-:S02]  /*50670*/  IMAD.U32 R20, RZ, RZ, UR44 ;  /* 0x0000002cff147e24 */ /* 0x000fc4000f8e00ff */
[----:B------:R-:W-:Y:S01]  /*50680*/  IMAD.U32 R152, RZ, RZ, UR44 ;  /* 0x0000002cff987e24 */ /* 0x000fe2000f8e00ff */
[----:B------:R-:W4:Y:S01]  /*50690*/  LDL.LU R188, [R1+0x838] ;  /* 0x0008380001bc7983 */ /* 0x000f220000300800 */
[----:B------:R-:W-:-:S03]  /*506a0*/  IMAD.U32 R200, RZ, RZ, UR44 ;  /* 0x0000002cffc87e24 */ /* 0x000fc6000f8e00ff */
        /* <DEDUP_REMOVED lines=25> */
[----:B------:R-:W4:Y:S04]  /*50840*/  LDL R162, [R1+0x8a0] ;  /* 0x0008a00001a27983 */ /* 0x000f280000100800 */
[----:B------:R-:W4:Y:S04]  /*50850*/  LDL R159, [R1+0x8a4] ;  /* 0x0008a400019f7983 */ /* 0x000f280000100800 */
[----:B------:R-:W4:Y:S04]  /*50860*/  LDL R158, [R1+0x8a8] ;  /* 0x0008a800019e7983 */ /* 0x000f280000100800 */
[----:B------:R-:W4:Y:S04]  /*50870*/  LDL R157, [R1+0x8ac] ;  /* 0x0008ac00019d7983 */ /* 0x000f280000100800 */
[----:B------:R-:W4:Y:S04]  /*50880*/  LDL R156, [R1+0x8b0] ;  /* 0x0008b000019c7983 */ /* 0x000f280000100800 */
[----:B------:R-:W4:Y:S04]  /*50890*/  LDL R155, [R1+0x8b4] ;  /* 0x0008b400019b7983 */ /* 0x000f280000100800 */
[----:B------:R-:W4:Y:S04]  /*508a0*/  LDL R154, [R1+0x8b8] ;  /* 0x0008b800019a7983 */ /* 0x000f280000100800 */
        /* <DEDUP_REMOVED lines=28> */
[----:B--2---:R-:W-:-:S03]  /*50a70*/  @!P0 IMAD R4, R4, R17, RZ ;  /* 0x0000001104048224 */ /* 0x004fc600078e02ff */
[----:B------:R-:W2:Y:S04]  /*50a80*/  LDL.LU R208, [R1+0x9e0] ;  /* 0x0009e00001d07983 */ /* 0x000ea80000300800 */
[----:B------:R3:W-:Y:S04]  /*50a90*/  @!P0 STG.E.U8 desc[UR50][R2.64], R4 ;  /* 0x0000000402008986 */ /* 0x0007e8000c101132 */
[----:B------:R-:W2:Y:S04]  /*50aa0*/  LDL.LU R207, [R1+0x9e4] ;  /* 0x0009e40001cf7983 */ /* 0x000ea80000300800 */
[----:B------:R-:W2:Y:S01]  /*50ab0*/  LDL.LU R206, [R1+0x9e8] ;  /* 0x0009e80001ce7983 */ /* 0x000ea20000300800 */
[----:B---3--:R-:W-:-:S03]  /*50ac0*/  @!P2 IMAD R4, R5, R17, RZ ;  /* 0x000000110504a224 */ /* 0x008fc600078e02ff */
[----:B------:R-:W3:Y:S04]  /*50ad0*/  LDL.LU R205, [R1+0x9ec] ;  /* 0x0009ec0001cd7983 */ /* 0x000ee80000300800 */
[----:B------:R0:W-:Y:S01]  /*50ae0*/  @!P2 STG.E.U8 desc[UR50][R2.64+0x1], R4 ;  /* 0x000001040200a986 */ /* 0x0001e2000c101132 */
[----:B------:R-:W-:-:S03]  /*50af0*/  ISETP.GE.AND P2, PT, R23, 0x89, PT ;  /* 0x000000891700780c */ /* 0x000fc60003f46270 */
[----:B------:R-:W3:Y:S01]  /*50b00*/  LDL.LU R204, [R1+0x9f0] ;  /* 0x0009f00001cc7983 */ /* 0x000ee20000300800 */
[C---:B------:R-:W-:Y:S02]  /*50b10*/  ISETP.LT.OR P6, PT, R0.reuse, 0x9, !P2 ;  /* 0x000000090000780c */ /* 0x040fe400057c1670 */
[C---:B------:R-:W-:Y:S01]  /*50b20*/  ISETP.LT.OR P5, PT, R0.reuse, 0xa, !P2 ;  /* 0x0000000a0000780c */ /* 0x040fe200057a1670 */
[----:B------:R-:W3:Y:S01]  /*50b30*/  LDL.LU R203, [R1+0x9f4] ;  /* 0x0009f40001cb7983 */ /* 0x000ee20000300800 */
[----:B------:R-:W-:Y:S01]  /*50b40*/  ISETP.LT.OR P4, PT, R0, 0x11, !P2 ;  /* 0x000000110000780c */ /* 0x000fe20005781670 */
[----:B0-----:R-:W-:Y:S02]  /*50b50*/  IMAD.U32 R4, RZ, RZ, UR43 ;  /* 0x0000002bff047e24 */ /* 0x001fe4000f8e00ff */
[----:B------:R-:W3:Y:S04]  /*50b60*/  LDL.LU R202, [R1+0x9f8] ;  /* 0x0009f80001ca7983 */ /* 0x000ee80000300800 */
[----:B------:R-:W3:Y:S02]  /*50b70*/  LDL.LU R7, [R1+0x9fc] ;  /* 0x0009fc0001077983 */ /* 0x000ee40000300800 */
[----:B------:R-:W-:-:S02]  /*50b80*/  @!P6 IADD3 R14, P0, P3, R14, UR42, R2 ;  /* 0x0000002a0e0eec10 */ /* 0x000fc4000fb1e002 */
[----:B------:R0:W-:Y:S02]  /*50b90*/  STL.64 [R1+0xc68], R24 ;  /* 0x000c681801007387 */ /* 0x0001e40000100a00 */
[----:B------:R-:W-:Y:S02]  /*50ba0*/  @!P6 IADD3.X R15, R4, UR41, R3, P0, P3 ;  /* 0x00000029040fec10 */ /* 0x000fe400087e6403 */
[----:B------:R-:W-:-:S04]  /*50bb0*/  @!P5 IADD3 R20, P0, P3, R20, UR42, R2 ;  /* 0x0000002a1414dc10 */ /* 0x000fc8000fb1e002 */
[--C-:B------:R-:W-:Y:S02]  /*50bc0*/  @!P5 IADD3.X R21, R4, UR41, R3.reuse, P0, P3 ;  /* 0x000000290415dc10 */ /* 0x100fe400087e6403 */
[----:B------:R-:W-:Y:S01]  /*50bd0*/  @!P4 IADD3 R152, P0, P3, R152, UR42, R2 ;  /* 0x0000002a9898cc10 */ /* 0x000fe2000fb1e002 */
[----:B0-----:R-:W2:Y:S03]  /*50be0*/  LDL.LU R24, [R1+0x968] ;  /* 0x0009680001187983 */ /* 0x001ea60000300800 */
[----:B------:R-:W-:Y:S02]  /*50bf0*/  @!P4 IADD3.X R153, R4, UR41, R3, P0, P3 ;  /* 0x000000290499cc10 */ /* 0x000fe400087e6403 */
[----:B------:R-:W-:Y:S01]  /*50c00*/  ISETP.GE.AND P4, PT, R23, 0x9, PT ;  /* 0x000000091700780c */ /* 0x000fe20003f86270 */
[----:B------:R-:W3:Y:S03]  /*50c10*/  LDL.LU R25, [R1+0x96c] ;  /* 0x00096c0001197983 */ /* 0x000ee60000300800 */
[C---:B------:R-:W-:Y:S01]  /*50c20*/  ISETP.LT.OR P0, PT, R0.reuse, 0x1, !P4 ;  /* 0x000000010000780c */ /* 0x040fe20006701670 */
[----:B------:R0:W-:Y:S01]  /*50c30*/  STL.64 [R1+0xc60], R26 ;  /* 0x000c601a01007387 */ /* 0x0001e20000100a00 */
[----:B------:R-:W-:-:S11]  /*50c40*/  ISETP.LT.OR P5, PT, R0, 0x12, !P2 ;  /* 0x000000120000780c */ /* 0x000fd600057a1670 */
[----:B------:R-:W-:Y:S01]  /*50c50*/  @!P0 IADD3 R4, P3, R2, UR44, RZ ;  /* 0x0000002c02048c10 */ /* 0x000fe2000ff7e0ff */
[----:B----4-:R-:W-:Y:S01]  /*50c60*/  @!P0 IMAD R6, R6, R17, RZ ;  /* 0x0000001106068224 */ /* 0x010fe200078e02ff */
[----:B0-----:R-:W4:Y:S02]  /*50c70*/  LDL.LU R26, [R1+0x960] ;  /* 0x00096000011a7983 */ /* 0x001f240000300800 */
[----:B------:R-:W-:Y:S02]  /*50c80*/  @!P0 IADD3.X R5, R3, UR43, RZ, P3, !PT ;  /* 0x0000002b03058c10 */ /* 0x000fe40009ffe4ff */
[----:B------:R-:W2:Y:S04]  /*50c90*/  LDL.LU R27, [R1+0x964] ;  /* 0x00096400011b7983 */ /* 0x000ea80000300800 */
[----:B------:R0:W-:Y:S01]  /*50ca0*/  @!P0 STG.E.U8 desc[UR50][R4.64], R6 ;  /* 0x0000000604008986 */ /* 0x0001e2000c101132 */
[----:B------:R-:W-:-:S03]  /*50cb0*/  @!P5 IADD3 R200, P0, P3, R200, UR42, R2 ;  /* 0x0000002ac8c8dc10 */ /* 0x000fc6000fb1e002 */
[----:B------:R1:W-:Y:S01]  /*50cc0*/  STL.64 [R1+0xc58], R28 ;  /* 0x000c581c01007387 */ /* 0x0003e20000100a00 */
[----:B0-----:R-:W-:-:S03]  /*50cd0*/  IMAD.U32 R4, RZ, RZ, UR43 ;  /* 0x0000002bff047e24 */ /* 0x001fc6000f8e00ff */
[----:B-1----:R-:W3:Y:S02]  /*50ce0*/  LDL.LU R28, [R1+0x958] ;  /* 0x00095800011c7983 */ /* 0x002ee40000300800 */
[----:B------:R-:W-:Y:S02]  /*50cf0*/  @!P5 IADD3.X R201, R4, UR41, R3, P0, P3 ;  /* 0x0000002904c9dc10 */ /* 0x000fe400087e6403 */
[C---:B------:R-:W-:Y:S01]  /*50d00*/  ISETP.LT.OR P0, PT, R0.reuse, 0x2, !P4 ;  /* 0x000000020000780c */ /* 0x040fe20006701670 */
[----:B------:R-:W4:Y:S01]  /*50d10*/  LDL.LU R29, [R1+0x95c] ;  /* 0x00095c00011d7983 */ /* 0x000f220000300800 */
[----:B------:R-:W-:-:S03]  /*50d20*/  ISETP.LT.OR P5, PT, R0, 0x19, !P2 ;  /* 0x000000190000780c */ /* 0x000fc600057a1670 */
[----:B------:R0:W-:Y:S08]  /*50d30*/  STL.64 [R1+0xc50], R30 ;  /* 0x000c501e01007387 */ /* 0x0001f00000100a00 */
[----:B------:R-:W-:Y:S01]  /*50d40*/  @!P0 IADD3 R4, P3, R2, UR44, RZ ;  /* 0x0000002c02048c10 */ /* 0x000fe2000ff7e0ff */
[----:B------:R-:W-:-:S03]  /*50d50*/  @!P0 IMAD R6, R199, R17, RZ ;  /* 0x00000011c7068224 */ /* 0x000fc600078e02ff */
[----:B------:R-:W-:Y:S01]  /*50d60*/  @!P0 IADD3.X R5, R3, UR43, RZ, P3, !PT ;  /* 0x0000002b03058c10 */ /* 0x000fe20009ffe4ff */
[----:B0-----:R-:W2:Y:S04]  /*50d70*/  LDL R30, [R1+0x950] ;  /* 0x00095000011e7983 */ /* 0x001ea80000100800 */
[----:B------:R0:W-:Y:S01]  /*50d80*/  @!P0 STG.E.U8 desc[UR50][R4.64+0x1], R6 ;  /* 0x0000010604008986 */ /* 0x0001e2000c101132 */
[----:B------:R-:W-:-:S03]  /*50d90*/  ISETP.LT.OR P0, PT, R0, 0x9, !P1 ;  /* 0x000000090000780c */ /* 0x000fc60004f01670 */
[----:B------:R-:W3:Y:S04]  /*50da0*/  LDL R31, [R1+0x954] ;  /* 0x00095400011f7983 */ /* 0x000ee80000100800 */
[----:B------:R1:W-:Y:S06]  /*50db0*/  STL.64 [R1+0xc48], R32 ;  /* 0x000c482001007387 */ /* 0x0003ec0000100a00 */
[----:B0-----:R-:W-:-:S02]  /*50dc0*/  @!P0 IMAD R4, R198, R17, RZ ;  /* 0x00000011c6048224 */ /* 0x001fc400078e02ff */
[----:B------:R-:W-:-:S03]  /*50dd0*/  IMAD.U32 R198, RZ, RZ, UR44 ;  /* 0x0000002cffc67e24 */ /* 0x000fc6000f8e00ff */
[----:B------:R0:W-:Y:S02]  /*50de0*/  @!P0 STG.E.U8 desc[UR50][R2.64+0x8], R4 ;  /* 0x0000080402008986 */ /* 0x0001e4000c101132 */
[----:B------:R-:W-:Y:S02]  /*50df0*/  @!P5 IADD3 R198, P0, P3, R198, UR42, R2 ;  /* 0x0000002ac6c6dc10 */ /* 0x000fe4000fb1e002 */
[----:B-1----:R-:W4:Y:S04]  /*50e00*/  LDL R32, [R1+0x948] ;  /* 0x0009480001207983 */ /* 0x002f280000100800 */
[----:B------:R-:W2:Y:S01]  /*50e10*/  LDL R33, [R1+0x94c] ;  /* 0x00094c0001217983 */ /* 0x000ea20000100800 */
[----:B0-----:R-:W-:-:S03]  /*50e20*/  IMAD.U32 R4, RZ, RZ, UR43 ;  /* 0x0000002bff047e24 */ /* 0x001fc6000f8e00ff */
[----:B------:R0:W-:Y:S02]  /*50e30*/  STL.64 [R1+0xc40], R34 ;  /* 0x000c402201007387 */ /* 0x0001e40000100a00 */
[----:B------:R-:W-:Y:S02]  /*50e40*/  @!P5 IADD3.X R199, R4, UR41, R3, P0, P3 ;  /* 0x0000002904c7dc10 */ /* 0x000fe400087e6403 */
[C---:B------:R-:W-:Y:S01]  /*50e50*/  ISETP.LT.OR P0, PT, R0.reuse, 0xa, !P1 ;  /* 0x0000000a0000780c */ /* 0x040fe20004f01670 */
[----:B0-----:R-:W3:Y:S04]  /*50e60*/  LDL R34, [R1+0x940] ;  /* 0x0009400001227983 */ /* 0x001ee80000100800 */
[----:B------:R-:W4:Y:S08]  /*50e70*/  LDL R35, [R1+0x944] ;  /* 0x0009440001237983 */ /* 0x000f300000100800 */
[----:B------:R-:W-:Y:S01]  /*50e80*/  @!P0 IMAD R4, R197, R17, RZ ;  /* 0x00000011c5048224 */ /* 0x000fe200078e02ff */
[C---:B------:R-:W-:Y:S01]  /*50e90*/  ISETP.LT.OR P5, PT, R0.reuse, 0x1a, !P2 ;  /* 0x0000001a0000780c */ /* 0x040fe200057a1670 */
[----:B------:R0:W-:Y:S04]  /*50ea0*/  STL.64 [R1+0xc38], R36 ;  /* 0x000c382401007387 */ /* 0x0001e80000100a00 */
[----:B------:R1:W-:Y:S01]  /*50eb0*/  @!P0 STG.E.U8 desc[UR50][R2.64+0x9], R4 ;  /* 0x0000090402008986 */ /* 0x0003e2000c101132 */
[----:B------:R-:W-:-:S03]  /*50ec0*/  ISETP.LT.OR P0, PT, R0, 0x9, !P4 ;  /* 0x000000090000780c */ /* 0x000fc60006701670 */
[----:B0-----:R-:W2:Y:S04]  /*50ed0*/  LDL R36, [R1+0x938] ;  /* 0x0009380001247983 */ /* 0x001ea80000100800 */
[----:B------:R-:W3:Y:S06]  /*50ee0*/  LDL R37, [R1+0x93c] ;  /* 0x00093c0001257983 */ /* 0x000eec0000100800 */
[----:B-1----:R-:W-:Y:S01]  /*50ef0*/  @!P0 IADD3 R4, P3, R2, UR44, RZ ;  /* 0x0000002c02048c10 */ /* 0x002fe2000ff7e0ff */
[----:B------:R-:W-:Y:S01]  /*50f00*/  @!P0 IMAD R6, R196, R17, RZ ;  /* 0x00000011c4068224 */ /* 0x000fe200078e02ff */
[----:B------:R0:W-:Y:S02]  /*50f10*/  STL.64 [R1+0xc30], R38 ;  /* 0x000c302601007387 */ /* 0x0001e40000100a00 */
[----:B------:R-:W-:Y:S01]  /*50f20*/  @!P0 IADD3.X R5, R3, UR43, RZ, P3, !PT ;  /* 0x0000002b03058c10 */ /* 0x000fe20009ffe4ff */
[----:B------:R-:W-:-:S04]  /*50f30*/  IMAD.U32 R196, RZ, RZ, UR44 ;  /* 0x0000002cffc47e24 */ /* 0x000fc8000f8e00ff */
[----:B------:R1:W-:Y:S01]  /*50f40*/  @!P0 STG.E.U8 desc[UR50][R4.64+0x8], R6 ;  /* 0x0000080604008986 */ /* 0x0003e2000c101132 */
[----:B------:R-:W-:-:S03]  /*50f50*/  @!P5 IADD3 R196, P0, P3, R196, UR42, R2 ;  /* 0x0000002ac4c4dc10 */ /* 0x000fc6000fb1e002 */
[----:B0-----:R-:W4:Y:S04]  /*50f60*/  LDL R38, [R1+0x930] ;  /* 0x0009300001267983 */ /* 0x001f280000100800 */
[----:B------:R-:W2:Y:S01]  /*50f70*/  LDL R39, [R1+0x934] ;  /* 0x0009340001277983 */ /* 0x000ea20000100800 */
[----:B-1----:R-:W-:-:S03]  /*50f80*/  IMAD.U32 R4, RZ, RZ, UR43 ;  /* 0x0000002bff047e24 */ /* 0x002fc6000f8e00ff */
[----:B------:R0:W-:Y:S02]  /*50f90*/  STL.64 [R1+0xc28], R40 ;  /* 0x000c282801007387 */ /* 0x0001e40000100a00 */
[----:B------:R-:W-:Y:S02]  /*50fa0*/  @!P5 IADD3.X R197, R4, UR41, R3, P0, P3 ;  /* 0x0000002904c5dc10 */ /* 0x000fe400087e6403 */
[----:B------:R-:W-:Y:S01]  /*50fb0*/  ISETP.LT.OR P0, PT, R0, 0xa, !P4 ;  /* 0x0000000a0000780c */ /* 0x000fe20006701670 */
[----:B0-----:R-:W3:Y:S04]  /*50fc0*/  LDL R40, [R1+0x928] ;  /* 0x0009280001287983 */ /* 0x001ee80000100800 */
[----:B------:R-:W4:Y:S08]  /*50fd0*/  LDL R41, [R1+0x92c] ;  /* 0x00092c0001297983 */ /* 0x000f300000100800 */
[----:B------:R-:W-:Y:S01]  /*50fe0*/  @!P0 IADD3 R4, P3, R2, UR44, RZ ;  /* 0x0000002c02048c10 */ /* 0x000fe2000ff7e0ff */
[----:B------:R-:W-:Y:S01]  /*50ff0*/  @!P0 IMAD R6, R195, R17, RZ ;  /* 0x00000011c3068224 */ /* 0x000fe200078e02ff */
[----:B------:R-:W-:Y:S01]  /*51000*/  ISETP.LT.OR P5, PT, R0, 0x21, !P2 ;  /* 0x000000210000780c */ /* 0x000fe200057a1670 */
[----:B------:R0:W-:Y:S01]  /*51010*/  STL.64 [R1+0xc20], R42 ;  /* 0x000c202a01007387 */ /* 0x0001e20000100a00 */
[----:B------:R-:W-:-:S05]  /*51020*/  @!P0 IADD3.X R5, R3, UR43, RZ, P3, !PT ;  /* 0x0000002b03058c10 */ /* 0x000fca0009ffe4ff */
[----:B------:R1:W-:Y:S01]  /*51030*/  @!P0 STG.E.U8 desc[UR50][R4.64+0x9], R6 ;  /* 0x0000090604008986 */ /* 0x0003e2000c101132 */
[----:B------:R-:W-:-:S03]  /*51040*/  ISETP.LT.OR P0, PT, R0, 0x11, !P1 ;  /* 0x000000110000780c */ /* 0x000fc60004f01670 */
[----:B0-----:R-:W2:Y:S04]  /*51050*/  LDL R42, [R1+0x920] ;  /* 0x00092000012a7983 */ /* 0x001ea80000100800 */
[----:B------:R-:W3:Y:S06]  /*51060*/  LDL R43, [R1+0x924] ;  /* 0x00092400012b7983 */ /* 0x000eec0000100800 */
[----:B-1----:R-:W-:Y:S01]  /*51070*/  @!P0 IMAD R4, R194, R17, RZ ;  /* 0x00000011c2048224 */ /* 0x002fe200078e02ff */
[----:B------:R0:W-:Y:S01]  /*51080*/  STL.64 [R1+0xc18], R44 ;  /* 0x000c182c01007387 */ /* 0x0001e20000100a00 */
[----:B------:R-:W-:-:S03]  /*51090*/  IMAD.U32 R194, RZ, RZ, UR44 ;  /* 0x0000002cffc27e24 */ /* 0x000fc6000f8e00ff */
[----:B------:R1:W-:Y:S02]  /*510a0*/  @!P0 STG.E.U8 desc[UR50][R2.64+0x10], R4 ;  /* 0x0000100402008986 */ /* 0x0003e4000c101132 */
[----:B------:R-:W-:Y:S02]  /*510b0*/  @!P5 IADD3 R194, P0, P3, R194, UR42, R2 ;  /* 0x0000002ac2c2dc10 */ /* 0x000fe4000fb1e002 */
[----:B0-----:R-:W4:Y:S01]  /*510c0*/  LDL R44, [R1+0x918] ;  /* 0x00091800012c7983 */ /* 0x001f220000100800 */
[----:B-1----:R-:W-:-:S03]  /*510d0*/  IMAD.U32 R4, RZ, RZ, UR43 ;  /* 0x0000002bff047e24 */ /* 0x002fc6000f8e00ff */
[----:B------:R-:W2:Y:S02]  /*510e0*/  LDL R45, [R1+0x91c] ;  /* 0x00091c00012d7983 */ /* 0x000ea40000100800 */
[----:B------:R-:W-:Y:S02]  /*510f0*/  @!P5 IADD3.X R195, R4, UR41, R3, P0, P3 ;  /* 0x0000002904c3dc10 */ /* 0x000fe400087e6403 */
[----:B------:R0:W-:Y:S01]  /*51100*/  STL.64 [R1+0xc10], R46 ;  /* 0x000c102e01007387 */ /* 0x0001e20000100a00 */
[C---:B------:R-:W-:Y:S02]  /*51110*/  ISETP.LT.OR P0, PT, R0.reuse, 0x12, !P1 ;  /* 0x000000120000780c */ /* 0x040fe40004f01670 */
[C---:B------:R-:W-:Y:S01]  /*51120*/  ISETP.LT.OR P5, PT, R0.reuse, 0x22, !P2 ;  /* 0x000000220000780c */ /* 0x040fe200057a1670 */
[----:B0-----:R-:W3:Y:S10]  /*51130*/  LDL R46, [R1+0x910] ;  /* 0x00091000012e7983 */ /* 0x001ef40000100800 */
[----:B------:R-:W-:Y:S01]  /*51140*/  @!P0 IMAD R4, R193, R17, RZ ;  /* 0x00000011c1048224 */ /* 0x000fe200078e02ff */
[----:B------:R-:W4:Y:S04]  /*51150*/  LDL R47, [R1+0x914] ;  /* 0x00091400012f7983 */ /* 0x000f280000100800 */
[----:B------:R0:W-:Y:S01]  /*51160*/  @!P0 STG.E.U8 desc[UR50][R2.64+0x11], R4 ;  /* 0x0000110402008986 */ /* 0x0001e2000c101132 */
[----:B------:R-:W-:-:S03]  /*51170*/  ISETP.LT.OR P0, PT, R0, 0x11, !P4 ;  /* 0x000000110000780c */ /* 0x000fc60006701670 */
[----:B------:R1:W-:Y:S10]  /*51180*/  STL.64 [R1+0xc08], R48 ;  /* 0x000c083001007387 */ /* 0x0003f40000100a00 */
[----:B0-----:R-:W-:Y:S01]  /*51190*/  @!P0 IADD3 R4, P3, R2, UR44, RZ ;  /* 0x0000002c02048c10 */ /* 0x001fe2000ff7e0ff */
[----:B------:R-:W-:Y:S01]  /*511a0*/  @!P0 IMAD R6, R192, R17, RZ ;  /* 0x00000011c0068224 */ /* 0x000fe200078e02ff */
[----:B-1----:R-:W2:Y:S02]  /*511b0*/  LDL R48, [R1+0x908] ;  /* 0x0009080001307983 */ /* 0x002ea40000100800 */
[----:B------:R-:W-:Y:S01]  /*511c0*/  @!P0 IADD3.X R5, R3, UR43, RZ, P3, !PT ;  /* 0x0000002b03058c10 */ /* 0x000fe20009ffe4ff */
[----:B------:R-:W-:Y:S01]  /*511d0*/  IMAD.U32 R192, RZ, RZ, UR44 ;  /* 0x0000002cffc07e24 */ /* 0x000fe2000f8e00ff */
[----:B------:R-:W3:Y:S04]  /*511e0*/  LDL R49, [R1+0x90c] ;  /* 0x00090c0001317983 */ /* 0x000ee80000100800 */
[----:B------:R0:W-:Y:S01]  /*511f0*/  @!P0 STG.E.U8 desc[UR50][R4.64+0x10], R6 ;  /* 0x0000100604008986 */ /* 0x0001e2000c101132 */
[----:B------:R-:W-:-:S03]  /*51200*/  @!P5 IADD3 R192, P0, P3, R192, UR42, R2 ;  /* 0x0000002ac0c0dc10 */ /* 0x000fc6000fb1e002 */
[----:B------:R1:W-:Y:S01]  /*51210*/  STL.64 [R1+0xc00], R50 ;  /* 0x000c003201007387 */ /* 0x0003e20000100a00 */
[----:B0-----:R-:W-:-:S03]  /*51220*/  IMAD.U32 R4, RZ, RZ, UR43 ;  /* 0x0000002bff047e24 */ /* 0x001fc6000f8e00ff */
[----:B-1----:R-:W4:Y:S02]  /*51230*/  LDL R50, [R1+0x900] ;  /* 0x0009000001327983 */ /* 0x002f240000100800 */
[----:B------:R-:W-:Y:S02]  /*51240*/  @!P5 IADD3.X R193, R4, UR41, R3, P0, P3 ;  /* 0x0000002904c1dc10 */ /* 0x000fe400087e6403 */
[C---:B------:R-:W-:Y:S01]  /*51250*/  ISETP.LT.OR P0, PT, R0.reuse, 0x12, !P4 ;  /* 0x000000120000780c */ /* 0x040fe20006701670 */
[----:B------:R-:W2:Y:S01]  /*51260*/  LDL R51, [R1+0x904] ;  /* 0x0009040001337983 */ /* 0x000ea20000100800 */
[----:B------:R-:W-:-:S03]  /*51270*/  ISETP.LT.OR P5, PT, R0, 0x29, !P2 ;  /* 0x000000290000780c */ /* 0x000fc600057a1670 */
[----:B------:R0:W-:Y:S08]  /*51280*/  STL.64 [R1+0xbf8], R52 ;  /* 0x000bf83401007387 */ /* 0x0001f00000100a00 */
[----:B------:R-:W-:Y:S01]  /*51290*/  @!P0 IADD3 R4, P3, R2, UR44, RZ ;  /* 0x0000002c02048c10 */ /* 0x000fe2000ff7e0ff */
[----:B------:R-:W-:-:S03]  /*512a0*/  @!P0 IMAD R6, R191, R17, RZ ;  /* 0x00000011bf068224 */ /* 0x000fc600078e02ff */
[----:B------:R-:W-:Y:S01]  /*512b0*/  @!P0 IADD3.X R5, R3, UR43, RZ, P3, !PT ;  /* 0x0000002b03058c10 */ /* 0x000fe20009ffe4ff */
[----:B0-----:R-:W3:Y:S04]  /*512c0*/  LDL R52, [R1+0x8f8] ;  /* 0x0008f80001347983 */ /* 0x001ee80000100800 */
[----:B------:R0:W-:Y:S01]  /*512d0*/  @!P0 STG.E.U8 desc[UR50][R4.64+0x11], R6 ;  /* 0x0000110604008986 */ /* 0x0001e2000c101132 */
[----:B------:R-:W-:-:S03]  /*512e0*/  ISETP.LT.OR P0, PT, R0, 0x19, !P1 ;  /* 0x000000190000780c */ /* 0x000fc60004f01670 */
[----:B------:R-:W4:Y:S04]  /*512f0*/  LDL R53, [R1+0x8fc] ;  /* 0x0008fc0001357983 */ /* 0x000f280000100800 */
[----:B------:R1:W-:Y:S06]  /*51300*/  STL.64 [R1+0xbf0], R54 ;  /* 0x000bf03601007387 */ /* 0x0003ec0000100a00 */
[----:B0-----:R-:W-:-:S02]  /*51310*/  @!P0 IMAD R4, R190, R17, RZ ;  /* 0x00000011be048224 */ /* 0x001fc400078e02ff */
[----:B------:R-:W-:-:S03]  /*51320*/  IMAD.U32 R190, RZ, RZ, UR44 ;  /* 0x0000002cffbe7e24 */ /* 0x000fc6000f8e00ff */
[----:B------:R0:W-:Y:S02]  /*51330*/  @!P0 STG.E.U8 desc[UR50][R2.64+0x18], R4 ;  /* 0x0000180402008986 */ /* 0x0001e4000c101132 */
[----:B------:R-:W-:Y:S02]  /*51340*/  @!P5 IADD3 R190, P0, P3, R190, UR42, R2 ;  /* 0x0000002abebedc10 */ /* 0x000fe4000fb1e002 */
[----:B-1----:R-:W2:Y:S04]  /*51350*/  LDL R54, [R1+0x8f0] ;  /* 0x0008f00001367983 */ /* 0x002ea80000100800 */
[----:B------:R-:W3:Y:S01]  /*51360*/  LDL R55, [R1+0x8f4] ;  /* 0x0008f40001377983 */ /* 0x000ee20000100800 */
[----:B0-----:R-:W-:-:S03]  /*51370*/  IMAD.U32 R4, RZ, RZ, UR43 ;  /* 0x0000002bff047e24 */ /* 0x001fc6000f8e00ff */
[----:B------:R0:W-:Y:S02]  /*51380*/  STL.64 [R1+0xbe8], R56 ;  /* 0x000be83801007387 */ /* 0x0001e40000100a00 */
[----:B------:R-:W-:Y:S02]  /*51390*/  @!P5 IADD3.X R191, R4, UR41, R3, P0, P3 ;  /* 0x0000002904bfdc10 */ /* 0x000fe400087e6403 */
[C---:B------:R-:W-:Y:S01]  /*513a0*/  ISETP.LT.OR P0, PT, R0.reuse, 0x1a, !P1 ;  /* 0x0000001a0000780c */ /* 0x040fe20004f01670 */
[----:B0-----:R-:W4:Y:S04]  /*513b0*/  LDL R56, [R1+0x8e8] ;  /* 0x0008e80001387983 */ /* 0x001f280000100800 */
[----:B------:R-:W2:Y:S08]  /*513c0*/  LDL R57, [R1+0x8ec] ;  /* 0x0008ec0001397983 */ /* 0x000eb00000100800 */
[----:B------:R-:W-:Y:S01]  /*513d0*/  @!P0 IMAD R4, R189, R17, RZ ;  /* 0x00000011bd048224 */ /* 0x000fe200078e02ff */
[C---:B------:R-:W-:Y:S01]  /*513e0*/  ISETP.LT.OR P5, PT, R0.reuse, 0x2a, !P2 ;  /* 0x0000002a0000780c */ /* 0x040fe200057a1670 */
[----:B------:R0:W-:Y:S04]  /*513f0*/  STL.64 [R1+0xbe0], R58 ;  /* 0x000be03a01007387 */ /* 0x0001e80000100a00 */
[----:B------:R1:W-:Y:S01]  /*51400*/  @!P0 STG.E.U8 desc[UR50][R2.64+0x19], R4 ;  /* 0x0000190402008986 */ /* 0x0003e2000c101132 */
[----:B------:R-:W-:-:S03]  /*51410*/  ISETP.LT.OR P0, PT, R0, 0x19, !P4 ;  /* 0x000000190000780c */ /* 0x000fc60006701670 */
[----:B0-----:R-:W3:Y:S04]  /*51420*/  LDL R58, [R1+0x8e0] ;  /* 0x0008e000013a7983 */ /* 0x001ee80000100800 */
[----:B------:R-:W4:Y:S06]  /*51430*/  LDL R59, [R1+0x8e4] ;  /* 0x0008e400013b7983 */ /* 0x000f2c0000100800 */
[----:B-1----:R-:W-:Y:S01]  /*51440*/  @!P0 IADD3 R4, P3, R2, UR44, RZ ;  /* 0x0000002c02048c10 */ /* 0x002fe2000ff7e0ff */
[----:B------:R-:W-:Y:S01]  /*51450*/  @!P0 IMAD R6, R188, R17, RZ ;  /* 0x00000011bc068224 */ /* 0x000fe200078e02ff */
[----:B------:R0:W-:Y:S02]  /*51460*/  STL.64 [R1+0xbd8], R60 ;  /* 0x000bd83c01007387 */ /* 0x0001e40000100a00 */
[----:B------:R-:W-:Y:S01]  /*51470*/  @!P0 IADD3.X R5, R3, UR43, RZ, P3, !PT ;  /* 0x0000002b03058c10 */ /* 0x000fe20009ffe4ff */
[----:B------:R-:W-:-:S04]  /*51480*/  IMAD.U32 R188, RZ, RZ, UR44 ;  /* 0x0000002cffbc7e24 */ /* 0x000fc8000f8e00ff */
[----:B------:R1:W-:Y:S01]  /*51490*/  @!P0 STG.E.U8 desc[UR50][R4.64+0x18], R6 ;  /* 0x0000180604008986 */ /* 0x0003e2000c101132 */
[----:B------:R-:W-:-:S03]  /*514a0*/  @!P5 IADD3 R188, P0, P3, R188, UR42, R2 ;  /* 0x0000002abcbcdc10 */ /* 0x000fc6000fb1e002 */
[----:B0-----:R-:W2:Y:S04]  /*514b0*/  LDL R60, [R1+0x8d8] ;  /* 0x0008d800013c7983 */ /* 0x001ea80000100800 */
[----:B------:R-:W3:Y:S01]  /*514c0*/  LDL R61, [R1+0x8dc] ;  /* 0x0008dc00013d7983 */ /* 0x000ee20000100800 */
[----:B-1----:R-:W-:-:S03]  /*514d0*/  IMAD.U32 R4, RZ, RZ, UR43 ;  /* 0x0000002bff047e24 */ /* 0x002fc6000f8e00ff */
[----:B------:R0:W-:Y:S02]  /*514e0*/  STL.64 [R1+0xbd0], R62 ;  /* 0x000bd03e01007387 */ /* 0x0001e40000100a00 */
[----:B------:R-:W-:Y:S02]  /*514f0*/  @!P5 IADD3.X R189, R4, UR41, R3, P0, P3 ;  /* 0x0000002904bddc10 */ /* 0x000fe400087e6403 */
[----:B------:R-:W-:Y:S01]  /*51500*/  ISETP.LT.OR P0, PT, R0, 0x1a, !P4 ;  /* 0x0000001a0000780c */ /* 0x000fe20006701670 */
[----:B0-----:R-:W4:Y:S04]  /*51510*/  LDL R62, [R1+0x8d0] ;  /* 0x0008d000013e7983 */ /* 0x001f280000100800 */
[----:B------:R-:W2:Y:S08]  /*51520*/  LDL R63, [R1+0x8d4] ;  /* 0x0008d400013f7983 */ /* 0x000eb00000100800 */
[----:B------:R-:W-:Y:S01]  /*51530*/  @!P0 IADD3 R4, P3, R2, UR44, RZ ;  /* 0x0000002c02048c10 */ /* 0x000fe2000ff7e0ff */
[----:B------:R-:W-:Y:S01]  /*51540*/  @!P0 IMAD R6, R187, R17, RZ ;  /* 0x00000011bb068224 */ /* 0x000fe200078e02ff */
[----:B------:R-:W-:Y:S01]  /*51550*/  ISETP.LT.OR P5, PT, R0, 0x31, !P2 ;  /* 0x000000310000780c */ /* 0x000fe200057a1670 */
[----:B------:R0:W-:Y:S01]  /*51560*/  STL.64 [R1+0xbc8], R64 ;  /* 0x000bc84001007387 */ /* 0x0001e20000100a00 */
[----:B------:R-:W-:-:S05]  /*51570*/  @!P0 IADD3.X R5, R3, UR43, RZ, P3, !PT ;  /* 0x0000002b03058c10 */ /* 0x000fca0009ffe4ff */
[----:B------:R1:W-:Y:S01]  /*51580*/  @!P0 STG.E.U8 desc[UR50][R4.64+0x19], R6 ;  /* 0x0000190604008986 */ /* 0x0003e2000c101132 */
[----:B------:R-:W-:-:S03]  /*51590*/  ISETP.LT.OR P0, PT, R0, 0x21, !P1 ;  /* 0x000000210000780c */ /* 0x000fc60004f01670 */
[----:B0-----:R-:W3:Y:S04]  /*515a0*/  LDL R64, [R1+0x8c8] ;  /* 0x0008c80001407983 */ /* 0x001ee80000100800 */
[----:B------:R-:W4:Y:S06]  /*515b0*/  LDL R65, [R1+0x8cc] ;  /* 0x0008cc0001417983 */ /* 0x000f2c0000100800 */
[----:B-1----:R-:W-:Y:S01]  /*515c0*/  @!P0 IMAD R4, R186, R17, RZ ;  /* 0x00000011ba048224 */ /* 0x002fe200078e02ff */
[----:B------:R0:W-:Y:S01]  /*515d0*/  STL.64 [R1+0xbc0], R66 ;  /* 0x000bc04201007387 */ /* 0x0001e20000100a00 */
[----:B------:R-:W-:-:S03]  /*515e0*/  IMAD.U32 R186, RZ, RZ, UR44 ;  /* 0x0000002cffba7e24 */ /* 0x000fc6000f8e00ff */
[----:B------:R1:W-:Y:S02]  /*515f0*/  @!P0 STG.E.U8 desc[UR50][R2.64+0x20], R4 ;  /* 0x0000200402008986 */ /* 0x0003e4000c101132 */
[----:B------:R-:W-:Y:S02]  /*51600*/  @!P5 IADD3 R186, P0, P3, R186, UR42, R2 ;  /* 0x0000002ababadc10 */ /* 0x000fe4000fb1e002 */
[----:B0-----:R-:W2:Y:S01]  /*51610*/  LDL R66, [R1+0x8c0] ;  /* 0x0008c00001427983 */ /* 0x001ea20000100800 */
[----:B-1----:R-:W-:-:S03]  /*51620*/  IMAD.U32 R4, RZ, RZ, UR43 ;  /* 0x0000002bff047e24 */ /* 0x002fc6000f8e00ff */
[----:B------:R-:W3:Y:S02]  /*51630*/  LDL R67, [R1+0x8c4] ;  /* 0x0008c40001437983 */ /* 0x000ee40000100800 */
[----:B------:R-:W-:Y:S02]  /*51640*/  @!P5 IADD3.X R187, R4, UR41, R3, P0, P3 ;  /* 0x0000002904bbdc10 */ /* 0x000fe400087e6403 */
[----:B------:R0:W-:Y:S01]  /*51650*/  STL.64 [R1+0xbb8], R68 ;  /* 0x000bb84401007387 */ /* 0x0001e20000100a00 */
[C---:B------:R-:W-:Y:S02]  /*51660*/  ISETP.LT.OR P0, PT, R0.reuse, 0x22, !P1 ;  /* 0x000000220000780c */ /* 0x040fe40004f01670 */
[----:B------:R-:W-:Y:S01]  /*51670*/  ISETP.LT.OR P5, PT, R0, 0x32, !P2 ;  /* 0x000000320000780c */ /* 0x000fe200057a1670 */
[----:B0-----:R-:W4:Y:S01]  /*51680*/  LDL R69, [R1+0x8bc] ;  /* 0x0008bc0001457983 */ /* 0x001f220000100800 */
[----:B------:R-:W-:-:S09]  /*51690*/  LOP3.LUT R22, R22, 0xffffffdf, RZ, 0xc0, !PT ;  /* 0xffffffdf16167812 */ /* 0x000fd200078ec0ff */
[-C--:B------:R-:W-:Y:S01]  /*516a0*/  @!P0 IMAD R4, R185, R17.reuse, RZ ;  /* 0x00000011b9048224 */ /* 0x080fe200078e02ff */
[----:B------:R-:W-:Y:S01]  /*516b0*/  LOP3.LUT R19, R19, 0xfdffffff, RZ, 0xc0, !PT ;  /* 0xfdffffff13137812 */ /* 0x000fe200078ec0ff */
[----:B------:R-:W-:Y:S01]  /*516c0*/  STL.64 [R1+0xbb0], R70 ;  /* 0x000bb04601007387 */ /* 0x000fe20000100a00 */
[----:B------:R-:W-:Y:S02]  /*516d0*/  IMAD.U32 R12, RZ, RZ, UR44 ;  /* 0x0000002cff0c7e24 */ /* 0x000fe4000f8e00ff */
[----:B------:R-:W-:Y:S01]  /*516e0*/  @P1 LOP3.LUT R19, R19, 0x2000000, RZ, 0xfc, !PT ;  /* 0x0200000013131812 */ /* 0x000fe200078efcff */
[----:B------:R0:W-:Y:S01]  /*516f0*/  @!P0 STG.E.U8 desc[UR50][R2.64+0x21], R4 ;  /* 0x0000210402008986 */ /* 0x0001e2000c101132 */
[----:B------:R-:W-:Y:S02]  /*51700*/  ISETP.LT.OR P0, PT, R0, 0x21, !P4 ;  /* 0x000000210000780c */ /* 0x000fe40006701670 */
[----:B------:R-:W-:Y:S01]  /*51710*/  LOP3.LUT R19, R19, 0xfeffffff, RZ, 0xc0, !PT ;  /* 0xfeffffff13137812 */ /* 0x000fe200078ec0ff */
[----:B------:R-:W-:Y:S03]  /*51720*/  STL.64 [R1+0xba8], R72 ;  /* 0x000ba84801007387 */ /* 0x000fe60000100a00 */
[----:B------:R-:W-:Y:S01]  /*51730*/  @P4 LOP3.LUT R19, R19, 0x1000000, RZ, 0xfc, !PT ;  /* 0x0100000013134812 */ /* 0x000fe200078efcff */
[----:B------:R-:W-:Y:S04]  /*51740*/  STL.64 [R1+0xba0], R74 ;  /* 0x000ba04a01007387 */ /* 0x000fe80000100a00 */
[----:B------:R-:W-:Y:S02]  /*51750*/  STL.64 [R1+0xb98], R76 ;  /* 0x000b984c01007387 */ /* 0x000fe40000100a00 */
[----:B0-----:R-:W-:Y:S01]  /*51760*/  @!P0 IADD3 R4, P3, R2, UR44, RZ ;  /* 0x0000002c02048c10 */ /* 0x001fe2000ff7e0ff */
[----:B------:R-:W-:Y:S01]  /*51770*/  @!P0 IMAD R6, R184, R17, RZ ;  /* 0x00000011b8068224 */ /* 0x000fe200078e02ff */
[----:B------:R-:W-:Y:S01]  /*51780*/  STL.64 [R1+0xb90], R78 ;  /* 0x000b904e01007387 */ /* 0x000fe20000100a00 */
[----:B------:R-:W-:Y:S01]  /*51790*/  IMAD.U32 R184, RZ, RZ, UR44 ;  /* 0x0000002cffb87e24 */ /* 0x000fe2000f8e00ff */
[----:B------:R-:W-:-:S02]  /*517a0*/  @!P0 IADD3.X R5, R3, UR43, RZ, P3, !PT ;  /* 0x0000002b03058c10 */ /* 0x000fc40009ffe4ff */
[----:B------:R-:W-:Y:S04]  /*517b0*/  STL.64 [R1+0xb88], R80 ;  /* 0x000b885001007387 */ /* 0x000fe80000100a00 */
[----:B------:R0:W-:Y:S01]  /*517c0*/  @!P0 STG.E.U8 desc[UR50][R4.64+0x20], R6 ;  /* 0x0000200604008986 */ /* 0x0001e2000c101132 */
[----:B------:R-:W-:-:S03]  /*517d0*/  @!P5 IADD3 R184, P0, P3, R184, UR42, R2 ;  /* 0x0000002ab8b8dc10 */ /* 0x000fc6000fb1e002 */
[----:B------:R-:W-:Y:S04]  /*517e0*/  STL.64 [R1+0xb80], R82 ;  /* 0x000b805201007387 */ /* 0x000fe80000100a00 */
[----:B------:R-:W-:Y:S01]  /*517f0*/  STL.64 [R1+0xb78], R84 ;  /* 0x000b785401007387 */ /* 0x000fe20000100a00 */
[----:B0-----:R-:W-:-:S03]  /*51800*/  IMAD.U32 R4, RZ, RZ, UR43 ;  /* 0x0000002bff047e24 */ /* 0x001fc6000f8e00ff */
[----:B------:R-:W-:Y:S02]  /*51810*/  STL.64 [R1+0xb70], R86 ;  /* 0x000b705601007387 */ /* 0x000fe40000100a00 */
[----:B------:R-:W-:Y:S02]  /*51820*/  @!P5 IADD3.X R185, R4, UR41, R3, P0, P3 ;  /* 0x0000002904b9dc10 */ /* 0x000fe400087e6403 */
[----:B------:R-:W-:Y:S01]  /*51830*/  STL.64 [R1+0xb68], R88 ;  /* 0x000b685801007387 */ /* 0x000fe20000100a00 */
[C---:B------:R-:W-:Y:S02]  /*51840*/  ISETP.LT.OR P0, PT, R0.reuse, 0x22, !P4 ;  /* 0x000000220000780c */ /* 0x040fe40006701670 */
[----:B------:R-:W-:Y:S01]  /*51850*/  ISETP.LT.OR P5, PT, R0, 0x39, !P2 ;  /* 0x000000390000780c */ /* 0x000fe200057a1670 */
[----:B------:R-:W-:Y:S04]  /*51860*/  STL.64 [R1+0xb60], R90 ;  /* 0x000b605a01007387 */ /* 0x000fe80000100a00 */
[----:B------:R-:W-:Y:S04]  /*51870*/  STL.64 [R1+0xb58], R92 ;  /* 0x000b585c01007387 */ /* 0x000fe80000100a00 */
[----:B------:R-:W-:Y:S02]  /*51880*/  STL.64 [R1+0xb50], R94 ;  /* 0x000b505e01007387 */ /* 0x000fe40000100a00 */
[----:B------:R-:W-:Y:S01]  /*51890*/  @!P0 IADD3 R4, P3, R2, UR44, RZ ;  /* 0x0000002c02048c10 */ /* 0x000fe2000ff7e0ff */
[----:B------:R-:W-:Y:S01]  /*518a0*/  @!P0 IMAD R6, R183, R17, RZ ;  /* 0x00000011b7068224 */ /* 0x000fe200078e02ff */
[----:B------:R-:W-:Y:S02]  /*518b0*/  STL.64 [R1+0xb48], R96 ;  /* 0x000b486001007387 */ /* 0x000fe40000100a00 */
[----:B------:R-:W-:-:S02]  /*518c0*/  @!P0 IADD3.X R5, R3, UR43, RZ, P3, !PT ;  /* 0x0000002b03058c10 */ /* 0x000fc40009ffe4ff */
[----:B------:R-:W-:Y:S04]  /*518d0*/  STL.64 [R1+0xb40], R98 ;  /* 0x000b406201007387 */ /* 0x000fe80000100a00 */
[----:B------:R0:W-:Y:S01]  /*518e0*/  @!P0 STG.E.U8 desc[UR50][R4.64+0x21], R6 ;  /* 0x0000210604008986 */ /* 0x0001e2000c101132 */
[----:B------:R-:W-:-:S03]  /*518f0*/  ISETP.LT.OR P0, PT, R0, 0x29, !P1 ;  /* 0x000000290000780c */ /* 0x000fc60004f01670 */
[----:B------:R-:W-:Y:S04]  /*51900*/  STL.64 [R1+0xb38], R100 ;  /* 0x000b386401007387 */ /* 0x000fe80000100a00 */
[----:B------:R-:W-:Y:S04]  /*51910*/  STL.64 [R1+0xb30], R102 ;  /* 0x000b306601007387 */ /* 0x000fe80000100a00 */
[----:B------:R-:W-:Y:S02]  /*51920*/  STL.64 [R1+0xb28], R104 ;  /* 0x000b286801007387 */ /* 0x000fe40000100a00 */
[----:B0-----:R-:W-:-:S02]  /*51930*/  @!P0 IMAD R4, R182, R17, RZ ;  /* 0x00000011b6048224 */ /* 0x001fc400078e02ff */
[----:B------:R-:W-:Y:S01]  /*51940*/  IMAD.U32 R182, RZ, RZ, UR44 ;  /* 0x0000002cffb67e24 */ /* 0x000fe2000f8e00ff */
        /* <DEDUP_REMOVED lines=14> */
[----:B------:R-:W-:-:S02]  /*51a30*/  @!P0 IMAD R4, R181, R17, RZ ;  /* 0x00000011b5048224 */ /* 0x000fc400078e02ff */
[----:B------:R-:W-:Y:S04]  /*51a40*/  STL.64 [R1+0xae0], R122 ;  /* 0x000ae07a01007387 */ /* 0x000fe80000100a00 */
[----:B------:R0:W-:Y:S01]  /*51a50*/  @!P0 STG.E.U8 desc[UR50][R2.64+0x29], R4 ;  /* 0x0000290402008986 */ /* 0x0001e2000c101132 */
[----:B------:R-:W-:-:S03]  /*51a60*/  ISETP.LT.OR P0, PT, R0, 0x29, !P4 ;  /* 0x000000290000780c */ /* 0x000fc60006701670 */
[----:B------:R-:W-:Y:S04]  /*51a70*/  STL.64 [R1+0xad8], R124 ;  /* 0x000ad87c01007387 */ /* 0x000fe80000100a00 */
        /* <DEDUP_REMOVED lines=28> */
[----:B------:R-:W-:Y:S10]  /*51c40*/  STL.64 [R1+0xa68], R160 ;  /* 0x000a68a001007387 */ /* 0x000ff40000100a00 */
[----:B0-----:R-:W-:-:S02]  /*51c50*/  @!P0 IMAD R4, R178, R17, RZ ;  /* 0x00000011b2048224 */ /* 0x001fc400078e02ff */
[----:B------:R-:W-:-:S03]  /*51c60*/  IMAD.U32 R178, RZ, RZ, UR44 ;  /* 0x0000002cffb27e24 */ /* 0x000fc6000f8e00ff */
[----:B------:R0:W-:Y:S02]  /*51c70*/  @!P0 STG.E.U8 desc[UR50][R2.64+0x30], R4 ;  /* 0x0000300402008986 */ /* 0x0001e4000c101132 */
[----:B------:R-:W-:Y:S01]  /*51c80*/  @!P5 IADD3 R178, P0, P3, R178, UR42, R2 ;  /* 0x0000002ab2b2dc10 */ /* 0x000fe2000fb1e002 */
[----:B0-----:R-:W-:-:S05]  /*51c90*/  IMAD.U32 R4, RZ, RZ, UR43 ;  /* 0x0000002bff047e24 */ /* 0x001fca000f8e00ff */
[----:B------:R-:W-:Y:S02]  /*51ca0*/  @!P5 IADD3.X R179, R4, UR41, R3, P0, P3 ;  /* 0x0000002904b3dc10 */ /* 0x000fe400087e6403 */
[C---:B------:R-:W-:Y:S02]  /*51cb0*/  ISETP.LT.OR P0, PT, R0.reuse, 0x32, !P1 ;  /* 0x000000320000780c */ /* 0x040fe40004f01670 */
[----:B------:R-:W-:-:S11]  /*51cc0*/  ISETP.LT.OR P5, PT, R0, 0x42, !P2 ;  /* 0x000000420000780c */ /* 0x000fd600057a1670 */
[----:B------:R-:W-:-:S05]  /*51cd0*/  @!P0 IMAD R4, R177, R17, RZ ;  /* 0x00000011b1048224 */ /* 0x000fca00078e02ff */
[----:B------:R0:W-:Y:S01]  /*51ce0*/  @!P0 STG.E.U8 desc[UR50][R2.64+0x31], R4 ;  /* 0x0000310402008986 */ /* 0x0001e2000c101132 */
[----:B------:R-:W-:-:S13]  /*51cf0*/  ISETP.LT.OR P0, PT, R0, 0x31, !P4 ;  /* 0x000000310000780c */ /* 0x000fda0006701670 */
[----:B0-----:R-:W-:Y:S01]  /*51d00*/  @!P0 IADD3 R4, P3, R2, UR44, RZ ;  /* 0x0000002c02048c10 */ /* 0x001fe2000ff7e0ff */
[----:B------:R-:W-:Y:S02]  /*51d10*/  @!P0 IMAD R6, R176, R17, RZ ;  /* 0x00000011b0068224 */ /* 0x000fe400078e02ff */
[----:B------:R-:W-:Y:S01]  /*51d20*/  IMAD.U32 R176, RZ, RZ, UR44 ;  /* 0x0000002cffb07e24 */ /* 0x000fe2000f8e00ff */
[----:B------:R-:W-:-:S05]  /*51d30*/  @!P0 IADD3.X R5, R3, UR43, RZ, P3, !PT ;  /* 0x0000002b03058c10 */ /* 0x000fca0009ffe4ff */
[----:B------:R0:W-:Y:S01]  /*51d40*/  @!P0 STG.E.U8 desc[UR50][R4.64+0x30], R6 ;  /* 0x0000300604008986 */ /* 0x0001e2000c101132 */
[----:B------:R-:W-:Y:S01]  /*51d50*/  @!P5 IADD3 R176, P0, P3, R176, UR42, R2 ;  /* 0x0000002ab0b0dc10 */ /* 0x000fe2000fb1e002 */
[----:B0-----:R-:W-:-:S05]  /*51d60*/  IMAD.U32 R4, RZ, RZ, UR43 ;  /* 0x0000002bff047e24 */ /* 0x001fca000f8e00ff */
[----:B------:R-:W-:Y:S02]  /*51d70*/  @!P5 IADD3.X R177, R4, UR41, R3, P0, P3 ;  /* 0x0000002904b1dc10 */ /* 0x000fe400087e6403 */
[C---:B------:R-:W-:Y:S02]  /*51d80*/  ISETP.LT.OR P0, PT, R0.reuse, 0x32, !P4 ;  /* 0x000000320000780c */ /* 0x040fe40006701670 */
[----:B------:R-:W-:-:S11]  /*51d90*/  ISETP.LT.OR P5, PT, R0, 0x49, !P2 ;  /* 0x000000490000780c */ /* 0x000fd600057a1670 */
[----:B------:R-:W-:Y:S01]  /*51da0*/  @!P0 IADD3 R4, P3, R2, UR44, RZ ;  /* 0x0000002c02048c10 */ /* 0x000fe2000ff7e0ff */
[----:B------:R-:W-:-:S03]  /*51db0*/  @!P0 IMAD R6, R175, R17, RZ ;  /* 0x00000011af068224 */ /* 0x000fc600078e02ff */
[----:B------:R-:W-:-:S05]  /*51dc0*/  @!P0 IADD3.X R5, R3, UR43, RZ, P3, !PT ;  /* 0x0000002b03058c10 */ /* 0x000fca0009ffe4ff */
[----:B------:R0:W-:Y:S01]  /*51dd0*/  @!P0 STG.E.U8 desc[UR50][R4.64+0x31], R6 ;  /* 0x0000310604008986 */ /* 0x0001e2000c101132 */
[----:B------:R-:W-:-:S13]  /*51de0*/  ISETP.LT.OR P0, PT, R0, 0x39, !P1 ;  /* 0x000000390000780c */ /* 0x000fda0004f01670 */
[----:B0-----:R-:W-:Y:S02]  /*51df0*/  @!P0 IMAD R4, R174, R17, RZ ;  /* 0x00000011ae048224 */ /* 0x001fe400078e02ff */
        /* <DEDUP_REMOVED lines=125> */
[----:B----4-:R-:W-:-:S03]  /*525d0*/  @!P0 IMAD R6, R69, R17, RZ ;  /* 0x0000001145068224 */ /* 0x010fc600078e02ff */
[----:B------:R-:W-:-:S05]  /*525e0*/  @!P0 IADD3.X R5, R3, UR43, RZ, P3, !PT ;  /* 0x0000002b03058c10 */ /* 0x000fca0009ffe4ff */
[----:B------:R0:W-:Y:S01]  /*525f0*/  @!P0 STG.E.U8 desc[UR50][R4.64+0x59], R6 ;  /* 0x0000590604008986 */ /* 0x0001e2000c101132 */
[----:B------:R-:W-:Y:S01]  /*52600*/  ISETP.LT.OR P0, PT, R0, 0x61, !P1 ;  /* 0x000000610000780c */ /* 0x000fe20004f01670 */
[----:B0-----:R-:W-:-:S12]  /*52610*/  IMAD.U32 R5, RZ, RZ, UR43 ;  /* 0x0000002bff057e24 */ /* 0x001fd8000f8e00ff */
[----:B--2---:R-:W-:-:S05]  /*52620*/  @!P0 IMAD R4, R66, R17, RZ ;  /* 0x0000001142048224 */ /* 0x004fca00078e02ff */
[----:B------:R0:W-:Y:S02]  /*52630*/  @!P0 STG.E.U8 desc[UR50][R2.64+0x60], R4 ;  /* 0x0000600402008986 */ /* 0x0001e4000c101132 */
[----:B0-----:R-:W-:-:S05]  /*52640*/  IMAD.U32 R4, RZ, RZ, UR44 ;  /* 0x0000002cff047e24 */ /* 0x001fca000f8e00ff */
[----:B------:R-:W-:-:S04]  /*52650*/  @!P5 IADD3 R122, P0, P3, R4, UR42, R2 ;  /* 0x0000002a047adc10 */ /* 0x000fc8000fb1e002 */
[----:B------:R-:W-:Y:S02]  /*52660*/  @!P5 IADD3.X R123, R5, UR41, R3, P0, P3 ;  /* 0x00000029057bdc10 */ /* 0x000fe400087e6403 */
[C---:B------:R-:W-:Y:S02]  /*52670*/  ISETP.LT.OR P0, PT, R0.reuse, 0x62, !P1 ;  /* 0x000000620000780c */ /* 0x040fe40004f01670 */
[----:B------:R-:W-:-:S11]  /*52680*/  ISETP.LT.OR P5, PT, R0, 0x72, !P2 ;  /* 0x000000720000780c */ /* 0x000fd600057a1670 */
[----:B---3--:R-:W-:-:S05]  /*52690*/  @!P0 IMAD R4, R67, R17, RZ ;  /* 0x0000001143048224 */ /* 0x008fca00078e02ff */
[----:B------:R0:W-:Y:S01]  /*526a0*/  @!P0 STG.E.U8 desc[UR50][R2.64+0x61], R4 ;  /* 0x0000610402008986 */ /* 0x0001e2000c101132 */
[----:B------:R-:W-:-:S13]  /*526b0*/  ISETP.LT.OR P0, PT, R0, 0x61, !P4 ;  /* 0x000000610000780c */ /* 0x000fda0006701670 */
[----:B0-----:R-:W-:Y:S01]  /*526c0*/  @!P0 IADD3 R4, P3, R2, UR44, RZ ;  /* 0x0000002c02048c10 */ /* 0x001fe2000ff7e0ff */
[----:B------:R-:W-:-:S03]  /*526d0*/  @!P0 IMAD R6, R64, R17, RZ ;  /* 0x0000001140068224 */ /* 0x000fc600078e02ff */
[----:B------:R-:W-:-:S05]  /*526e0*/  @!P0 IADD3.X R5, R3, UR43, RZ, P3, !PT ;  /* 0x0000002b03058c10 */ /* 0x000fca0009ffe4ff */
[----:B------:R0:W-:Y:S02]  /*526f0*/  @!P0 STG.E.U8 desc[UR50][R4.64+0x60], R6 ;  /* 0x0000600604008986 */ /* 0x0001e4000c101132 */
[----:B0-----:R-:W-:Y:S02]  /*52700*/  IMAD.U32 R4, RZ, RZ, UR44 ;  /* 0x0000002cff047e24 */ /* 0x001fe4000f8e00ff */
[----:B------:R-:W-:-:S03]  /*52710*/  IMAD.U32 R5, RZ, RZ, UR43 ;  /* 0x0000002bff057e24 */ /* 0x000fc6000f8e00ff */
[----:B------:R-:W-:-:S04]  /*52720*/  @!P5 IADD3 R124, P0, P3, R4, UR42, R2 ;  /* 0x0000002a047cdc10 */ /* 0x000fc8000fb1e002 */
[----:B------:R-:W-:Y:S02]  /*52730*/  @!P5 IADD3.X R125, R5, UR41, R3, P0, P3 ;  /* 0x00000029057ddc10 */ /* 0x000fe400087e6403 */
[C---:B------:R-:W-:Y:S02]  /*52740*/  ISETP.LT.OR P0, PT, R0.reuse, 0x62, !P4 ;  /* 0x000000620000780c */ /* 0x040fe40006701670 */
[----:B------:R-:W-:-:S11]  /*52750*/  ISETP.LT.OR P5, PT, R0, 0x79, !P2 ;  /* 0x000000790000780c */ /* 0x000fd600057a1670 */
[----:B------:R-:W-:Y:S01]  /*52760*/  @!P0 IADD3 R4, P3, R2, UR44, RZ ;  /* 0x0000002c02048c10 */ /* 0x000fe2000ff7e0ff */
[----:B------:R-:W-:-:S03]  /*52770*/  @!P0 IMAD R6, R65, R17, RZ ;  /* 0x0000001141068224 */ /* 0x000fc600078e02ff */
[----:B------:R-:W-:-:S05]  /*52780*/  @!P0 IADD3.X R5, R3, UR43, RZ, P3, !PT ;  /* 0x0000002b03058c10 */ /* 0x000fca0009ffe4ff */
[----:B------:R0:W-:Y:S01]  /*52790*/  @!P0 STG.E.U8 desc[UR50][R4.64+0x61], R6 ;  /* 0x0000610604008986 */ /* 0x0001e2000c101132 */
[----:B------:R-:W-:Y:S01]  /*527a0*/  ISETP.LT.OR P0, PT, R0, 0x69, !P1 ;  /* 0x000000690000780c */ /* 0x000fe20004f01670 */
[----:B0-----:R-:W-:-:S12]  /*527b0*/  IMAD.U32 R5, RZ, RZ, UR43 ;  /* 0x0000002bff057e24 */ /* 0x001fd8000f8e00ff */
[----:B------:R-:W-:-:S05]  /*527c0*/  @!P0 IMAD R4, R62, R17, RZ ;  /* 0x000000113e048224 */ /* 0x000fca00078e02ff */
[----:B------:R0:W-:Y:S02]  /*527d0*/  @!P0 STG.E.U8 desc[UR50][R2.64+0x68], R4 ;  /* 0x0000680402008986 */ /* 0x0001e4000c101132 */
[----:B0-----:R-:W-:-:S05]  /*527e0*/  IMAD.U32 R4, RZ, RZ, UR44 ;  /* 0x0000002cff047e24 */ /* 0x001fca000f8e00ff */
[----:B------:R-:W-:-:S04]  /*527f0*/  @!P5 IADD3 R114, P0, P3, R4, UR42, R2 ;  /* 0x0000002a0472dc10 */ /* 0x000fc8000fb1e002 */
[----:B------:R-:W-:Y:S02]  /*52800*/  @!P5 IADD3.X R115, R5, UR41, R3, P0, P3 ;  /* 0x000000290573dc10 */ /* 0x000fe400087e6403 */
[C---:B------:R-:W-:Y:S02]  /*52810*/  ISETP.LT.OR P0, PT, R0.reuse, 0x6a, !P1 ;  /* 0x0000006a0000780c */ /* 0x040fe40004f01670 */
[----:B------:R-:W-:-:S11]  /*52820*/  ISETP.LT.OR P5, PT, R0, 0x7a, !P2 ;  /* 0x0000007a0000780c */ /* 0x000fd600057a1670 */
[----:B------:R-:W-:-:S05]  /*52830*/  @!P0 IMAD R4, R63, R17, RZ ;  /* 0x000000113f048224 */ /* 0x000fca00078e02ff */
        /* <DEDUP_REMOVED lines=259> */
[----:B------:R-:W-:Y:S02]  /*53870*/  @!P0 IMAD R4, R234, R17, RZ ;  /* 0x00000011ea048224 */ /* 0x000fe400078e02ff */
[----:B------:R-:W2:Y:S04]  /*53880*/  LDL.LU R234, [R1+0x600] ;  /* 0x0006000001ea7983 */ /* 0x000ea80000300800 */
[----:B------:R0:W-:Y:S01]  /*53890*/  @!P0 STG.E.U8 desc[UR50][R2.64+0xb9], R4 ;  /* 0x0000b90402008986 */ /* 0x0001e2000c101132 */
[----:B------:R-:W-:-:S13]  /*538a0*/  ISETP.LT.OR P0, PT, R0, 0xb9, !P4 ;  /* 0x000000b90000780c */ /* 0x000fda0006701670 */
[----:B0-----:R-:W-:Y:S01]  /*538b0*/  @!P0 IADD3 R4, P3, R2, UR44, RZ ;  /* 0x0000002c02048c10 */ /* 0x001fe2000ff7e0ff */
[----:B------:R-:W-:Y:S02]  /*538c0*/  @!P0 IMAD R6, R233, R17, RZ ;  /* 0x00000011e9068224 */ /* 0x000fe400078e02ff */
[----:B------:R-:W3:Y:S01]  /*538d0*/  LDL.LU R233, [R1+0x604] ;  /* 0x0006040001e97983 */ /* 0x000ee20000300800 */
        /* <DEDUP_REMOVED lines=126> */
[----:B------:R-:W-:-:S03]  /*540c0*/  @P5 LOP3.LUT R22, R22, 0x20, RZ, 0xfc, !PT ;  /* 0x0000002016165812 */ /* 0x000fc600078efcff */
[----:B------:R0:W-:Y:S01]  /*540d0*/  @!P0 STG.E.U8 desc[UR50][R2.64+0xe1], R4 ;  /* 0x0000e10402008986 */ /* 0x0001e2000c101132 */
[----:B------:R-:W-:Y:S02]  /*540e0*/  ISETP.LT.OR P0, PT, R0, 0xe1, !P4 ;  /* 0x000000e10000780c */ /* 0x000fe40006701670 */
[----:B------:R-:W-:-:S11]  /*540f0*/  LOP3.LUT R22, R22, 0xffffffef, RZ, 0xc0, !PT ;  /* 0xffffffef16167812 */ /* 0x000fd600078ec0ff */
        /* <DEDUP_REMOVED lines=11> */
[----:B------:R-:W-:Y:S01]  /*541b0*/  @!P0 IMAD R6, R212, R17, RZ ;  /* 0x00000011d4068224 */ /* 0x000fe200078e02ff */
[----:B------:R-:W-:Y:S02]  /*541c0*/  @P5 LOP3.LUT R22, R22, 0x10, RZ, 0xfc, !PT ;  /* 0x0000001016165812 */ /* 0x000fe400078efcff */
[----:B------:R-:W-:Y:S02]  /*541d0*/  @!P0 IADD3.X R5, R3, UR43, RZ, P3, !PT ;  /* 0x0000002b03058c10 */ /* 0x000fe40009ffe4ff */
[----:B------:R-:W-:-:S03]  /*541e0*/  LOP3.LUT R22, R22, 0xfffffffb, RZ, 0xc0, !PT ;  /* 0xfffffffb16167812 */ /* 0x000fc600078ec0ff */
        /* <DEDUP_REMOVED lines=13> */
[----:B------:R-:W-:-:S13]  /*542c0*/  ISETP.LT.OR P0, PT, R0, 0xe9, !P4 ;  /* 0x000000e90000780c */ /* 0x000fda0006701670 */
[----:B0-----:R-:W-:Y:S01]  /*542d0*/  @!P0 IADD3 R4, P3, R2, UR44, RZ ;  /* 0x0000002c02048c10 */ /* 0x001fe2000ff7e0ff */
[----:B------:R-:W-:-:S03]  /*542e0*/  @!P0 IMAD R6, R13, R17, RZ ;  /* 0x000000110d068224 */ /* 0x000fc600078e02ff */
[----:B------:R-:W-:-:S05]  /*542f0*/  @!P0 IADD3.X R5, R3, UR43, RZ, P3, !PT ;  /* 0x0000002b03058c10 */ /* 0x000fca0009ffe4ff */
[----:B------:R0:W-:Y:S01]  /*54300*/  @!P0 STG.E.U8 desc[UR50][R4.64+0xe8], R6 ;  /* 0x0000e80604008986 */ /* 0x0001e2000c101132 */
[----:B------:R-:W-:Y:S01]  /*54310*/  @!P5 IADD3 R12, P0, P3, R12, UR42, R2 ;  /* 0x0000002a0c0cdc10 */ /* 0x000fe2000fb1e002 */
[----:B0-----:R-:W-:-:S05]  /*54320*/  IMAD.U32 R4, RZ, RZ, UR43 ;  /* 0x0000002bff047e24 */ /* 0x001fca000f8e00ff */
[----:B------:R-:W-:Y:S02]  /*54330*/  @!P5 IADD3.X R13, R4, UR41, R3, P0, P3 ;  /* 0x00000029040ddc10 */ /* 0x000fe400087e6403 */
[----:B------:R-:W-:-:S13]  /*54340*/  ISETP.LT.OR P0, PT, R0, 0xea, !P4 ;  /* 0x000000ea0000780c */ /* 0x000fda0006701670 */
[----:B------:R-:W-:Y:S01]  /*54350*/  @!P0 IADD3 R4, P3, R2, UR44, RZ ;  /* 0x0000002c02048c10 */ /* 0x000fe2000ff7e0ff */
[----:B------:R-:W-:-:S03]  /*54360*/  @!P0 IMAD R6, R209, R17, RZ ;  /* 0x00000011d1068224 */ /* 0x000fc600078e02ff */
[----:B------:R-:W-:-:S05]  /*54370*/  @!P0 IADD3.X R5, R3, UR43, RZ, P3, !PT ;  /* 0x0000002b03058c10 */ /* 0x000fca0009ffe4ff */
[----:B------:R0:W-:Y:S01]  /*54380*/  @!P0 STG.E.U8 desc[UR50][R4.64+0xe9], R6 ;  /* 0x0000e90604008986 */ /* 0x0001e2000c101132 */
[----:B------:R-:W-:Y:S01]  /*54390*/  ISETP.LT.OR P0, PT, R0, 0xf1, !P1 ;  /* 0x000000f10000780c */ /* 0x000fe20004f01670 */
[----:B0-----:R-:W-:-:S12]  /*543a0*/  IMAD.U32 R5, RZ, RZ, UR43 ;  /* 0x0000002bff057e24 */ /* 0x001fd8000f8e00ff */
[----:B------:R-:W-:-:S05]  /*543b0*/  @!P0 IMAD R4, R208, R17, RZ ;  /* 0x00000011d0048224 */ /* 0x000fca00078e02ff */
[----:B------:R0:W-:Y:S01]  /*543c0*/  @!P0 STG.E.U8 desc[UR50][R2.64+0xf0], R4 ;  /* 0x0000f00402008986 */ /* 0x0001e2000c101132 */
[----:B------:R-:W-:-:S04]  /*543d0*/  ISETP.GE.AND P0, PT, R23, 0x109, PT ;  /* 0x000001091700780c */ /* 0x000fc80003f06270 */
[----:B------:R-:W-:Y:S01]  /*543e0*/  ISETP.LT.OR P6, PT, R0, 0xa, !P0 ;  /* 0x0000000a0000780c */ /* 0x000fe200047c1670 */
[----:B0-----:R-:W-:-:S12]  /*543f0*/  IMAD.U32 R4, RZ, RZ, UR44 ;  /* 0x0000002cff047e24 */ /* 0x001fd8000f8e00ff */
        /* <DEDUP_REMOVED lines=28> */
[----:B------:R-:W-:-:S13]  /*545c0*/  ISETP.LT.OR P3, PT, R0, 0xfa, !P1 ;  /* 0x000000fa0000780c */ /* 0x000fda0004f61670 */
[----:B------:R-:W-:-:S05]  /*545d0*/  @!P3 IMAD R4, R203, R17, RZ ;  /* 0x00000011cb04b224 */ /* 0x000fca00078e02ff */
[----:B------:R0:W-:Y:S01]  /*545e0*/  @!P3 STG.E.U8 desc[UR50][R2.64+0xf9], R4 ;  /* 0x0000f9040200b986 */ /* 0x0001e2000c101132 */
[----:B------:R-:W-:-:S13]  /*545f0*/  ISETP.LT.OR P3, PT, R0, 0xf9, !P4 ;  /* 0x000000f90000780c */ /* 0x000fda0006761670 */
[----:B------:R-:W-:Y:S01]  /*54600*/  @!P3 IMAD R6, R202, R17, RZ ;  /* 0x00000011ca06b224 */ /* 0x000fe200078e02ff */
[----:B0-----:R-:W-:Y:S01]  /*54610*/  @!P3 IADD3 R4, P5, R2, UR44, RZ ;  /* 0x0000002c0204bc10 */ /* 0x001fe2000ffbe0ff */
[----:B------:R-:W4:Y:S03]  /*54620*/  LDL.LU R202, [R1+0x608] ;  /* 0x0006080001ca7983 */ /* 0x000f260000300800 */
[----:B------:R-:W-:Y:S01]  /*54630*/  @!P3 IADD3.X R5, R3, UR43, RZ, P5, !PT ;  /* 0x0000002b0305bc10 */ /* 0x000fe2000affe4ff */
[----:B------:R-:W4:Y:S04]  /*54640*/  LDL.LU R232, [R1+0x60c] ;  /* 0x00060c0001e87983 */ /* 0x000f280000300800 */
[----:B------:R-:W4:Y:S04]  /*54650*/  LDL.LU R231, [R1+0x610] ;  /* 0x0006100001e77983 */ /* 0x000f280000300800 */
[----:B------:R-:W4:Y:S04]  /*54660*/  LDL.LU R230, [R1+0x614] ;  /* 0x0006140001e67983 */ /* 0x000f280000300800 */
[----:B------:R-:W4:Y:S04]  /*54670*/  LDL.LU R229, [R1+0x618] ;  /* 0x0006180001e57983 */ /* 0x000f280000300800 */
[----:B------:R-:W4:Y:S04]  /*54680*/  LDL.LU R228, [R1+0x61c] ;  /* 0x00061c0001e47983 */ /* 0x000f280000300800 */
[----:B------:R-:W4:Y:S04]  /*54690*/  LDL.LU R227, [R1+0x620] ;  /* 0x0006200001e37983 */ /* 0x000f280000300800 */
[----:B------:R0:W-:Y:S01]  /*546a0*/  @!P3 STG.E.U8 desc[UR50][R4.64+0xf8], R6 ;  /* 0x0000f8060400b986 */ /* 0x0001e2000c101132 */
[----:B------:R-:W-:-:S03]  /*546b0*/  ISETP.LT.OR P3, PT, R0, 0xfa, !P4 ;  /* 0x000000fa0000780c */ /* 0x000fc60006761670 */
[----:B------:R-:W4:Y:S04]  /*546c0*/  LDL.LU R226, [R1+0x624] ;  /* 0x0006240001e27983 */ /* 0x000f280000300800 */
[----:B------:R-:W4:Y:S04]  /*546d0*/  LDL.LU R225, [R1+0x628] ;  /* 0x0006280001e17983 */ /* 0x000f280000300800 */
[----:B------:R-:W4:Y:S02]  /*546e0*/  LDL.LU R224, [R1+0x62c] ;  /* 0x00062c0001e07983 */ /* 0x000f240000300800 */
[----:B0-----:R-:W-:Y:S01]  /*546f0*/  @!P3 IADD3 R4, P5, R2, UR44, RZ ;  /* 0x0000002c0204bc10 */ /* 0x001fe2000ffbe0ff */
[----:B------:R-:W-:Y:S01]  /*54700*/  @!P3 IMAD R6, R7, R17, RZ ;  /* 0x000000110706b224 */ /* 0x000fe200078e02ff */
[----:B------:R-:W4:Y:S02]  /*54710*/  LDL.LU R223, [R1+0x630] ;  /* 0x0006300001df7983 */ /* 0x000f240000300800 */
[----:B------:R-:W-:-:S02]  /*54720*/  @!P3 IADD3.X R5, R3, UR43, RZ, P5, !PT ;  /* 0x0000002b0305bc10 */ /* 0x000fc4000affe4ff */
[----:B------:R-:W-:Y:S01]  /*54730*/  ISETP.LT.OR P1, PT, R0, 0x19, !P0 ;  /* 0x000000190000780c */ /* 0x000fe20004721670 */
[----:B------:R-:W4:Y:S04]  /*54740*/  LDL.LU R222, [R1+0x634] ;  /* 0x0006340001de7983 */ /* 0x000f280000300800 */
[----:B------:R0:W-:Y:S04]  /*54750*/  @!P3 STG.E.U8 desc[UR50][R4.64+0xf9], R6 ;  /* 0x0000f9060400b986 */ /* 0x0001e8000c101132 */
[----:B------:R-:W4:Y:S04]  /*54760*/  LDL.LU R221, [R1+0x638] ;  /* 0x0006380001dd7983 */ /* 0x000f280000300800 */
[----:B------:R-:W4:Y:S01]  /*54770*/  LDL.LU R220, [R1+0x63c] ;  /* 0x00063c0001dc7983 */ /* 0x000f220000300800 */
[----:B0-----:R-:W-:-:S03]  /*54780*/  IADD3 R6, P3, R2, UR42, RZ ;  /* 0x0000002a02067c10 */ /* 0x001fc6000ff7e0ff */
[----:B------:R-:W4:Y:S01]  /*54790*/  LDL.LU R219, [R1+0x640] ;  /* 0x0006400001db7983 */ /* 0x000f220000300800 */
[----:B------:R-:W-:-:S03]  /*547a0*/  IADD3.X R7, R3, UR41, RZ, P3, !PT ;  /* 0x0000002903077c10 */ /* 0x000fc60009ffe4ff */
[----:B------:R-:W4:Y:S01]  /*547b0*/  LDL.LU R218, [R1+0x644] ;  /* 0x0006440001da7983 */ /* 0x000f220000300800 */
[----:B------:R-:W-:Y:S02]  /*547c0*/  ISETP.GE.AND P3, PT, R23, 0x81, PT ;  /* 0x000000811700780c */ /* 0x000fe40003f66270 */
[C---:B------:R-:W-:Y:S01]  /*547d0*/  ISETP.LT.OR P4, PT, R0.reuse, 0x2a, !P0 ;  /* 0x0000002a0000780c */ /* 0x040fe20004781670 */
[----:B------:R-:W4:Y:S01]  /*547e0*/  LDL.LU R217, [R1+0x648] ;  /* 0x0006480001d97983 */ /* 0x000f220000300800 */
[----:B------:R-:W-:-:S03]  /*547f0*/  ISETP.LT.OR P5, PT, R0, 0x1, !P3 ;  /* 0x000000010000780c */ /* 0x000fc60005fa1670 */
[----:B------:R-:W4:Y:S04]  /*54800*/  LDL.LU R216, [R1+0x64c] ;  /* 0x00064c0001d87983 */ /* 0x000f280000300800 */
[----:B------:R-:W4:Y:S04]  /*54810*/  LDL.LU R215, [R1+0x650] ;  /* 0x0006500001d77983 */ /* 0x000f280000300800 */
[----:B------:R-:W4:Y:S02]  /*54820*/  LDL.LU R214, [R1+0x654] ;  /* 0x0006540001d67983 */ /* 0x000f240000300800 */
[----:B--2---:R-:W-:-:S02]  /*54830*/  @!P5 IMAD R4, R234, R17, RZ ;  /* 0x00000011ea04d224 */ /* 0x004fc400078e02ff */
[----:B------:R-:W2:Y:S04]  /*54840*/  LDL.LU R213, [R1+0x658] ;  /* 0x0006580001d57983 */ /* 0x000ea80000300800 */
[----:B------:R3:W-:Y:S01]  /*54850*/  @!P5 STG.E.U8 desc[UR50][R6.64], R4 ;  /* 0x000000040600d986 */ /* 0x0007e2000c101132 */
[----:B------:R-:W-:-:S03]  /*54860*/  ISETP.LT.OR P5, PT, R0, 0x2, !P3 ;  /* 0x000000020000780c */ /* 0x000fc60005fa1670 */
[----:B------:R-:W2:Y:S04]  /*54870*/  LDL.LU R212, [R1+0x65c] ;  /* 0x00065c0001d47983 */ /* 0x000ea80000300800 */
[----:B------:R-:W2:Y:S04]  /*54880*/  LDL.LU R211, [R1+0x660] ;  /* 0x0006600001d37983 */ /* 0x000ea80000300800 */
[----:B------:R-:W2:Y:S02]  /*54890*/  LDL.LU R210, [R1+0x664] ;  /* 0x0006640001d27983 */ /* 0x000ea40000300800 */
[----:B---3--:R-:W-:-:S02]  /*548a0*/  @!P5 IMAD R4, R233, R17, RZ ;  /* 0x00000011e904d224 */ /* 0x008fc400078e02ff */
[----:B------:R-:W3:Y:S04]  /*548b0*/  LDL R209, [R1+0x668] ;  /* 0x0006680001d17983 */ /* 0x000ee80000100800 */
[----:B------:R0:W-:Y:S01]  /*548c0*/  @!P5 STG.E.U8 desc[UR50][R6.64+0x1], R4 ;  /* 0x000001040600d986 */ /* 0x0001e2000c101132 */
[----:B------:R-:W-:Y:S01]  /*548d0*/  ISETP.LT.OR P5, PT, R0, 0x1, !P2 ;  /* 0x000000010000780c */ /* 0x000fe200057a1670 */
[----:B------:R-:W-:Y:S02]  /*548e0*/  IMAD.U32 R236, RZ, RZ, UR44 ;  /* 0x0000002cffec7e24 */ /* 0x000fe4000f8e00ff */
[----:B------:R-:W3:Y:S01]  /*548f0*/  LDL R208, [R1+0x66c] ;  /* 0x00066c0001d07983 */ /* 0x000ee20000100800 */
[----:B------:R-:W-:-:S03]  /*54900*/  IMAD.U32 R234, RZ, RZ, UR44 ;  /* 0x0000002cffea7e24 */ /* 0x000fc6000f8e00ff */
[----:B------:R-:W3:Y:S04]  /*54910*/  LDL R207, [R1+0x670] ;  /* 0x0006700001cf7983 */ /* 0x000ee80000100800 */
[----:B------:R-:W3:Y:S02]  /*54920*/  LDL R206, [R1+0x674] ;  /* 0x0006740001ce7983 */ /* 0x000ee40000100800 */
[----:B0-----:R-:W-:Y:S02]  /*54930*/  @!P5 IADD3 R4, P6, R6, UR44, RZ ;  /* 0x0000002c0604dc10 */ /* 0x001fe4000ffde0ff */
[----:B------:R-:W3:Y:S02]  /*54940*/  LDL.LU R205, [R1+0x678] ;  /* 0x0006780001cd7983 */ /* 0x000ee40000300800 */
[----:B------:R-:W-:-:S02]  /*54950*/  @!P5 IADD3.X R5, R7, UR43, RZ, P6, !PT ;  /* 0x0000002b0705dc10 */ /* 0x000fc4000b7fe4ff */
[----:B------:R-:W3:Y:S04]  /*54960*/  LDL.LU R204, [R1+0x67c] ;  /* 0x00067c0001cc7983 */ /* 0x000ee80000300800 */
[----:B------:R-:W3:Y:S04]  /*54970*/  LDL R203, [R1+0x680] ;  /* 0x0006800001cb7983 */ /* 0x000ee80000100800 */
[----:B------:R-:W3:Y:S04]  /*54980*/  LDL R160, [R1+0x68c] ;  /* 0x00068c0001a07983 */ /* 0x000ee80000100800 */
[----:B------:R-:W3:Y:S04]  /*54990*/  LDL R161, [R1+0x690] ;  /* 0x0006900001a17983 */ /* 0x000ee80000100800 */
[----:B------:R-:W3:Y:S04]  /*549a0*/  LDL R150, [R1+0x694] ;  /* 0x0006940001967983 */ /* 0x000ee80000100800 */
[----:B------:R-:W3:Y:S04]  /*549b0*/  LDL R151, [R1+0x698] ;  /* 0x0006980001977983 */ /* 0x000ee80000100800 */
[----:B------:R-:W3:Y:S04]  /*549c0*/  LDL R148, [R1+0x69c] ;  /* 0x00069c0001947983 */ /* 0x000ee80000100800 */
[----:B------:R-:W3:Y:S04]  /*549d0*/  LDL.LU R149, [R1+0x6a0] ;  /* 0x0006a00001957983 */ /* 0x000ee80000300800 */
[----:B------:R-:W3:Y:S04]  /*549e0*/  LDL.LU R146, [R1+0x6a4] ;  /* 0x0006a40001927983 */ /* 0x000ee80000300800 */
[----:B------:R-:W3:Y:S04]  /*549f0*/  LDL R147, [R1+0x6a8] ;  /* 0x0006a80001937983 */ /* 0x000ee80000100800 */
        /* <DEDUP_REMOVED lines=15> */
[----:B------:R-:W3:Y:S04]  /*54af0*/  LDL.LU R131, [R1+0x6e8] ;  /* 0x0006e80001837983 */ /* 0x000ee80000300800 */
[----:B------:R-:W3:Y:S01]  /*54b00*/  LDL.LU R26, [R1+0x6ec] ;  /* 0x0006ec00011a7983 */ /* 0x000ee20000300800 */
[----:B------:R-:W-:-:S02]  /*54b10*/  LOP3.LUT R10, R10, 0xff7fffff, RZ, 0xc0, !PT ;  /* 0xff7fffff0a0a7812 */ /* 0x000fc400078ec0ff */
[----:B------:R-:W-:Y:S01]  /*54b20*/  LOP3.LUT R11, R11, 0x7fffffff, RZ, 0xc0, !PT ;  /* 0x7fffffff0b0b7812 */ /* 0x000fe200078ec0ff */
[----:B------:R-:W3:Y:S01]  /*54b30*/  LDL R27, [R1+0x6f0] ;  /* 0x0006f000011b7983 */ /* 0x000ee20000100800 */
[----:B----4-:R-:W-:-:S05]  /*54b40*/  @!P5 IMAD R202, R202, R17, RZ ;  /* 0x00000011cacad224 */ /* 0x010fca00078e02ff */
[----:B------:R0:W-:Y:S02]  /*54b50*/  @!P5 STG.E.U8 desc[UR50][R4.64], R202 ;  /* 0x000000ca0400d986 */ /* 0x0001e4000c101132 */
[----:B0-----:R-:W-:Y:S02]  /*54b60*/  IMAD.U32 R4, RZ, RZ, UR44 ;  /* 0x0000002cff047e24 */ /* 0x001fe4000f8e00ff */
[----:B------:R-:W-:-:S03]  /*54b70*/  IMAD.U32 R5, RZ, RZ, UR43 ;  /* 0x0000002bff057e24 */ /* 0x000fc6000f8e00ff */
[----:B------:R-:W-:-:S04]  /*54b80*/  @!P1 IADD3 R78, P5, P6, R4, UR46, R2 ;  /* 0x0000002e044e9c10 */ /* 0x000fc8000febe002 */
[----:B------:R-:W-:Y:S02]  /*54b90*/  @!P1 IADD3.X R79, R5, UR45, R3, P5, P6 ;  /* 0x0000002d054f9c10 */ /* 0x000fe4000afec403 */
[----:B------:R-:W-:-:S13]  /*54ba0*/  ISETP.LT.OR P1, PT, R0, 0x1a, !P0 ;  /* 0x0000001a0000780c */ /* 0x000fda0004721670 */
[----:B------:R-:W-:-:S04]  /*54bb0*/  @!P1 IADD3 R80, P5, P6, R4, UR46, R2 ;  /* 0x0000002e04509c10 */ /* 0x000fc8000febe002 */
[----:B------:R-:W-:Y:S02]  /*54bc0*/  @!P1 IADD3.X R81, R5, UR45, R3, P5, P6 ;  /* 0x0000002d05519c10 */ /* 0x000fe4000afec403 */
[C---:B------:R-:W-:Y:S02]  /*54bd0*/  ISETP.LT.OR P5, PT, R0.reuse, 0x2, !P2 ;  /* 0x000000020000780c */ /* 0x040fe400057a1670 */
[----:B------:R-:W-:-:S11]  /*54be0*/  ISETP.LT.OR P1, PT, R0, 0x21, !P0 ;  /* 0x000000210000780c */ /* 0x000fd60004721670 */
[----:B------:R-:W-:Y:S01]  /*54bf0*/  @!P5 IADD3 R4, P6, R6, UR44, RZ ;  /* 0x0000002c0604dc10 */ /* 0x000fe2000ffde0ff */
        /* <DEDUP_REMOVED lines=17> */
[----:B------:R0:W-:Y:S02]  /*54d10*/  @!P5 STG.E.U8 desc[UR50][R6.64+0x9], R4 ;  /* 0x000009040600d986 */ /* 0x0001e4000c101132 */
[----:B0-----:R-:W-:-:S05]  /*54d20*/  @!P1 IMAD R4, R229, R17, RZ ;  /* 0x00000011e5049224 */ /* 0x001fca00078e02ff */
[----:B------:R0:W-:Y:S01]  /*54d30*/  @!P1 STG.E.U8 desc[UR50][R14.64+0x8], R4 ;  /* 0x000008040e009986 */ /* 0x0001e2000c101132 */
[----:B------:R-:W-:Y:S01]  /*54d40*/  ISETP.LT.OR P1, PT, R0, 0x29, !P0 ;  /* 0x000000290000780c */ /* 0x000fe20004721670 */
[----:B0-----:R-:W-:Y:S02]  /*54d50*/  IMAD.U32 R4, RZ, RZ, UR44 ;  /* 0x0000002cff047e24 */ /* 0x001fe4000f8e00ff */
[----:B------:R-:W4:Y:S10]  /*54d60*/  LDL R14, [R1+0x684] ;  /* 0x00068400010e7983 */ /* 0x000f340000100800 */
[----:B------:R-:W-:Y:S01]  /*54d70*/  @!P1 IADD3 R94, P5, P6, R4, UR46, R2 ;  /* 0x0000002e045e9c10 */ /* 0x000fe2000febe002 */
[----:B------:R-:W-:Y:S01]  /*54d80*/  IMAD.U32 R232, RZ, RZ, UR44 ;  /* 0x0000002cffe87e24 */ /* 0x000fe2000f8e00ff */
[----:B------:R-:W4:Y:S02]  /*54d90*/  LDL R15, [R1+0x688] ;  /* 0x00068800010f7983 */ /* 0x000f240000100800 */
[----:B------:R-:W-:-:S02]  /*54da0*/  @!P1 IADD3.X R95, R5, UR45, R3, P5, P6 ;  /* 0x0000002d055f9c10 */ /* 0x000fc4000afec403 */
[----:B------:R-:W-:Y:S02]  /*54db0*/  ISETP.LT.OR P1, PT, R0, 0xa, !P2 ;  /* 0x0000000a0000780c */ /* 0x000fe40005721670 */
[----:B------:R-:W-:-:S11]  /*54dc0*/  @!P4 IADD3 R96, P5, P6, R4, UR46, R2 ;  /* 0x0000002e0460cc10 */ /* 0x000fd6000febe002 */
[----:B------:R-:W-:-:S05]  /*54dd0*/  @!P1 IMAD R4, R228, R17, RZ ;  /* 0x00000011e4049224 */ /* 0x000fca00078e02ff */
[----:B------:R0:W-:Y:S01]  /*54de0*/  @!P1 STG.E.U8 desc[UR50][R20.64+0x9], R4 ;  /* 0x0000090414009986 */ /* 0x0001e2000c101132 */
[----:B------:R-:W-:Y:S02]  /*54df0*/  ISETP.LT.OR P1, PT, R0, 0x31, !P0 ;  /* 0x000000310000780c */ /* 0x000fe40004721670 */
[----:B------:R-:W-:Y:S01]  /*54e00*/  @!P4 IADD3.X R97, R5, UR45, R3, P5, P6 ;  /* 0x0000002d0561cc10 */ /* 0x000fe2000afec403 */
[----:B0-----:R-:W-:-:S10]  /*54e10*/  IMAD.U32 R4, RZ, RZ, UR44 ;  /* 0x0000002cff047e24 */ /* 0x001fd4000f8e00ff */
        /* <DEDUP_REMOVED lines=15> */
[C---:B------:R-:W-:Y:S02]  /*54f10*/  ISETP.LT.OR P1, PT, R0.reuse, 0x39, !P0 ;  /* 0x000000390000780c */ /* 0x040fe40004721670 */
[----:B------:R-:W-:Y:S01]  /*54f20*/  ISETP.LT.OR P4, PT, R0, 0x3a, !P0 ;  /* 0x0000003a0000780c */ /* 0x000fe20004781670 */
[----:B0-----:R-:W-:-:S10]  /*54f30*/  IMAD.U32 R4, RZ, RZ, UR44 ;  /* 0x0000002cff047e24 */ /* 0x001fd4000f8e00ff */
[----:B------:R-:W-:-:S04]  /*54f40*/  @!P1 IADD3 R110, P5, P6, R4, UR46, R2 ;  /* 0x0000002e046e9c10 */ /* 0x000fc8000febe002 */
[----:B------:R-:W-:Y:S02]  /*54f50*/  @!P1 IADD3.X R111, R5, UR45, R3, P5, P6 ;  /* 0x0000002d056f9c10 */ /* 0x000fe4000afec403 */
        /* <DEDUP_REMOVED lines=39> */
[----:B------:R0:W-:Y:S01]  /*551d0*/  @!P5 STG.E.U8 desc[UR50][R6.64+0x20], R4 ;  /* 0x000020040600d986 */ /* 0x0001e2000c101132 */
[----:B------:R-:W-:Y:S01]  /*551e0*/  @!P1 IADD3 R234, P5, P6, R234, UR46, R2 ;  /* 0x0000002eeaea9c10 */ /* 0x000fe2000febe002 */
[----:B0-----:R-:W-:-:S05]  /*551f0*/  IMAD.U32 R4, RZ, RZ, UR43 ;  /* 0x0000002bff047e24 */ /* 0x001fca000f8e00ff */
        /* <DEDUP_REMOVED lines=12> */
[----:B------:R-:W-:Y:S01]  /*552c0*/  ISETP.LT.OR P1, PT, R0, 0x22, !P2 ;  /* 0x000000220000780c */ /* 0x000fe20005721670 */
[----:B------:R-:W-:-:S05]  /*552d0*/  IMAD.U32 R230, RZ, RZ, UR44 ;  /* 0x0000002cffe67e24 */ /* 0x000fca000f8e00ff */
[----:B------:R-:W-:-:S04]  /*552e0*/  @!P4 IADD3 R230, P5, P6, R230, UR46, R2 ;  /* 0x0000002ee6e6cc10 */ /* 0x000fc8000febe002 */
[----:B------:R-:W-:-:S03]  /*552f0*/  @!P4 IADD3.X R231, R4, UR45, R3, P5, P6 ;  /* 0x0000002d04e7cc10 */ /* 0x000fc6000afec403 */
[----:B------:R-:W-:-:S05]  /*55300*/  @!P1 IMAD R4, R216, R17, RZ ;  /* 0x00000011d8049224 */ /* 0x000fca00078e02ff */
[----:B------:R0:W-:Y:S01]  /*55310*/  @!P1 STG.E.U8 desc[UR50][R192.64+0x21], R4 ;  /* 0x00002104c0009986 */ /* 0x0001e2000c101132 */
[----:B------:R-:W-:Y:S01]  /*55320*/  ISETP.LT.OR P1, PT, R0, 0x61, !P0 ;  /* 0x000000610000780c */ /* 0x000fe20004721670 */
[----:B------:R-:W-:Y:S02]  /*55330*/  IMAD.U32 R228, RZ, RZ, UR44 ;  /* 0x0000002cffe47e24 */ /* 0x000fe4000f8e00ff */
[----:B0-----:R-:W-:-:S10]  /*55340*/  IMAD.U32 R4, RZ, RZ, UR43 ;  /* 0x0000002bff047e24 */ /* 0x001fd4000f8e00ff */
[----:B------:R-:W-:-:S04]  /*55350*/  @!P1 IADD3 R228, P5, P6, R228, UR46, R2 ;  /* 0x0000002ee4e49c10 */ /* 0x000fc8000febe002 */
[----:B------:R-:W-:Y:S02]  /*55360*/  @!P1 IADD3.X R229, R4, UR45, R3, P5, P6 ;  /* 0x0000002d04e59c10 */ /* 0x000fe4000afec403 */
[C---:B------:R-:W-:Y:S02]  /*55370*/  ISETP.LT.OR P5, PT, R0.reuse, 0x29, !P3 ;  /* 0x000000290000780c */ /* 0x040fe40005fa1670 */
[----:B------:R-:W-:Y:S01]  /*55380*/  ISETP.LT.OR P1, PT, R0, 0x62, !P0 ;  /* 0x000000620000780c */ /* 0x000fe20004721670 */
[----:B------:R-:W-:-:S10]  /*55390*/  IMAD.U32 R226, RZ, RZ, UR44 ;  /* 0x0000002cffe27e24 */ /* 0x000fd4000f8e00ff */
        /* <DEDUP_REMOVED lines=9> */
[----:B--2---:R-:W-:-:S05]  /*55430*/  @!P1 IMAD R4, R213, R17, RZ ;  /* 0x00000011d5049224 */ /* 0x004fca00078e02ff */
[----:B------:R0:W-:Y:S01]  /*55440*/  @!P1 STG.E.U8 desc[UR50][R190.64+0x28], R4 ;  /* 0x00002804be009986 */ /* 0x0001e2000c101132 */
[C---:B------:R-:W-:Y:S01]  /*55450*/  ISETP.LT.OR P1, PT, R0.reuse, 0x69, !P0 ;  /* 0x000000690000780c */ /* 0x040fe20004721670 */
[----:B------:R-:W-:Y:S01]  /*55460*/  IMAD.U32 R224, RZ, RZ, UR44 ;  /* 0x0000002cffe07e24 */ /* 0x000fe2000f8e00ff */
        /* <DEDUP_REMOVED lines=27> */
[----:B---3--:R-:W-:-:S05]  /*55620*/  @!P1 IMAD R4, R209, R17, RZ ;  /* 0x00000011d1049224 */ /* 0x008fca00078e02ff */
        /* <DEDUP_REMOVED lines=14> */
[----:B------:R-:W-:Y:S01]  /*55710*/  IMAD.U32 R212, RZ, RZ, UR44 ;  /* 0x0000002cffd47e24 */ /* 0x000fe2000f8e00ff */
[----:B------:R-:W-:Y:S01]  /*55720*/  @P4 LOP3.LUT R10, R10, 0x800000, RZ, 0xfc, !PT ;  /* 0x008000000a0a4812 */ /* 0x000fe200078efcff */
[----:B0-----:R-:W-:-:S10]  /*55730*/  IMAD.U32 R4, RZ, RZ, UR43 ;  /* 0x0000002bff047e24 */ /* 0x001fd4000f8e00ff */
[----:B------:R-:W-:-:S04]  /*55740*/  @!P1 IADD3 R212, P5, P6, R212, UR46, R2 ;  /* 0x0000002ed4d49c10 */ /* 0x000fc8000febe002 */
[----:B------:R-:W-:Y:S02]  /*55750*/  @!P1 IADD3.X R213, R4, UR45, R3, P5, P6 ;  /* 0x0000002d04d59c10 */ /* 0x000fe4000afec403 */
[----:B------:R-:W-:Y:S02]  /*55760*/  ISETP.LT.OR P5, PT, R0, 0x39, !P3 ;  /* 0x000000390000780c */ /* 0x000fe40005fa1670 */
[----:B------:R-:W-:-:S04]  /*55770*/  LOP3.LUT R10, R10, 0xffdfffff, RZ, 0xc0, !PT ;  /* 0xffdfffff0a0a7812 */ /* 0x000fc800078ec0ff */
[----:B------:R-:W-:Y:S02]  /*55780*/  @P1 LOP3.LUT R10, R10, 0x200000, RZ, 0xfc, !PT ;  /* 0x002000000a0a1812 */ /* 0x000fe400078efcff */
[----:B------:R-:W-:Y:S01]  /*55790*/  ISETP.LT.OR P1, PT, R0, 0x82, !P0 ;  /* 0x000000820000780c */ /* 0x000fe20004721670 */
[----:B------:R-:W-:-:S04]  /*557a0*/  IMAD.U32 R210, RZ, RZ, UR44 ;  /* 0x0000002cffd27e24 */ /* 0x000fc8000f8e00ff */
[----:B------:R-:W-:-:S05]  /*557b0*/  @!P5 IMAD R4, R207, R17, RZ ;  /* 0x00000011cf04d224 */ /* 0x000fca00078e02ff */
[----:B------:R0:W-:Y:S03]  /*557c0*/  @!P5 STG.E.U8 desc[UR50][R6.64+0x38], R4 ;  /* 0x000038040600d986 */ /* 0x0001e6000c101132 */
[----:B------:R-:W-:Y:S02]  /*557d0*/  @!P1 IADD3 R210, P5, P6, R210, UR46, R2 ;  /* 0x0000002ed2d29c10 */ /* 0x000fe4000febe002 */
[----:B------:R-:W-:Y:S01]  /*557e0*/  LOP3.LUT R10, R10, 0xfffbffff, RZ, 0xc0, !PT ;  /* 0xfffbffff0a0a7812 */ /* 0x000fe200078ec0ff */
[----:B0-----:R-:W-:-:S05]  /*557f0*/  IMAD.U32 R4, RZ, RZ, UR43 ;  /* 0x0000002bff047e24 */ /* 0x001fca000f8e00ff */
[----:B------:R-:W-:Y:S02]  /*55800*/  @!P1 IADD3.X R211, R4, UR45, R3, P5, P6 ;  /* 0x0000002d04d39c10 */ /* 0x000fe4000afec403 */
[----:B------:R-:W-:Y:S02]  /*55810*/  ISETP.LT.OR P5, PT, R0, 0x3a, !P3 ;  /* 0x0000003a0000780c */ /* 0x000fe40005fa1670 */
[----:B------:R-:W-:Y:S02]  /*55820*/  @P1 LOP3.LUT R10, R10, 0x40000, RZ, 0xfc, !PT ;  /* 0x000400000a0a1812 */ /* 0x000fe400078efcff */
[----:B------:R-:W-:-:S09]  /*55830*/  ISETP.LT.OR P1, PT, R0, 0x39, !P2 ;  /* 0x000000390000780c */ /* 0x000fd20005721670 */
[----:B------:R-:W-:-:S05]  /*55840*/  @!P5 IMAD R4, R206, R17, RZ ;  /* 0x00000011ce04d224 */ /* 0x000fca00078e02ff */
[----:B------:R0:W-:Y:S02]  /*55850*/  @!P5 STG.E.U8 desc[UR50][R6.64+0x39], R4 ;  /* 0x000039040600d986 */ /* 0x0001e4000c101132 */
[----:B0-----:R-:W-:-:S05]  /*55860*/  @!P1 IMAD R4, R205, R17, RZ ;  /* 0x00000011cd049224 */ /* 0x001fca00078e02ff */
[----:B------:R0:W-:Y:S01]  /*55870*/  @!P1 STG.E.U8 desc[UR50][R182.64+0x38], R4 ;  /* 0x00003804b6009986 */ /* 0x0001e2000c101132 */
[----:B------:R-:W-:Y:S01]  /*55880*/  ISETP.LT.OR P1, PT, R0, 0x89, !P0 ;  /* 0x000000890000780c */ /* 0x000fe20004721670 */
[----:B------:R-:W-:Y:S01]  /*55890*/  IMAD.U32 R208, RZ, RZ, UR44 ;  /* 0x0000002cffd07e24 */ /* 0x000fe2000f8e00ff */
[----:B------:R-:W-:Y:S02]  /*558a0*/  LOP3.LUT R10, R10, 0xfffeffff, RZ, 0xc0, !PT ;  /* 0xfffeffff0a0a7812 */ /* 0x000fe400078ec0ff */
[----:B------:R-:W-:Y:S01]  /*558b0*/  ISETP.LT.OR P4, PT, R0, 0x8a, !P0 ;  /* 0x0000008a0000780c */ /* 0x000fe20004781670 */
[----:B0-----:R-:W-:-:S08]  /*558c0*/  IMAD.U32 R4, RZ, RZ, UR43 ;  /* 0x0000002bff047e24 */ /* 0x001fd0000f8e00ff */
[----:B------:R-:W-:Y:S02]  /*558d0*/  @!P1 IADD3 R208, P5, P6, R208, UR46, R2 ;  /* 0x0000002ed0d09c10 */ /* 0x000fe4000febe002 */
[----:B------:R-:W-:Y:S02]  /*558e0*/  @P1 LOP3.LUT R10, R10, 0x10000, RZ, 0xfc, !PT ;  /* 0x000100000a0a1812 */ /* 0x000fe400078efcff */
        /* <DEDUP_REMOVED lines=9> */
[----:B------:R-:W-:-:S04]  /*55980*/  LOP3.LUT R10, R10, 0xffffefff, RZ, 0xc0, !PT ;  /* 0xffffefff0a0a7812 */ /* 0x000fc800078ec0ff */
[----:B------:R-:W-:Y:S01]  /*55990*/  @P4 LOP3.LUT R10, R10, 0x1000, RZ, 0xfc, !PT ;  /* 0x000010000a0a4812 */ /* 0x000fe200078efcff */
[----:B0-----:R-:W-:-:S06]  /*559a0*/  IMAD.U32 R4, RZ, RZ, UR43 ;  /* 0x0000002bff047e24 */ /* 0x001fcc000f8e00ff */
        /* <DEDUP_REMOVED lines=16> */
[----:B----4-:R-:W-:-:S05]  /*55ab0*/  @!P5 IMAD R4, R14, R17, RZ ;  /* 0x000000110e04d224 */ /* 0x010fca00078e02ff */
        /* <DEDUP_REMOVED lines=42> */
[C---:B------:R-:W-:Y:S01]  /*55d60*/  ISETP.LT.OR P1, PT, R0.reuse, 0xa9, !P0 ;  /* 0x000000a90000780c */ /* 0x040fe20004721670 */
[----:B------:R-:W-:Y:S01]  /*55d70*/  IMAD.U32 R192, RZ, RZ, UR44 ;  /* 0x0000002cffc07e24 */ /* 0x000fe2000f8e00ff */
[----:B------:R-:W-:Y:S01]  /*55d80*/  ISETP.LT.OR P4, PT, R0, 0xaa, !P0 ;  /* 0x000000aa0000780c */ /* 0x000fe20004781670 */
[----:B0-----:R-:W-:-:S10]  /*55d90*/  IMAD.U32 R4, RZ, RZ, UR43 ;  /* 0x0000002bff047e24 */ /* 0x001fd4000f8e00ff */
        /* <DEDUP_REMOVED lines=27> */
[C---:B------:R-:W-:Y:S02]  /*55f50*/  ISETP.LT.OR P5, PT, R0.reuse, 0x52, !P3 ;  /* 0x000000520000780c */ /* 0x040fe40005fa1670 */
        /* <DEDUP_REMOVED lines=137> */
[----:B------:R-:W-:Y:S02]  /*567f0*/  ISETP.LT.OR P1, PT, R0, 0xf1, !P0 ;  /* 0x000000f10000780c */ /* 0x000fe40004721670 */
[----:B------:R-:W-:Y:S01]  /*56800*/  LOP3.LUT R9, R9, 0xffbfffff, RZ, 0xc0, !PT ;  /* 0xffbfffff09097812 */ /* 0x000fe200078ec0ff */
[----:B0-----:R-:W-:Y:S02]  /*56810*/  IMAD.U32 R154, RZ, RZ, UR44 ;  /* 0x0000002cff9a7e24 */ /* 0x001fe4000f8e00ff */
[----:B------:R-:W-:-:S08]  /*56820*/  IMAD.U32 R4, RZ, RZ, UR43 ;  /* 0x0000002bff047e24 */ /* 0x000fd0000f8e00ff */
[----:B------:R-:W-:Y:S02]  /*56830*/  @!P1 IADD3 R154, P5, P6, R154, UR46, R2 ;  /* 0x0000002e9a9a9c10 */ /* 0x000fe4000febe002 */
[----:B------:R-:W-:Y:S02]  /*56840*/  @P4 LOP3.LUT R9, R9, 0x400000, RZ, 0xfc, !PT ;  /* 0x0040000009094812 */ /* 0x000fe400078efcff */
        /* <DEDUP_REMOVED lines=16> */
[----:B------:R0:W-:Y:S04]  /*56950*/  @!P4 STG.E.U8 desc[UR50][R122.64+0x70], R4 ;  /* 0x000070047a00c986 */ /* 0x0001e8000c101132 */
[----:B0-----:R-:W2:Y:S04]  /*56960*/  LDL R122, [R1+0x6f4] ;  /* 0x0006f400017a7983 */ /* 0x001ea80000100800 */
[----:B------:R-:W3:Y:S01]  /*56970*/  LDL R123, [R1+0x6f8] ;  /* 0x0006f800017b7983 */ /* 0x000ee20000100800 */
[----:B------:R-:W-:Y:S02]  /*56980*/  ISETP.LT.OR P4, PT, R0, 0xf9, !P0 ;  /* 0x000000f90000780c */ /* 0x000fe40004781670 */
[----:B------:R-:W-:Y:S01]  /*56990*/  LOP3.LUT R19, R19, 0xfbffffff, RZ, 0xc0, !PT ;  /* 0xfbffffff13137812 */ /* 0x000fe200078ec0ff */
[----:B------:R-:W-:-:S03]  /*569a0*/  IMAD.U32 R20, RZ, RZ, UR44 ;  /* 0x0000002cff147e24 */ /* 0x000fc6000f8e00ff */
[----:B------:R-:W-:Y:S01]  /*569b0*/  @P1 LOP3.LUT R19, R19, 0x4000000, RZ, 0xfc, !PT ;  /* 0x0400000013131812 */ /* 0x000fe200078efcff */
[----:B------:R-:W-:-:S03]  /*569c0*/  IMAD.U32 R4, RZ, RZ, UR43 ;  /* 0x0000002bff047e24 */ /* 0x000fc6000f8e00ff */
[----:B------:R-:W-:-:S03]  /*569d0*/  LOP3.LUT R19, R19, 0xf7ffffff, RZ, 0xc0, !PT ;  /* 0xf7ffffff13137812 */ /* 0x000fc600078ec0ff */
[----:B------:R-:W-:Y:S02]  /*569e0*/  @!P4 IADD3 R20, P5, P6, R20, UR46, R2 ;  /* 0x0000002e1414cc10 */ /* 0x000fe4000febe002 */
[----:B------:R-:W-:Y:S02]  /*569f0*/  @P4 LOP3.LUT R19, R19, 0x8000000, RZ, 0xfc, !PT ;  /* 0x0800000013134812 */ /* 0x000fe400078efcff */
[----:B------:R-:W-:Y:S02]  /*56a00*/  @!P4 IADD3.X R21, R4, UR45, R3, P5, P6 ;  /* 0x0000002d0415cc10 */ /* 0x000fe4000afec403 */
[C---:B------:R-:W-:Y:S02]  /*56a10*/  ISETP.LT.OR P4, PT, R0.reuse, 0xfa, !P0 ;  /* 0x000000fa0000780c */ /* 0x040fe40004781670 */
[----:B------:R-:W-:Y:S01]  /*56a20*/  ISETP.LT.OR P1, PT, R0, 0x72, !P2 ;  /* 0x000000720000780c */ /* 0x000fe20005721670 */
[----:B------:R-:W-:-:S10]  /*56a30*/  IMAD.U32 R14, RZ, RZ, UR44 ;  /* 0x0000002cff0e7e24 */ /* 0x000fd4000f8e00ff */
[----:B------:R-:W-:-:S04]  /*56a40*/  @!P4 IADD3 R14, P5, P6, R14, UR46, R2 ;  /* 0x0000002e0e0ecc10 */ /* 0x000fc8000febe002 */
[----:B------:R-:W-:Y:S01]  /*56a50*/  @!P4 IADD3.X R15, R4, UR45, R3, P5, P6 ;  /* 0x0000002d040fcc10 */ /* 0x000fe2000afec403 */
[----:B------:R-:W-:Y:S01]  /*56a60*/  @!P1 IMAD R4, R26, R17, RZ ;  /* 0x000000111a049224 */ /* 0x000fe200078e02ff */
[----:B------:R-:W-:Y:S01]  /*56a70*/  LOP3.LUT R19, R19, 0xffbfffff, RZ, 0xc0, !PT ;  /* 0xffbfffff13137812 */ /* 0x000fe200078ec0ff */
[----:B------:R-:W4:Y:S04]  /*56a80*/  LDL R26, [R1+0x6fc] ;  /* 0x0006fc00011a7983 */ /* 0x000f280000100800 */
[----:B------:R0:W-:Y:S01]  /*56a90*/  @!P1 STG.E.U8 desc[UR50][R124.64+0x71], R4 ;  /* 0x000071047c009986 */ /* 0x0001e2000c101132 */
[----:B------:R-:W-:Y:S01]  /*56aa0*/  ISETP.LT.OR P1, PT, R0, 0x101, !P2 ;  /* 0x000001010000780c */ /* 0x000fe20005721670 */
[----:B0-----:R-:W-:-:S12]  /*56ab0*/  IMAD.U32 R4, RZ, RZ, UR44 ;  /* 0x0000002cff047e24 */ /* 0x001fd8000f8e00ff */
[----:B------:R-:W-:-:S04]  /*56ac0*/  @!P1 IADD3 R124, P5, P6, R4, UR42, R2 ;  /* 0x0000002a047c9c10 */ /* 0x000fc8000febe002 */
[----:B------:R-:W-:Y:S02]  /*56ad0*/  @!P1 IADD3.X R125, R5, UR41, R3, P5, P6 ;  /* 0x00000029057d9c10 */ /* 0x000fe4000afec403 */
[C---:B------:R-:W-:Y:S02]  /*56ae0*/  ISETP.LT.OR P5, PT, R0.reuse, 0x79, !P3 ;  /* 0x000000790000780c */ /* 0x040fe40005fa1670 */
[----:B------:R-:W-:Y:S01]  /*56af0*/  @P1 LOP3.LUT R19, R19, 0x400000, RZ, 0xfc, !PT ;  /* 0x0040000013131812 */ /* 0x000fe200078efcff */
[----:B------:R-:W-:Y:S01]  /*56b00*/  @!P1 STL.64 [R1+0x948], R124 ;  /* 0x0009487c01009387 */ /* 0x000fe20000100a00 */
[----:B------:R-:W-:-:S09]  /*56b10*/  ISETP.LT.OR P1, PT, R0, 0x102, !P2 ;  /* 0x000001020000780c */ /* 0x000fd20005721670 */
[----:B------:R-:W-:Y:S01]  /*56b20*/  @!P5 IMAD R4, R27, R17, RZ ;  /* 0x000000111b04d224 */ /* 0x000fe200078e02ff */
[----:B------:R-:W-:Y:S01]  /*56b30*/  LOP3.LUT R19, R19, 0xffdfffff, RZ, 0xc0, !PT ;  /* 0xffdfffff13137812 */ /* 0x000fe200078ec0ff */
[----:B------:R-:W4:Y:S04]  /*56b40*/  LDL R27, [R1+0x700] ;  /* 0x00070000011b7983 */ /* 0x000f280000100800 */
[----:B------:R0:W-:Y:S02]  /*56b50*/  @!P5 STG.E.U8 desc[UR50][R6.64+0x78], R4 ;  /* 0x000078040600d986 */ /* 0x0001e4000c101132 */
[----:B0-----:R-:W-:-:S05]  /*56b60*/  IMAD.U32 R4, RZ, RZ, UR44 ;  /* 0x0000002cff047e24 */ /* 0x001fca000f8e00ff */
[----:B------:R-:W-:-:S04]  /*56b70*/  @!P1 IADD3 R124, P5, P6, R4, UR42, R2 ;  /* 0x0000002a047c9c10 */ /* 0x000fc8000febe002 */
[----:B------:R-:W-:Y:S02]  /*56b80*/  @!P1 IADD3.X R125, R5, UR41, R3, P5, P6 ;  /* 0x00000029057d9c10 */ /* 0x000fe4000afec403 */
[C---:B------:R-:W-:Y:S02]  /*56b90*/  ISETP.LT.OR P5, PT, R0.reuse, 0x7a, !P3 ;  /* 0x0000007a0000780c */ /* 0x040fe40005fa1670 */
[----:B------:R-:W-:Y:S01]  /*56ba0*/  @P1 LOP3.LUT R19, R19, 0x200000, RZ, 0xfc, !PT ;  /* 0x0020000013131812 */ /* 0x000fe200078efcff */
[----:B------:R-:W-:Y:S01]  /*56bb0*/  @!P1 STL.64 [R1+0x940], R124 ;  /* 0x0009407c01009387 */ /* 0x000fe20000100a00 */
[----:B------:R-:W-:-:S09]  /*56bc0*/  ISETP.LT.OR P1, PT, R0, 0x79, !P2 ;  /* 0x000000790000780c */ /* 0x000fd20005721670 */
[----:B--2---:R-:W-:-:S05]  /*56bd0*/  @!P5 IMAD R4, R122, R17, RZ ;  /* 0x000000117a04d224 */ /* 0x004fca00078e02ff */
[----:B------:R3:W-:Y:S02]  /*56be0*/  @!P5 STG.E.U8 desc[UR50][R6.64+0x79], R4 ;  /* 0x000079040600d986 */ /* 0x0007e4000c101132 */
[----:B---3--:R-:W-:-:S05]  /*56bf0*/  @!P1 IMAD R4, R123, R17, RZ ;  /* 0x000000117b049224 */ /* 0x008fca00078e02ff */
[----:B------:R0:W-:Y:S01]  /*56c00*/  @!P1 STG.E.U8 desc[UR50][R114.64+0x78], R4 ;  /* 0x0000780472009986 */ /* 0x0001e2000c101132 */
[----:B------:R-:W-:Y:S01]  /*56c10*/  ISETP.LT.OR P1, PT, R0, 0x109, !P2 ;  /* 0x000001090000780c */ /* 0x000fe20005721670 */
[----:B0-----:R-:W-:-:S12]  /*56c20*/  IMAD.U32 R4, RZ, RZ, UR44 ;  /* 0x0000002cff047e24 */ /* 0x001fd8000f8e00ff */
[----:B------:R-:W-:-:S04]  /*56c30*/  @!P1 IADD3 R114, P5, P6, R4, UR42, R2 ;  /* 0x0000002a04729c10 */ /* 0x000fc8000febe002 */
[----:B------:R-:W-:-:S05]  /*56c40*/  @!P1 IADD3.X R115, R5, UR41, R3, P5, P6 ;  /* 0x0000002905739c10 */ /* 0x000fca000afec403 */
[----:B------:R0:W-:Y:S04]  /*56c50*/  @!P1 STL.64 [R1+0x938], R114 ;  /* 0x0009387201009387 */ /* 0x0001e80000100a00 */
[----:B0-----:R-:W2:Y:S04]  /*56c60*/  LDL R114, [R1+0x704] ;  /* 0x0007040001727983 */ /* 0x001ea80000100800 */
[----:B------:R-:W3:Y:S01]  /*56c70*/  LDL R115, [R1+0x708] ;  /* 0x0007080001737983 */ /* 0x000ee20000100800 */
[----:B------:R-:W-:Y:S02]  /*56c80*/  LOP3.LUT R9, R9, 0xfffbffff, RZ, 0xc0, !PT ;  /* 0xfffbffff09097812 */ /* 0x000fe400078ec0ff */
[----:B------:R-:W-:-:S02]  /*56c90*/  LOP3.LUT R19, R19, 0xffefffff, RZ, 0xc0, !PT ;  /* 0xffefffff13137812 */ /* 0x000fc400078ec0ff */
[----:B------:R-:W-:Y:S02]  /*56ca0*/  @P4 LOP3.LUT R9, R9, 0x40000, RZ, 0xfc, !PT ;  /* 0x0004000009094812 */ /* 0x000fe400078efcff */
[----:B------:R-:W-:Y:S02]  /*56cb0*/  @P1 LOP3.LUT R19, R19, 0x100000, RZ, 0xfc, !PT ;  /* 0x0010000013131812 */ /* 0x000fe400078efcff */
[C---:B------:R-:W-:Y:S02]  /*56cc0*/  ISETP.LT.OR P4, PT, R0.reuse, 0x10a, !P2 ;  /* 0x0000010a0000780c */ /* 0x040fe40005781670 */
[----:B------:R-:W-:-:S11]  /*56cd0*/  ISETP.LT.OR P1, PT, R0, 0x7a, !P2 ;  /* 0x0000007a0000780c */ /* 0x000fd60005721670 */
[----:B------:R-:W-:Y:S02]  /*56ce0*/  @!P4 IADD3 R122, P5, P6, R4, UR42, R2 ;  /* 0x0000002a047acc10 */ /* 0x000fe4000febe002 */
[----:B----4-:R-:W-:-:S05]  /*56cf0*/  @!P1 IMAD R4, R26, R17, RZ ;  /* 0x000000111a049224 */ /* 0x010fca00078e02ff */
[----:B------:R0:W-:Y:S01]  /*56d00*/  @!P1 STG.E.U8 desc[UR50][R116.64+0x79], R4 ;  /* 0x0000790474009986 */ /* 0x0001e2000c101132 */
[----:B------:R-:W-:Y:S02]  /*56d10*/  ISETP.LT.OR P1, PT, R0, 0x111, !P2 ;  /* 0x000001110000780c */ /* 0x000fe40005721670 */
[----:B------:R-:W-:Y:S01]  /*56d20*/  @!P4 IADD3.X R123, R5, UR41, R3, P5, P6 ;  /* 0x00000029057bcc10 */ /* 0x000fe2000afec403 */
[----:B0-----:R-:W-:Y:S01]  /*56d30*/  IMAD.U32 R4, RZ, RZ, UR44 ;  /* 0x0000002cff047e24 */ /* 0x001fe2000f8e00ff */
[----:B------:R-:W-:-:S09]  /*56d40*/  LOP3.LUT R19, R19, 0xfff7ffff, RZ, 0xc0, !PT ;  /* 0xfff7ffff13137812 */ /* 0x000fd200078ec0ff */
[----:B------:R-:W-:-:S04]  /*56d50*/  @!P1 IADD3 R116, P5, P6, R4, UR42, R2 ;  /* 0x0000002a04749c10 */ /* 0x000fc8000febe002 */
[----:B------:R-:W-:Y:S02]  /*56d60*/  @!P1 IADD3.X R117, R5, UR41, R3, P5, P6 ;  /* 0x0000002905759c10 */ /* 0x000fe4000afec403 */
[C---:B------:R-:W-:Y:S02]  /*56d70*/  ISETP.LT.OR P5, PT, R0.reuse, 0x81, !P3 ;  /* 0x000000810000780c */ /* 0x040fe40005fa1670 */
[----:B------:R-:W-:Y:S01]  /*56d80*/  @P4 LOP3.LUT R19, R19, 0x80000, RZ, 0xfc, !PT ;  /* 0x0008000013134812 */ /* 0x000fe200078efcff */
[----:B------:R-:W-:Y:S03]  /*56d90*/  @!P4 STL.64 [R1+0x930], R122 ;  /* 0x0009307a0100c387 */ /* 0x000fe60000100a00 */
[----:B------:R-:W-:Y:S01]  /*56da0*/  LOP3.LUT R19, R19, 0xfffbffff, RZ, 0xc0, !PT ;  /* 0xfffbffff13137812 */ /* 0x000fe200078ec0ff */
[----:B------:R-:W4:Y:S03]  /*56db0*/  LDL R26, [R1+0x70c] ;  /* 0x00070c00011a7983 */ /* 0x000f260000100800 */
[----:B------:R-:W-:Y:S01]  /*56dc0*/  @P1 LOP3.LUT R19, R19, 0x40000, RZ, 0xfc, !PT ;  /* 0x0004000013131812 */ /* 0x000fe200078efcff */
[----:B------:R-:W-:Y:S01]  /*56dd0*/  @!P1 STL.64 [R1+0x928], R116 ;  /* 0x0009287401009387 */ /* 0x000fe20000100a00 */
[----:B------:R-:W-:Y:S01]  /*56de0*/  ISETP.LT.OR P1, PT, R0, 0x112, !P2 ;  /* 0x000001120000780c */ /* 0x000fe20005721670 */
[----:B------:R-:W-:Y:S01]  /*56df0*/  @!P5 IMAD R4, R27, R17, RZ ;  /* 0x000000111b04d224 */ /* 0x000fe200078e02ff */
[----:B------:R-:W-:Y:S01]  /*56e00*/  LOP3.LUT R19, R19, 0xfffdffff, RZ, 0xc0, !PT ;  /* 0xfffdffff13137812 */ /* 0x000fe200078ec0ff */
[----:B------:R-:W4:Y:S04]  /*56e10*/  LDL.LU R27, [R1+0x710] ;  /* 0x00071000011b7983 */ /* 0x000f280000300800 */
        /* <DEDUP_REMOVED lines=17> */
[----:B0-----:R-:W2:Y:S04]  /*56f30*/  LDL.LU R106, [R1+0x714] ;  /* 0x00071400016a7983 */ /* 0x001ea80000300800 */
[----:B------:R-:W3:Y:S01]  /*56f40*/  LDL R107, [R1+0x718] ;  /* 0x00071800016b7983 */ /* 0x000ee20000100800 */
[----:B------:R-:W-:Y:S02]  /*56f50*/  LOP3.LUT R19, R19, 0xfffeffff, RZ, 0xc0, !PT ;  /* 0xfffeffff13137812 */ /* 0x000fe400078ec0ff */
[----:B------:R-:W-:-:S02]  /*56f60*/  ISETP.LT.OR P4, PT, R0, 0x11a, !P2 ;  /* 0x0000011a0000780c */ /* 0x000fc40005781670 */
[----:B------:R-:W-:Y:S02]  /*56f70*/  @P1 LOP3.LUT R19, R19, 0x10000, RZ, 0xfc, !PT ;  /* 0x0001000013131812 */ /* 0x000fe400078efcff */
[----:B------:R-:W-:-:S09]  /*56f80*/  ISETP.LT.OR P1, PT, R0, 0x82, !P2 ;  /* 0x000000820000780c */ /* 0x000fd20005721670 */
[----:B------:R-:W-:-:S04]  /*56f90*/  @!P4 IADD3 R114, P5, P6, R4, UR42, R2 ;  /* 0x0000002a0472cc10 */ /* 0x000fc8000febe002 */
        /* <DEDUP_REMOVED lines=123> */
[----:B------:R-:W3:Y:S01]  /*57750*/  LDL.LU R83, [R1+0x748] ;  /* 0x0007480001537983 */ /* 0x000ee20000300800 */
        /* <DEDUP_REMOVED lines=17> */
[----:B------:R-:W4:Y:S03]  /*57870*/  LDL.LU R26, [R1+0x74c] ;  /* 0x00074c00011a7983 */ /* 0x000f260000300800 */
        /* <DEDUP_REMOVED lines=38> */
[----:B------:R-:W-:Y:S02]  /*57ae0*/  ISETP.LT.OR P5, PT, R0, 0xa9, !P3 ;  /* 0x000000a90000780c */ /* 0x000fe40005fa1670 */
        /* <DEDUP_REMOVED lines=14> */
[----:B------:R-:W-:Y:S02]  /*57bd0*/  ISETP.LT.OR P5, PT, R0, 0xaa, !P3 ;  /* 0x000000aa0000780c */ /* 0x000fe40005fa1670 */
        /* <DEDUP_REMOVED lines=260> */
[C---:B------:R-:W-:Y:S02]  /*58c20*/  ISETP.LT.OR P1, PT, R0.reuse, 0xd9, !P2 ;  /* 0x000000d90000780c */ /* 0x040fe40005721670 */
[----:B------:R-:W-:-:S07]  /*58c30*/  ISETP.LT.OR P4, PT, R0, 0x1ca, !P2 ;  /* 0x000001ca0000780c */ /* 0x000fce0005781670 */
        /* <DEDUP_REMOVED lines=11> */
[----:B------:R-:W-:-:S04]  /*58cf0*/  @!P4 IADD3 R34, P5, P6, R4, UR42, R2 ;  /* 0x0000002a0422cc10 */ /* 0x000fc8000febe002 */
[----:B------:R-:W-:-:S05]  /*58d00*/  @!P4 IADD3.X R35, R5, UR41, R3, P5, P6 ;  /* 0x000000290523cc10 */ /* 0x000fca000afec403 */
[----:B------:R0:W-:Y:S04]  /*58d10*/  @!P4 STL.64 [R1+0x950], R34 ;  /* 0x000950220100c387 */ /* 0x0001e80000100a00 */
[----:B0-----:R-:W3:Y:S04]  /*58d20*/  LDL.LU R34, [R1+0x7cc] ;  /* 0x0007cc0001227983 */ /* 0x001ee80000300800 */
[----:B------:R-:W3:Y:S04]  /*58d30*/  LDL.LU R35, [R1+0x7d0] ;  /* 0x0007d00001237983 */ /* 0x000ee80000300800 */
[----:B------:R-:W3:Y:S04]  /*58d40*/  LDL.LU R38, [R1+0x7d4] ;  /* 0x0007d40001267983 */ /* 0x000ee80000300800 */
[----:B------:R-:W3:Y:S04]  /*58d50*/  LDL.LU R39, [R1+0x7d8] ;  /* 0x0007d80001277983 */ /* 0x000ee80000300800 */
[----:B------:R-:W3:Y:S04]  /*58d60*/  LDL.LU R42, [R1+0x7dc] ;  /* 0x0007dc00012a7983 */ /* 0x000ee80000300800 */
[----:B------:R-:W3:Y:S01]  /*58d70*/  LDL.LU R43, [R1+0x7e0] ;  /* 0x0007e000012b7983 */ /* 0x000ee20000300800 */
[----:B------:R-:W-:-:S03]  /*58d80*/  LOP3.LUT R8, R8, 0xffffffef, RZ, 0xc0, !PT ;  /* 0xffffffef08087812 */ /* 0x000fc600078ec0ff */
[----:B------:R-:W3:Y:S01]  /*58d90*/  LDL.LU R46, [R1+0x7e4] ;  /* 0x0007e400012e7983 */ /* 0x000ee20000300800 */
[----:B------:R-:W-:Y:S02]  /*58da0*/  @P1 LOP3.LUT R8, R8, 0x10, RZ, 0xfc, !PT ;  /* 0x0000001008081812 */ /* 0x000fe400078efcff */
[----:B------:R-:W-:Y:S01]  /*58db0*/  ISETP.LT.OR P1, PT, R0, 0xda, !P2 ;  /* 0x000000da0000780c */ /* 0x000fe20005721670 */
[----:B------:R-:W3:Y:S01]  /*58dc0*/  LDL.LU R47, [R1+0x7e8] ;  /* 0x0007e800012f7983 */ /* 0x000ee20000300800 */
[----:B------:R-:W-:-:S03]  /*58dd0*/  LOP3.LUT R8, R8, 0xfffffff7, RZ, 0xc0, !PT ;  /* 0xfffffff708087812 */ /* 0x000fc600078ec0ff */
[----:B------:R-:W3:Y:S08]  /*58de0*/  LDL.LU R50, [R1+0x7ec] ;  /* 0x0007ec0001327983 */ /* 0x000ef00000300800 */
[----:B----4-:R-:W-:Y:S01]  /*58df0*/  @!P1 IMAD R4, R26, R17, RZ ;  /* 0x000000111a049224 */ /* 0x010fe200078e02ff */
[----:B------:R-:W-:Y:S01]  /*58e00*/  @P4 LOP3.LUT R8, R8, 0x8, RZ, 0xfc, !PT ;  /* 0x0000000808084812 */ /* 0x000fe200078efcff */
[----:B------:R-:W4:Y:S04]  /*58e10*/  LDL.LU R51, [R1+0x7f0] ;  /* 0x0007f00001337983 */ /* 0x000f280000300800 */
[----:B------:R0:W-:Y:S01]  /*58e20*/  @!P1 STG.E.U8 desc[UR50][R24.64+0xd9], R4 ;  /* 0x0000d90418009986 */ /* 0x0001e2000c101132 */
[----:B------:R-:W-:-:S02]  /*58e30*/  ISETP.LT.OR P1, PT, R0, 0x1d1, !P2 ;  /* 0x000001d10000780c */ /* 0x000fc40005721670 */
[----:B------:R-:W-:Y:S01]  /*58e40*/  LOP3.LUT R8, R8, 0xfffffffb, RZ, 0xc0, !PT ;  /* 0xfffffffb08087812 */ /* 0x000fe200078ec0ff */
[----:B------:R-:W4:Y:S01]  /*58e50*/  LDL.LU R54, [R1+0x7f4] ;  /* 0x0007f40001367983 */ /* 0x000f220000300800 */
[----:B------:R-:W-:-:S03]  /*58e60*/  ISETP.LT.OR P4, PT, R0, 0x1da, !P2 ;  /* 0x000001da0000780c */ /* 0x000fc60005781670 */
[----:B------:R-:W4:Y:S01]  /*58e70*/  LDL.LU R55, [R1+0x7f8] ;  /* 0x0007f80001377983 */ /* 0x000f220000300800 */
[----:B0-----:R-:W-:Y:S01]  /*58e80*/  IMAD.U32 R4, RZ, RZ, UR44 ;  /* 0x0000002cff047e24 */ /* 0x001fe2000f8e00ff */
[----:B------:R-:W-:Y:S02]  /*58e90*/  LOP3.LUT R10, R10, 0x7fffffff, RZ, 0xc0, !PT ;  /* 0x7fffffff0a0a7812 */ /* 0x000fe400078ec0ff */
[----:B------:R-:W4:Y:S02]  /*58ea0*/  LDL.LU R61, [R1+0x7fc] ;  /* 0x0007fc00013d7983 */ /* 0x000f240000300800 */
[----:B------:R-:W-:Y:S02]  /*58eb0*/  @!P1 IADD3 R24, P5, P6, R4, UR42, R2 ;  /* 0x0000002a04189c10 */ /* 0x000fe4000febe002 */
[----:B------:R-:W4:Y:S02]  /*58ec0*/  LDL.LU R58, [R1+0x400] ;  /* 0x00040000013a7983 */ /* 0x000f240000300800 */
[----:B------:R-:W-:-:S02]  /*58ed0*/  @!P1 IADD3.X R25, R5, UR41, R3, P5, P6 ;  /* 0x0000002905199c10 */ /* 0x000fc4000afec403 */
[----:B------:R-:W4:Y:S01]  /*58ee0*/  LDL.LU R59, [R1+0x404] ;  /* 0x00040400013b7983 */ /* 0x000f220000300800 */
[----:B------:R-:W-:Y:S02]  /*58ef0*/  ISETP.LT.OR P5, PT, R0, 0xe1, !P3 ;  /* 0x000000e10000780c */ /* 0x000fe40005fa1670 */
[----:B------:R-:W-:Y:S01]  /*58f00*/  @P1 LOP3.LUT R8, R8, 0x4, RZ, 0xfc, !PT ;  /* 0x0000000408081812 */ /* 0x000fe200078efcff */
[----:B------:R-:W4:Y:S01]  /*58f10*/  LDL.LU R56, [R1+0x408] ;  /* 0x0004080001387983 */ /* 0x000f220000300800 */
[----:B------:R-:W-:-:S09]  /*58f20*/  ISETP.LT.OR P1, PT, R0, 0x1d2, !P2 ;  /* 0x000001d20000780c */ /* 0x000fd20005721670 */
[----:B------:R-:W-:Y:S01]  /*58f30*/  @!P5 IMAD R4, R27, R17, RZ ;  /* 0x000000111b04d224 */ /* 0x000fe200078e02ff */
[----:B------:R-:W-:Y:S01]  /*58f40*/  LOP3.LUT R8, R8, 0xfffffffd, RZ, 0xc0, !PT ;  /* 0xfffffffd08087812 */ /* 0x000fe200078ec0ff */
[----:B------:R-:W4:Y:S04]  /*58f50*/  LDL.LU R57, [R1+0x40c] ;  /* 0x00040c0001397983 */ /* 0x000f280000300800 */
[----:B------:R0:W-:Y:S01]  /*58f60*/  @!P5 STG.E.U8 desc[UR50][R6.64+0xe0], R4 ;  /* 0x0000e0040600d986 */ /* 0x0001e2000c101132 */
[----:B------:R-:W-:Y:S02]  /*58f70*/  @P1 LOP3.LUT R8, R8, 0x2, RZ, 0xfc, !PT ;  /* 0x0000000208081812 */ /* 0x000fe400078efcff */
[----:B------:R-:W-:Y:S01]  /*58f80*/  @P4 LOP3.LUT R10, R10, 0x80000000, RZ, 0xfc, !PT ;  /* 0x800000000a0a4812 */ /* 0x000fe200078efcff */
[----:B------:R-:W4:Y:S01]  /*58f90*/  LDL.LU R60, [R1+0x410] ;  /* 0x00041000013c7983 */ /* 0x000f220000300800 */
[----:B0-----:R-:W-:-:S05]  /*58fa0*/  IMAD.U32 R4, RZ, RZ, UR44 ;  /* 0x0000002cff047e24 */ /* 0x001fca000f8e00ff */
[----:B------:R-:W-:-:S04]  /*58fb0*/  @!P1 IADD3 R26, P5, P6, R4, UR42, R2 ;  /* 0x0000002a041a9c10 */ /* 0x000fc8000febe002 */
[----:B------:R-:W-:Y:S02]  /*58fc0*/  @!P1 IADD3.X R27, R5, UR41, R3, P5, P6 ;  /* 0x00000029051b9c10 */ /* 0x000fe4000afec403 */
[C---:B------:R-:W-:Y:S02]  /*58fd0*/  ISETP.LT.OR P5, PT, R0.reuse, 0xe2, !P3 ;  /* 0x000000e20000780c */ /* 0x040fe40005fa1670 */
[----:B------:R-:W-:Y:S02]  /*58fe0*/  ISETP.LT.OR P1, PT, R0, 0xe1, !P2 ;  /* 0x000000e10000780c */ /* 0x000fe40005721670 */
[----:B------:R-:W-:Y:S02]  /*58ff0*/  LOP3.LUT R8, R8, 0xfffffffe, RZ, 0xc0, !PT ;  /* 0xfffffffe08087812 */ /* 0x000fe400078ec0ff */
[----:B------:R-:W-:-:S07]  /*59000*/  LOP3.LUT R10, R10, 0xbfffffff, RZ, 0xc0, !PT ;  /* 0xbfffffff0a0a7812 */ /* 0x000fce00078ec0ff */
[----:B--2---:R-:W-:-:S05]  /*59010*/  @!P5 IMAD R4, R30, R17, RZ ;  /* 0x000000111e04d224 */ /* 0x004fca00078e02ff */
[----:B------:R3:W-:Y:S02]  /*59020*/  @!P5 STG.E.U8 desc[UR50][R6.64+0xe1], R4 ;  /* 0x0000e1040600d986 */ /* 0x0007e4000c101132 */
[----:B---3--:R-:W-:-:S05]  /*59030*/  @!P1 IMAD R4, R31, R17, RZ ;  /* 0x000000111f049224 */ /* 0x008fca00078e02ff */
[----:B------:R0:W-:Y:S01]  /*59040*/  @!P1 STG.E.U8 desc[UR50][R28.64+0xe0], R4 ;  /* 0x0000e0041c009986 */ /* 0x0001e2000c101132 */
[----:B------:R-:W-:Y:S01]  /*59050*/  ISETP.LT.OR P1, PT, R0, 0x1d9, !P2 ;  /* 0x000001d90000780c */ /* 0x000fe20005721670 */
[----:B0-----:R-:W-:-:S12]  /*59060*/  IMAD.U32 R4, RZ, RZ, UR44 ;  /* 0x0000002cff047e24 */ /* 0x001fd8000f8e00ff */
[--C-:B------:R-:W-:Y:S02]  /*59070*/  @!P1 IADD3 R28, P5, P6, R4, UR42, R2.reuse ;  /* 0x0000002a041c9c10 */ /* 0x100fe4000febe002 */
[----:B------:R-:W-:Y:S02]  /*59080*/  @P1 LOP3.LUT R8, R8, 0x1, RZ, 0xfc, !PT ;  /* 0x0000000108081812 */ /* 0x000fe400078efcff */
        /* <DEDUP_REMOVED lines=10> */
[----:B------:R-:W-:Y:S02]  /*59130*/  ISETP.LT.OR P5, PT, R0, 0xe9, !P3 ;  /* 0x000000e90000780c */ /* 0x000fe40005fa1670 */
[----:B------:R-:W-:Y:S02]  /*59140*/  @P1 LOP3.LUT R10, R10, 0x40000000, RZ, 0xfc, !PT ;  /* 0x400000000a0a1812 */ /* 0x000fe400078efcff */
[----:B------:R-:W-:-:S09]  /*59150*/  ISETP.LT.OR P1, PT, R0, 0x1e2, !P2 ;  /* 0x000001e20000780c */ /* 0x000fd20005721670 */
[----:B------:R-:W-:-:S05]  /*59160*/  @!P5 IMAD R4, R35, R17, RZ ;  /* 0x000000112304d224 */ /* 0x000fca00078e02ff */
[----:B------:R0:W-:Y:S01]  /*59170*/  @!P5 STG.E.U8 desc[UR50][R6.64+0xe8], R4 ;  /* 0x0000e8040600d986 */ /* 0x0001e2000c101132 */
[----:B------:R-:W-:Y:S01]  /*59180*/  LOP3.LUT R10, R10, 0xdfffffff, RZ, 0xc0, !PT ;  /* 0xdfffffff0a0a7812 */ /* 0x000fe200078ec0ff */
[----:B0-----:R-:W-:-:S05]  /*59190*/  IMAD.U32 R4, RZ, RZ, UR44 ;  /* 0x0000002cff047e24 */ /* 0x001fca000f8e00ff */
[----:B------:R-:W-:-:S04]  /*591a0*/  @!P1 IADD3 R34, P5, P6, R4, UR42, R2 ;  /* 0x0000002a04229c10 */ /* 0x000fc8000febe002 */
        /* <DEDUP_REMOVED lines=8> */
[----:B------:R-:W-:Y:S02]  /*59230*/  ISETP.LT.OR P1, PT, R0, 0x1e9, !P2 ;  /* 0x000001e90000780c */ /* 0x000fe40005721670 */
[----:B------:R-:W-:Y:S01]  /*59240*/  LOP3.LUT R10, R10, 0xefffffff, RZ, 0xc0, !PT ;  /* 0xefffffff0a0a7812 */ /* 0x000fe200078ec0ff */
[----:B0-----:R-:W-:Y:S01]  /*59250*/  IMAD.U32 R4, RZ, RZ, UR44 ;  /* 0x0000002cff047e24 */ /* 0x001fe2000f8e00ff */
[----:B------:R-:W-:-:S09]  /*59260*/  ISETP.LT.OR P4, PT, R0, 0x1ea, !P2 ;  /* 0x000001ea0000780c */ /* 0x000fd20005781670 */
        /* <DEDUP_REMOVED lines=14> */
[----:B------:R-:W-:-:S04]  /*59350*/  @P4 LOP3.LUT R10, R10, 0x8000000, RZ, 0xfc, !PT ;  /* 0x080000000a0a4812 */ /* 0x000fc800078efcff */
[----:B------:R-:W-:-:S04]  /*59360*/  LOP3.LUT R10, R10, 0xfbffffff, RZ, 0xc0, !PT ;  /* 0xfbffffff0a0a7812 */ /* 0x000fc800078ec0ff */
[----:B------:R-:W-:Y:S02]  /*59370*/  @P1 LOP3.LUT R10, R10, 0x4000000, RZ, 0xfc, !PT ;  /* 0x040000000a0a1812 */ /* 0x000fe400078efcff */
[----:B------:R-:W-:Y:S01]  /*59380*/  ISETP.LT.OR P1, PT, R0, 0x1f2, !P2 ;  /* 0x000001f20000780c */ /* 0x000fe20005721670 */
        /* <DEDUP_REMOVED lines=15> */
[----:B0-----:R-:W-:-:S10]  /*59480*/  IMAD.U32 R4, RZ, RZ, UR44 ;  /* 0x0000002cff047e24 */ /* 0x001fd4000f8e00ff */
[----:B------:R-:W-:Y:S02]  /*59490*/  @!P1 IADD3 R44, P5, P6, R4, UR42, R2 ;  /* 0x0000002a042c9c10 */ /* 0x000fe4000febe002 */
[----:B------:R-:W-:Y:S02]  /*594a0*/  @P1 LOP3.LUT R10, R10, 0x1000000, RZ, 0xfc, !PT ;  /* 0x010000000a0a1812 */ /* 0x000fe400078efcff */
[----:B------:R-:W-:Y:S02]  /*594b0*/  @!P1 IADD3.X R45, R5, UR41, R3, P5, P6 ;  /* 0x00000029052d9c10 */ /* 0x000fe4000afec403 */
[----:B------:R-:W-:Y:S02]  /*594c0*/  ISETP.LT.OR P1, PT, R0, 0x1fa, !P2 ;  /* 0x000001fa0000780c */ /* 0x000fe40005721670 */
[----:B------:R-:W-:-:S11]  /*594d0*/  LOP3.LUT P6, RZ, R22, 0x20, RZ, 0xc0, !PT ;  /* 0x0000002016ff7812 */ /* 0x000fd600078cc0ff */
[----:B------:R-:W-:Y:S02]  /*594e0*/  @!P1 IADD3 R46, P2, P5, R4, UR42, R2 ;  /* 0x0000002a042e9c10 */ /* 0x000fe4000fd5e002 */
        /* <DEDUP_REMOVED lines=13> */
[----:B----4-:R-:W-:-:S05]  /*595c0*/  @!P2 IMAD R4, R51, R17, RZ ;  /* 0x000000113304a224 */ /* 0x010fca00078e02ff */
[----:B------:R0:W-:Y:S02]  /*595d0*/  @!P2 STG.E.U8 desc[UR50][R6.64+0xf8], R4 ;  /* 0x0000f8040600a986 */ /* 0x0001e4000c101132 */
[----:B0-----:R-:W-:-:S05]  /*595e0*/  IMAD.U32 R4, RZ, RZ, UR44 ;  /* 0x0000002cff047e24 */ /* 0x001fca000f8e00ff */
[----:B------:R-:W-:-:S04]  /*595f0*/  @!P6 IADD3 R50, P2, P5, R4, UR46, R2 ;  /* 0x0000002e0432ec10 */ /* 0x000fc8000fd5e002 */
[----:B------:R-:W-:Y:S02]  /*59600*/  @!P6 IADD3.X R51, R5, UR45, R3, P2, P5 ;  /* 0x0000002d0533ec10 */ /* 0x000fe400097ea403 */
[----:B------:R-:W-:Y:S02]  /*59610*/  ISETP.LT.OR P2, PT, R0, 0xfa, !P3 ;  /* 0x000000fa0000780c */ /* 0x000fe40005f41670 */
[----:B------:R-:W-:-:S11]  /*59620*/  LOP3.LUT P4, RZ, R22, 0x10, RZ, 0xc0, !PT ;  /* 0x0000001016ff7812 */ /* 0x000fd6000788c0ff */
[----:B------:R-:W-:-:S05]  /*59630*/  @!P2 IMAD R4, R54, R17, RZ ;  /* 0x000000113604a224 */ /* 0x000fca00078e02ff */
[----:B------:R0:W-:Y:S01]  /*59640*/  @!P2 STG.E.U8 desc[UR50][R6.64+0xf9], R4 ;  /* 0x0000f9040600a986 */ /* 0x0001e2000c101132 */
[----:B------:R-:W-:Y:S01]  /*59650*/  LOP3.LUT R10, R10, 0xfffdffff, RZ, 0xc0, !PT ;  /* 0xfffdffff0a0a7812 */ /* 0x000fe200078ec0ff */
[----:B0-----:R-:W-:-:S05]  /*59660*/  @!P4 IMAD R4, R55, R17, RZ ;  /* 0x000000113704c224 */ /* 0x001fca00078e02ff */
[----:B------:R0:W-:Y:S01]  /*59670*/  @!P4 STG.E.U8 desc[UR50][R52.64+0xf8], R4 ;  /* 0x0000f8043400c986 */ /* 0x0001e2000c101132 */
[----:B------:R-:W-:Y:S02]  /*59680*/  ISETP.LT.OR P4, PT, R0, 0x109, !P0 ;  /* 0x000001090000780c */ /* 0x000fe40004781670 */
[----:B------:R-:W-:-:S04]  /*59690*/  @P6 LOP3.LUT R10, R10, 0x20000, RZ, 0xfc, !PT ;  /* 0x000200000a0a6812 */ /* 0x000fc800078efcff */
[----:B------:R-:W-:Y:S01]  /*596a0*/  LOP3.LUT R10, R10, 0xffff7fff, RZ, 0xc0, !PT ;  /* 0xffff7fff0a0a7812 */ /* 0x000fe200078ec0ff */
[----:B0-----:R-:W-:-:S06]  /*596b0*/  IMAD.U32 R4, RZ, RZ, UR44 ;  /* 0x0000002cff047e24 */ /* 0x001fcc000f8e00ff */
[----:B------:R-:W-:Y:S02]  /*596c0*/  @!P4 IADD3 R52, P2, P5, R4, UR46, R2 ;  /* 0x0000002e0434cc10 */ /* 0x000fe4000fd5e002 */
[----:B------:R-:W-:Y:S02]  /*596d0*/  @P4 LOP3.LUT R10, R10, 0x8000, RZ, 0xfc, !PT ;  /* 0x000080000a0a4812 */ /* 0x000fe400078efcff */
[----:B------:R-:W-:Y:S02]  /*596e0*/  @!P4 IADD3.X R53, R5, UR45, R3, P2, P5 ;  /* 0x0000002d0535cc10 */ /* 0x000fe400097ea403 */
[----:B------:R-:W-:Y:S02]  /*596f0*/  ISETP.LT.OR P4, PT, R0, 0x10a, !P0 ;  /* 0x0000010a0000780c */ /* 0x000fe40004781670 */
[----:B------:R-:W-:-:S11]  /*59700*/  LOP3.LUT P1, RZ, R22, 0x4, RZ, 0xc0, !PT ;  /* 0x0000000416ff7812 */ /* 0x000fd6000782c0ff */
[----:B------:R-:W-:Y:S02]  /*59710*/  @!P4 IADD3 R54, P2, P5, R4, UR46, R2 ;  /* 0x0000002e0436cc10 */ /* 0x000fe4000fd5e002 */
[----:B------:R-:W-:Y:S02]  /*59720*/  @!P1 IMAD R4, R61, R17, RZ ;  /* 0x000000113d049224 */ /* 0x000fe400078e02ff */
[----:B------:R-:W2:Y:S04]  /*59730*/  LDL.LU R61, [R1+0x414] ;  /* 0x00041400013d7983 */ /* 0x000ea80000300800 */
[----:B------:R-:W3:Y:S04]  /*59740*/  LDL.LU R63, [R1+0x418] ;  /* 0x00041800013f7983 */ /* 0x000ee80000300800 */
[----:B------:R-:W4:Y:S04]  /*59750*/  LDL.LU R67, [R1+0x41c] ;  /* 0x00041c0001437983 */ /* 0x000f280000300800 */
[----:B------:R-:W4:Y:S04]  /*59760*/  LDL.LU R68, [R1+0x420] ;  /* 0x0004200001447983 */ /* 0x000f280000300800 */
[----:B------:R-:W4:Y:S04]  /*59770*/  LDL.LU R69, [R1+0x424] ;  /* 0x0004240001457983 */ /* 0x000f280000300800 */
[----:B------:R-:W4:Y:S01]  /*59780*/  LDL.LU R74, [R1+0x428] ;  /* 0x00042800014a7983 */ /* 0x000f220000300800 */
[----:B------:R-:W-:-:S03]  /*59790*/  @!P4 IADD3.X R55, R5, UR45, R3, P2, P5 ;  /* 0x0000002d0537cc10 */ /* 0x000fc600097ea403 */
        /* <DEDUP_REMOVED lines=10> */
[----:B------:R-:W-:Y:S02]  /*59840*/  ISETP.LT.OR P5, PT, R0, 0x1, !P2 ;  /* 0x000000010000780c */ /* 0x000fe400057a1670 */
[----:B------:R-:W-:Y:S01]  /*59850*/  LOP3.LUT R10, R10, 0xfffffbff, RZ, 0xc0, !PT ;  /* 0xfffffbff0a0a7812 */ /* 0x000fe200078ec0ff */
[----:B------:R-:W4:Y:S10]  /*59860*/  LDL.LU R84, [R1+0x440] ;  /* 0x0004400001547983 */ /* 0x000f340000300800 */
[----:B------:R-:W-:Y:S01]  /*59870*/  @!P5 IMAD R12, R58, R17, RZ ;  /* 0x000000113a0cd224 */ /* 0x000fe200078e02ff */
[----:B------:R-:W-:Y:S01]  /*59880*/  @P4 LOP3.LUT R10, R10, 0x400, RZ, 0xfc, !PT ;  /* 0x000004000a0a4812 */ /* 0x000fe200078efcff */
[----:B------:R-:W4:Y:S04]  /*59890*/  LDL.LU R85, [R1+0x444] ;  /* 0x0004440001557983 */ /* 0x000f280000300800 */
[----:B------:R0:W-:Y:S01]  /*598a0*/  @!P5 STG.E.U8 desc[UR50][R4.64], R12 ;  /* 0x0000000c0400d986 */ /* 0x0001e2000c101132 */
[----:B------:R-:W-:-:S02]  /*598b0*/  ISETP.LT.OR P5, PT, R0, 0x2, !P2 ;  /* 0x000000020000780c */ /* 0x000fc400057a1670 */
[----:B------:R-:W-:Y:S01]  /*598c0*/  LOP3.LUT R10, R10, 0xfffffff7, RZ, 0xc0, !PT ;  /* 0xfffffff70a0a7812 */ /* 0x000fe200078ec0ff */
[----:B------:R-:W4:Y:S10]  /*598d0*/  LDL.LU R90, [R1+0x448] ;  /* 0x00044800015a7983 */ /* 0x000f340000300800 */
[----:B0-----:R-:W-:Y:S01]  /*598e0*/  @!P5 IMAD R12, R59, R17, RZ ;  /* 0x000000113b0cd224 */ /* 0x001fe200078e02ff */
[----:B------:R-:W-:Y:S01]  /*598f0*/  @P1 LOP3.LUT R10, R10, 0x8, RZ, 0xfc, !PT ;  /* 0x000000080a0a1812 */ /* 0x000fe200078efcff */
[----:B------:R-:W4:Y:S04]  /*59900*/  LDL.LU R91, [R1+0x44c] ;  /* 0x00044c00015b7983 */ /* 0x000f280000300800 */
[----:B------:R0:W-:Y:S01]  /*59910*/  @!P5 STG.E.U8 desc[UR50][R4.64+0x1], R12 ;  /* 0x0000010c0400d986 */ /* 0x0001e2000c101132 */
[----:B------:R-:W-:-:S02]  /*59920*/  ISETP.LT.OR P5, PT, R0, 0x1, !P0 ;  /* 0x000000010000780c */ /* 0x000fc400047a1670 */
[----:B------:R-:W-:Y:S01]  /*59930*/  LOP3.LUT R10, R10, 0xfffffffb, RZ, 0xc0, !PT ;  /* 0xfffffffb0a0a7812 */ /* 0x000fe200078ec0ff */
[----:B------:R-:W4:Y:S01]  /*59940*/  LDL.LU R92, [R1+0x450] ;  /* 0x00045000015c7983 */ /* 0x000f220000300800 */
[----:B------:R-:W-:Y:S02]  /*59950*/  ISETP.LT.OR P4, PT, R0, 0x11a, !P0 ;  /* 0x0000011a0000780c */ /* 0x000fe40004781670 */
[----:B------:R-:W-:Y:S01]  /*59960*/  LOP3.LUT R11, R11, 0xfbffffff, RZ, 0xc0, !PT ;  /* 0xfbffffff0b0b7812 */ /* 0x000fe200078ec0ff */
[----:B------:R-:W4:Y:S04]  /*59970*/  LDL.LU R93, [R1+0x454] ;  /* 0x00045400015d7983 */ /* 0x000f280000300800 */
[----:B------:R-:W4:Y:S02]  /*59980*/  LDL.LU R98, [R1+0x458] ;  /* 0x0004580001627983 */ /* 0x000f240000300800 */
[----:B0-----:R-:W-:Y:S01]  /*59990*/  @!P5 IADD3 R12, P6, R4, UR44, RZ ;  /* 0x0000002c040cdc10 */ /* 0x001fe2000ffde0ff */
[----:B------:R-:W-:Y:S01]  /*599a0*/  @!P5 IMAD R23, R56, R17, RZ ;  /* 0x000000113817d224 */ /* 0x000fe200078e02ff */
[----:B------:R-:W4:Y:S02]  /*599b0*/  LDL.LU R99, [R1+0x45c] ;  /* 0x00045c0001637983 */ /* 0x000f240000300800 */
[----:B------:R-:W-:-:S02]  /*599c0*/  @!P5 IADD3.X R13, R5, UR43, RZ, P6, !PT ;  /* 0x0000002b050ddc10 */ /* 0x000fc4000b7fe4ff */
[----:B------:R-:W-:Y:S01]  /*599d0*/  @P4 LOP3.LUT R11, R11, 0x4000000, RZ, 0xfc, !PT ;  /* 0x040000000b0b4812 */ /* 0x000fe200078efcff */
[----:B------:R-:W4:Y:S04]  /*599e0*/  LDL.LU R100, [R1+0x460] ;  /* 0x0004600001647983 */ /* 0x000f280000300800 */
[----:B------:R0:W-:Y:S01]  /*599f0*/  @!P5 STG.E.U8 desc[UR50][R12.64], R23 ;  /* 0x000000170c00d986 */ /* 0x0001e2000c101132 */
[----:B------:R-:W-:Y:S02]  /*59a00*/  ISETP.LT.OR P5, PT, R0, 0x2, !P0 ;  /* 0x000000020000780c */ /* 0x000fe400047a1670 */
[----:B------:R-:W-:Y:S01]  /*59a10*/  LOP3.LUT R11, R11, 0xfdffffff, RZ, 0xc0, !PT ;  /* 0xfdffffff0b0b7812 */ /* 0x000fe200078ec0ff */
[----:B------:R-:W4:Y:S01]  /*59a20*/  LDL.LU R101, [R1+0x464] ;  /* 0x0004640001657983 */ /* 0x000f220000300800 */
[----:B------:R-:W-:-:S03]  /*59a30*/  LOP3.LUT R9, R9, 0xfffdffff, RZ, 0xc0, !PT ;  /* 0xfffdffff09097812 */ /* 0x000fc600078ec0ff */
[----:B------:R-:W4:Y:S04]  /*59a40*/  LDL.LU R106, [R1+0x468] ;  /* 0x00046800016a7983 */ /* 0x000f280000300800 */
[----:B------:R-:W4:Y:S02]  /*59a50*/  LDL.LU R107, [R1+0x46c] ;  /* 0x00046c00016b7983 */ /* 0x000f240000300800 */
[----:B0-----:R-:W-:Y:S01]  /*59a60*/  @!P5 IADD3 R12, P6, R4, UR44, RZ ;  /* 0x0000002c040cdc10 */ /* 0x001fe2000ffde0ff */
[----:B------:R-:W-:Y:S01]  /*59a70*/  @!P5 IMAD R23, R57, R17, RZ ;  /* 0x000000113917d224 */ /* 0x000fe200078e02ff */
[----:B------:R-:W4:Y:S02]  /*59a80*/  LDL.LU R108, [R1+0x470] ;  /* 0x00047000016c7983 */ /* 0x000f240000300800 */
[----:B------:R-:W-:-:S02]  /*59a90*/  @!P5 IADD3.X R13, R5, UR43, RZ, P6, !PT ;  /* 0x0000002b050ddc10 */ /* 0x000fc4000b7fe4ff */
[----:B------:R-:W4:Y:S04]  /*59aa0*/  LDL.LU R109, [R1+0x474] ;  /* 0x00047400016d7983 */ /* 0x000f280000300800 */
[----:B------:R0:W-:Y:S04]  /*59ab0*/  @!P5 STG.E.U8 desc[UR50][R12.64+0x1], R23 ;  /* 0x000001170c00d986 */ /* 0x0001e8000c101132 */
[----:B------:R-:W4:Y:S04]  /*59ac0*/  LDL.LU R114, [R1+0x478] ;  /* 0x0004780001727983 */ /* 0x000f280000300800 */
[----:B------:R-:W4:Y:S01]  /*59ad0*/  LDL.LU R115, [R1+0x47c] ;  /* 0x00047c0001737983 */ /* 0x000f220000300800 */
[----:B0-----:R-:W-:-:S03]  /*59ae0*/  IMAD.U32 R12, RZ, RZ, UR44 ;  /* 0x0000002cff0c7e24 */ /* 0x001fc6000f8e00ff */
[----:B------:R-:W4:Y:S01]  /*59af0*/  LDL.LU R116, [R1+0x480] ;  /* 0x0004800001747983 */ /* 0x000f220000300800 */
[----:B------:R-:W-:Y:S01]  /*59b00*/  IMAD.U32 R13, RZ, RZ, UR43 ;  /* 0x0000002bff0d7e24 */ /* 0x000fe2000f8e00ff */
[----:B------:R-:W-:Y:S02]  /*59b10*/  @!P1 IADD3 R56, P5, P6, R12, UR46, R2 ;  /* 0x0000002e0c389c10 */ /* 0x000fe4000febe002 */
[----:B------:R-:W4:Y:S02]  /*59b20*/  LDL.LU R117, [R1+0x484] ;  /* 0x0004840001757983 */ /* 0x000f240000300800 */
[----:B------:R-:W-:Y:S02]  /*59b30*/  @!P1 IADD3.X R57, R13, UR45, R3, P5, P6 ;  /* 0x0000002d0d399c10 */ /* 0x000fe4000afec403 */
[----:B------:R-:W4:Y:S01]  /*59b40*/  LDL.LU R122, [R1+0x488] ;  /* 0x00048800017a7983 */ /* 0x000f220000300800 */
[----:B------:R-:W-:-:S03]  /*59b50*/  ISETP.LT.OR P1, PT, R0, 0x112, !P0 ;  /* 0x000001120000780c */ /* 0x000fc60004721670 */
[----:B------:R-:W4:Y:S04]  /*59b60*/  LDL.LU R123, [R1+0x48c] ;  /* 0x00048c00017b7983 */ /* 0x000f280000300800 */
[----:B------:R-:W4:Y:S04]  /*59b70*/  LDL.LU R124, [R1+0x490] ;  /* 0x00049000017c7983 */ /* 0x000f280000300800 */
[----:B------:R-:W4:Y:S02]  /*59b80*/  LDL.LU R125, [R1+0x494] ;  /* 0x00049400017d7983 */ /* 0x000f240000300800 */
[----:B------:R-:W-:-:S02]  /*59b90*/  @!P1 IADD3 R58, P5, P6, R12, UR46, R2 ;  /* 0x0000002e0c3a9c10 */ /* 0x000fc4000febe002 */
[----:B------:R-:W-:Y:S01]  /*59ba0*/  @P1 LOP3.LUT R10, R10, 0x4, RZ, 0xfc, !PT ;  /* 0x000000040a0a1812 */ /* 0x000fe200078efcff */
[----:B------:R-:W4:Y:S01]  /*59bb0*/  LDL.LU R130, [R1+0x498] ;  /* 0x0004980001827983 */ /* 0x000f220000300800 */
[----:B------:R-:W-:Y:S02]  /*59bc0*/  @!P1 IADD3.X R59, R13, UR45, R3, P5, P6 ;  /* 0x0000002d0d3b9c10 */ /* 0x000fe4000afec403 */
[C---:B------:R-:W-:Y:S01]  /*59bd0*/  ISETP.LT.OR P5, PT, R0.reuse, 0x9, !P2 ;  /* 0x000000090000780c */ /* 0x040fe200057a1670 */
[----:B------:R-:W4:Y:S01]  /*59be0*/  LDL.LU R131, [R1+0x49c] ;  /* 0x00049c0001837983 */ /* 0x000f220000300800 */
[----:B------:R-:W-:Y:S02]  /*59bf0*/  ISETP.LT.OR P1, PT, R0, 0x119, !P0 ;  /* 0x000001190000780c */ /* 0x000fe40004721670 */
[----:B------:R-:W-:Y:S01]  /*59c00*/  LOP3.LUT R10, R10, 0xfffffffe, RZ, 0xc0, !PT ;  /* 0xfffffffe0a0a7812 */ /* 0x000fe200078ec0ff */
[----:B------:R-:W4:Y:S04]  /*59c10*/  LDL.LU R132, [R1+0x4a0] ;  /* 0x0004a00001847983 */ /* 0x000f280000300800 */
[----:B------:R-:W4:Y:S04]  /*59c20*/  LDL.LU R133, [R1+0x4a4] ;  /* 0x0004a40001857983 */ /* 0x000f280000300800 */
[----:B------:R-:W-:Y:S01]  /*59c30*/  @!P5 IMAD R12, R60, R17, RZ ;  /* 0x000000113c0cd224 */ /* 0x000fe200078e02ff */
[----:B------:R-:W4:Y:S04]  /*59c40*/  LDL.LU R135, [R1+0x4a8] ;  /* 0x0004a80001877983 */ /* 0x000f280000300800 */
[----:B------:R2:W-:Y:S01]  /*59c50*/  @!P5 STG.E.U8 desc[UR50][R4.64+0x8], R12 ;  /* 0x0000080c0400d986 */ /* 0x0005e2000c101132 */
[----:B------:R-:W-:-:S02]  /*59c60*/  ISETP.LT.OR P5, PT, R0, 0xa, !P2 ;  /* 0x0000000a0000780c */ /* 0x000fc400057a1670 */
[----:B------:R-:W-:Y:S01]  /*59c70*/  @P1 LOP3.LUT R10, R10, 0x1, RZ, 0xfc, !PT ;  /* 0x000000010a0a1812 */ /* 0x000fe200078efcff */
[----:B------:R-:W4:Y:S01]  /*59c80*/  LDL.LU R137, [R1+0x4ac] ;  /* 0x0004ac0001897983 */ /* 0x000f220000300800 */
[----:B------:R-:W-:-:S03]  /*59c90*/  LOP3.LUT R22, R22, 0x7fffffff, RZ, 0xc0, !PT ;  /* 0x7fffffff16167812 */ /* 0x000fc600078ec0ff */
        /* <DEDUP_REMOVED lines=8> */
[----:B--2---:R-:W-:-:S05]  /*59d20*/  @!P5 IMAD R12, R61, R17, RZ ;  /* 0x000000113d0cd224 */ /* 0x004fca00078e02ff */
[----:B------:R0:W-:Y:S02]  /*59d30*/  @!P5 STG.E.U8 desc[UR50][R4.64+0x9], R12 ;  /* 0x0000090c0400d986 */ /* 0x0001e4000c101132 */
[----:B0-----:R-:W-:-:S05]  /*59d40*/  IMAD.U32 R12, RZ, RZ, UR44 ;  /* 0x0000002cff0c7e24 */ /* 0x001fca000f8e00ff */
[----:B------:R-:W-:-:S04]  /*59d50*/  @!P1 IADD3 R60, P5, P6, R12, UR46, R2 ;  /* 0x0000002e0c3c9c10 */ /* 0x000fc8000febe002 */
[----:B------:R-:W-:Y:S02]  /*59d60*/  @!P1 IADD3.X R61, R13, UR45, R3, P5, P6 ;  /* 0x0000002d0d3d9c10 */ /* 0x000fe4000afec403 */
[C---:B------:R-:W-:Y:S02]  /*59d70*/  ISETP.LT.OR P5, PT, R0.reuse, 0x9, !P0 ;  /* 0x000000090000780c */ /* 0x040fe400047a1670 */
[----:B------:R-:W-:-:S11]  /*59d80*/  ISETP.LT.OR P1, PT, R0, 0xa, !P0 ;  /* 0x0000000a0000780c */ /* 0x000fd60004721670 */
[----:B------:R-:W-:Y:S01]  /*59d90*/  @!P5 IADD3 R12, P6, R4, UR44, RZ ;  /* 0x0000002c040cdc10 */ /* 0x000fe2000ffde0ff */
[----:B---3--:R-:W-:-:S03]  /*59da0*/  @!P5 IMAD R23, R63, R17, RZ ;  /* 0x000000113f17d224 */ /* 0x008fc600078e02ff */
[----:B------:R-:W-:-:S05]  /*59db0*/  @!P5 IADD3.X R13, R5, UR43, RZ, P6, !PT ;  /* 0x0000002b050ddc10 */ /* 0x000fca000b7fe4ff */
[----:B------:R0:W-:Y:S02]  /*59dc0*/  @!P5 STG.E.U8 desc[UR50][R12.64+0x8], R23 ;  /* 0x000008170c00d986 */ /* 0x0001e4000c101132 */
[----:B0-----:R-:W-:Y:S02]  /*59dd0*/  IMAD.U32 R12, RZ, RZ, UR44 ;  /* 0x0000002cff0c7e24 */ /* 0x001fe4000f8e00ff */
[----:B------:R-:W2:Y:S03]  /*59de0*/  LDL.LU R23, [R1+0x5fc] ;  /* 0x0005fc0001177983 */ /* 0x000ea60000300800 */
[----:B------:R-:W-:Y:S01]  /*59df0*/  @!P4 IADD3 R62, P5, P6, R12, UR46, R2 ;  /* 0x0000002e0c3ecc10 */ /* 0x000fe2000febe002 */
[----:B----4-:R-:W-:-:S05]  /*59e00*/  @!P1 IMAD R12, R67, R17, RZ ;  /* 0x00000011430c9224 */ /* 0x010fca00078e02ff */
[----:B------:R0:W-:Y:S01]  /*59e10*/  @!P1 STG.E.U8 desc[UR50][R64.64+0x9], R12 ;  /* 0x0000090c40009986 */ /* 0x0001e2000c101132 */
[----:B------:R-:W-:Y:S01]  /*59e20*/  ISETP.LT.OR P1, PT, R0, 0x121, !P0 ;  /* 0x000001210000780c */ /* 0x000fe20004721670 */
[----:B------:R-:W-:-:S05]  /*59e30*/  IMAD.U32 R13, RZ, RZ, UR43 ;  /* 0x0000002bff0d7e24 */ /* 0x000fca000f8e00ff */
[----:B------:R-:W-:Y:S01]  /*59e40*/  @!P4 IADD3.X R63, R13, UR45, R3, P5, P6 ;  /* 0x0000002d0d3fcc10 */ /* 0x000fe2000afec403 */
[----:B0-----:R-:W-:-:S06]  /*59e50*/  IMAD.U32 R12, RZ, RZ, UR44 ;  /* 0x0000002cff0c7e24 */ /* 0x001fcc000f8e00ff */
[----:B------:R-:W-:Y:S02]  /*59e60*/  @!P1 IADD3 R64, P5, P6, R12, UR46, R2 ;  /* 0x0000002e0c409c10 */ /* 0x000fe4000febe002 */
[----:B------:R-:W-:Y:S02]  /*59e70*/  @P1 LOP3.LUT R11, R11, 0x2000000, RZ, 0xfc, !PT ;  /* 0x020000000b0b1812 */ /* 0x000fe400078efcff */
[----:B------:R-:W-:Y:S02]  /*59e80*/  @!P1 IADD3.X R65, R13, UR45, R3, P5, P6 ;  /* 0x0000002d0d419c10 */ /* 0x000fe4000afec403 */
[----:B------:R-:W-:-:S13]  /*59e90*/  ISETP.LT.OR P1, PT, R0, 0x122, !P0 ;  /* 0x000001220000780c */ /* 0x000fda0004721670 */
[----:B------:R-:W-:-:S04]  /*59ea0*/  @!P1 IADD3 R66, P5, P6, R12, UR46, R2 ;  /* 0x0000002e0c429c10 */ /* 0x000fc8000febe002 */
[----:B------:R-:W-:Y:S02]  /*59eb0*/  @!P1 IADD3.X R67, R13, UR45, R3, P5, P6 ;  /* 0x0000002d0d439c10 */ /* 0x000fe4000afec403 */
[----:B------:R-:W-:-:S13]  /*59ec0*/  ISETP.LT.OR P5, PT, R0, 0x11, !P2 ;  /* 0x000000110000780c */ /* 0x000fda00057a1670 */
[----:B------:R-:W-:-:S05]  /*59ed0*/  @!P5 IMAD R12, R68, R17, RZ ;  /* 0x00000011440cd224 */ /* 0x000fca00078e02ff */
[----:B------:R0:W-:Y:S01]  /*59ee0*/  @!P5 STG.E.U8 desc[UR50][R4.64+0x10], R12 ;  /* 0x0000100c0400d986 */ /* 0x0001e2000c101132 */
[C---:B------:R-:W-:Y:S02]  /*59ef0*/  ISETP.LT.OR P5, PT, R0.reuse, 0x12, !P2 ;  /* 0x000000120000780c */ /* 0x040fe400057a1670 */
[----:B------:R-:W-:Y:S02]  /*59f00*/  LOP3.LUT R11, R11, 0xff7fffff, RZ, 0xc0, !PT ;  /* 0xff7fffff0b0b7812 */ /* 0x000fe400078ec0ff */
[C---:B------:R-:W-:Y:S02]  /*59f10*/  ISETP.LT.OR P4, PT, R0.reuse, 0x129, !P0 ;  /* 0x000001290000780c */ /* 0x040fe40004781670 */
[----:B------:R-:W-:Y:S02]  /*59f20*/  @P1 LOP3.LUT R11, R11, 0x800000, RZ, 0xfc, !PT ;  /* 0x008000000b0b1812 */ /* 0x000fe400078efcff */
[----:B------:R-:W-:-:S05]  /*59f30*/  ISETP.LT.OR P1, PT, R0, 0x11, !P0 ;  /* 0x000000110000780c */ /* 0x000fca0004721670 */
[----:B0-----:R-:W-:-:S05]  /*59f40*/  @!P5 IMAD R12, R69, R17, RZ ;  /* 0x00000011450cd224 */ /* 0x001fca00078e02ff */
[----:B------:R0:W-:Y:S01]  /*59f50*/  @!P5 STG.E.U8 desc[UR50][R4.64+0x11], R12 ;  /* 0x0000110c0400d986 */ /* 0x0001e2000c101132 */
[----:B------:R-:W-:Y:S01]  /*59f60*/  LOP3.LUT R11, R11, 0xffdfffff, RZ, 0xc0, !PT ;  /* 0xffdfffff0b0b7812 */ /* 0x000fe200078ec0ff */
[----:B0-----:R-:W-:-:S05]  /*59f70*/  IMAD.U32 R12, RZ, RZ, UR44 ;  /* 0x0000002cff0c7e24 */ /* 0x001fca000f8e00ff */
[----:B------:R-:W-:Y:S01]  /*59f80*/  @!P4 IADD3 R68, P5, P6, R12, UR46, R2 ;  /* 0x0000002e0c44cc10 */ /* 0x000fe2000febe002 */
[----:B------:R-:W-:Y:S01]  /*59f90*/  @!P1 IMAD R12, R74, R17, RZ ;  /* 0x000000114a0c9224 */ /* 0x000fe200078e02ff */
[----:B------:R-:W-:Y:S02]  /*59fa0*/  @P4 LOP3.LUT R11, R11, 0x200000, RZ, 0xfc, !PT ;  /* 0x002000000b0b4812 */ /* 0x000fe400078efcff */
[----:B------:R-:W-:Y:S02]  /*59fb0*/  @!P4 IADD3.X R69, R13, UR45, R3, P5, P6 ;  /* 0x0000002d0d45cc10 */ /* 0x000fe4000afec403 */
[----:B------:R0:W-:Y:S01]  /*59fc0*/  @!P1 STG.E.U8 desc[UR50][R70.64+0x10], R12 ;  /* 0x0000100c46009986 */ /* 0x0001e2000c101132 */
[C---:B------:R-:W-:Y:S02]  /*59fd0*/  ISETP.LT.OR P4, PT, R0.reuse, 0x12a, !P0 ;  /* 0x0000012a0000780c */ /* 0x040fe40004781670 */
[----:B------:R-:W-:Y:S01]  /*59fe0*/  ISETP.LT.OR P1, PT, R0, 0x12, !P0 ;  /* 0x000000120000780c */ /* 0x000fe20004721670 */
[----:B0-----:R-:W-:-:S10]  /*59ff0*/  IMAD.U32 R12, RZ, RZ, UR44 ;  /* 0x0000002cff0c7e24 */ /* 0x001fd4000f8e00ff */
[----:B------:R-:W-:Y:S02]  /*5a000*/  @!P4 IADD3 R70, P5, P6, R12, UR46, R2 ;  /* 0x0000002e0c46cc10 */ /* 0x000fe4000febe002 */
[----:B------:R-:W-:-:S05]  /*5a010*/  @!P1 IMAD R12, R75, R17, RZ ;  /* 0x000000114b0c9224 */ /* 0x000fca00078e02ff */
[----:B------:R0:W-:Y:S01]  /*5a020*/  @!P1 STG.E.U8 desc[UR50][R72.64+0x11], R12 ;  /* 0x0000110c48009986 */ /* 0x0001e2000c101132 */
[----:B------:R-:W-:Y:S02]  /*5a030*/  ISETP.LT.OR P1, PT, R0, 0x131, !P0 ;  /* 0x000001310000780c */ /* 0x000fe40004721670 */
[----:B------:R-:W-:-:S04]  /*5a040*/  LOP3.LUT R11, R11, 0xfffffff7, RZ, 0xc0, !PT ;  /* 0xfffffff70b0b7812 */ /* 0x000fc800078ec0ff */
[----:B------:R-:W-:Y:S01]  /*5a050*/  @P4 LOP3.LUT R11, R11, 0x8, RZ, 0xfc, !PT ;  /* 0x000000080b0b4812 */ /* 0x000fe200078efcff */
[----:B0-----:R-:W-:Y:S01]  /*5a060*/  IMAD.U32 R12, RZ, RZ, UR44 ;  /* 0x0000002cff0c7e24 */ /* 0x001fe2000f8e00ff */
[----:B------:R-:W-:Y:S02]  /*5a070*/  @!P4 IADD3.X R71, R13, UR45, R3, P5, P6 ;  /* 0x0000002d0d47cc10 */ /* 0x000fe4000afec403 */
[----:B------:R-:W-:-:S03]  /*5a080*/  LOP3.LUT R11, R11, 0xfffffffb, RZ, 0xc0, !PT ;  /* 0xfffffffb0b0b7812 */ /* 0x000fc600078ec0ff */
        /* <DEDUP_REMOVED lines=10> */
[----:B------:R-:W-:Y:S02]  /*5a130*/  @P1 LOP3.LUT R9, R9, 0x20000, RZ, 0xfc, !PT ;  /* 0x0002000009091812 */ /* 0x000fe400078efcff */
[C---:B------:R-:W-:Y:S02]  /*5a140*/  ISETP.LT.OR P4, PT, R0.reuse, 0x139, !P0 ;  /* 0x000001390000780c */ /* 0x040fe40004781670 */
[----:B------:R-:W-:-:S07]  /*5a150*/  ISETP.LT.OR P1, PT, R0, 0x19, !P0 ;  /* 0x000000190000780c */ /* 0x000fce0004721670 */
        /* <DEDUP_REMOVED lines=156> */
[----:B------:R-:W-:Y:S02]  /*5ab20*/  @P4 LOP3.LUT R22, R22, 0x80000000, RZ, 0xfc, !PT ;  /* 0x8000000016164812 */ /* 0x000fe400078efcff */
[----:B------:R-:W-:Y:S02]  /*5ab30*/  @!P4 IADD3.X R111, R13, UR45, R3, P5, P6 ;  /* 0x0000002d0d6fcc10 */ /* 0x000fe4000afec403 */
[----:B------:R-:W-:Y:S01]  /*5ab40*/  LOP3.LUT R22, R22, 0xbfffffff, RZ, 0xc0, !PT ;  /* 0xbfffffff16167812 */ /* 0x000fe200078ec0ff */
        /* <DEDUP_REMOVED lines=10> */
[----:B------:R-:W-:Y:S02]  /*5abf0*/  ISETP.LT.OR P5, PT, R0, 0x42, !P2 ;  /* 0x000000420000780c */ /* 0x000fe400057a1670 */
[----:B------:R-:W-:Y:S02]  /*5ac00*/  LOP3.LUT R22, R22, 0xdfffffff, RZ, 0xc0, !PT ;  /* 0xdfffffff16167812 */ /* 0x000fe400078ec0ff */
[----:B------:R-:W-:Y:S02]  /*5ac10*/  ISETP.LT.OR P4, PT, R0, 0x189, !P0 ;  /* 0x000001890000780c */ /* 0x000fe40004781670 */
        /* <DEDUP_REMOVED lines=91> */
[----:B------:R-:W-:Y:S01]  /*5b1d0*/  @!P4 IADD3.X R135, R13, UR45, R3, P5, P6 ;  /* 0x0000002d0d87cc10 */ /* 0x000fe2000afec403 */
[----:B------:R-:W3:Y:S01]  /*5b1e0*/  LDL.LU R234, [R1+0x4d0] ;  /* 0x0004d00001ea7983 */ /* 0x000ee20000300800 */
[----:B------:R-:W-:-:S03]  /*5b1f0*/  LOP3.LUT R22, R22, 0xfffbffff, RZ, 0xc0, !PT ;  /* 0xfffbffff16167812 */ /* 0x000fc600078ec0ff */
[----:B------:R-:W-:Y:S01]  /*5b200*/  @!P1 IADD3 R136, P5, P6, R12, UR46, R2 ;  /* 0x0000002e0c889c10 */ /* 0x000fe2000febe002 */
[----:B------:R-:W4:Y:S01]  /*5b210*/  LDL.LU R235, [R1+0x4d4] ;  /* 0x0004d40001eb7983 */ /* 0x000f220000300800 */
        /* <DEDUP_REMOVED lines=24> */
[----:B0-----:R-:W2:Y:S01]  /*5b3a0*/  LDL.LU R233, [R1+0x4d8] ;  /* 0x0004d80001e97983 */ /* 0x001ea20000300800 */
[----:B------:R-:W-:-:S09]  /*5b3b0*/  IMAD.U32 R12, RZ, RZ, UR44 ;  /* 0x0000002cff0c7e24 */ /* 0x000fd2000f8e00ff */
[----:B------:R-:W-:Y:S02]  /*5b3c0*/  @!P4 IADD3 R142, P5, P6, R12, UR46, R2 ;  /* 0x0000002e0c8ecc10 */ /* 0x000fe4000febe002 */
[----:B------:R-:W-:-:S05]  /*5b3d0*/  @!P1 IMAD R12, R145, R17, RZ ;  /* 0x00000011910c9224 */ /* 0x000fca00078e02ff */
[----:B------:R0:W-:Y:S04]  /*5b3e0*/  @!P1 STG.E.U8 desc[UR50][R230.64+0x59], R12 ;  /* 0x0000590ce6009986 */ /* 0x0001e8000c101132 */
[----:B0-----:R-:W2:Y:S01]  /*5b3f0*/  LDL.LU R231, [R1+0x4dc] ;  /* 0x0004dc0001e77983 */ /* 0x001ea20000300800 */
[----:B------:R-:W-:Y:S02]  /*5b400*/  ISETP.LT.OR P1, PT, R0, 0x1c1, !P0 ;  /* 0x000001c10000780c */ /* 0x000fe40004721670 */
[----:B------:R-:W-:Y:S01]  /*5b410*/  LOP3.LUT R22, R22, 0xffff7fff, RZ, 0xc0, !PT ;  /* 0xffff7fff16167812 */ /* 0x000fe200078ec0ff */
[----:B------:R-:W-:-:S03]  /*5b420*/  IMAD.U32 R12, RZ, RZ, UR44 ;  /* 0x0000002cff0c7e24 */ /* 0x000fc6000f8e00ff */
[----:B------:R-:W-:Y:S02]  /*5b430*/  @P4 LOP3.LUT R22, R22, 0x8000, RZ, 0xfc, !PT ;  /* 0x0000800016164812 */ /* 0x000fe400078efcff */
        /* <DEDUP_REMOVED lines=35> */
[C-C-:B------:R-:W-:Y:S01]  /*5b670*/  @!P4 IADD3.X R151, R13.reuse, UR45, R3.reuse, P5, P6 ;  /* 0x0000002d0d97cc10 */ /* 0x140fe2000afec403 */
[----:B------:R-:W-:Y:S01]  /*5b680*/  IMAD.U32 R236, RZ, RZ, UR44 ;  /* 0x0000002cffec7e24 */ /* 0x000fe2000f8e00ff */
[----:B------:R-:W-:Y:S01]  /*5b690*/  LOP3.LUT R22, R22, 0xfffffbff, RZ, 0xc0, !PT ;  /* 0xfffffbff16167812 */ /* 0x000fe200078ec0ff */
[----:B------:R-:W2:Y:S02]  /*5b6a0*/  LDL.LU R226, [R1+0x4e0] ;  /* 0x0004e00001e27983 */ /* 0x000ea40000300800 */
[----:B------:R-:W-:Y:S02]  /*5b6b0*/  @!P1 IADD3 R160, P5, P6, R12, UR46, R2 ;  /* 0x0000002e0ca09c10 */ /* 0x000fe4000febe002 */
[----:B------:R-:W-:Y:S01]  /*5b6c0*/  @P1 LOP3.LUT R22, R22, 0x400, RZ, 0xfc, !PT ;  /* 0x0000040016161812 */ /* 0x000fe200078efcff */
[----:B------:R-:W2:Y:S01]  /*5b6d0*/  LDL.LU R227, [R1+0x4e4] ;  /* 0x0004e40001e37983 */ /* 0x000ea20000300800 */
[----:B------:R-:W-:-:S02]  /*5b6e0*/  @!P1 IADD3.X R161, R13, UR45, R3, P5, P6 ;  /* 0x0000002d0da19c10 */ /* 0x000fc4000afec403 */
[----:B------:R-:W-:Y:S01]  /*5b6f0*/  ISETP.LT.OR P1, PT, R0, 0x1d2, !P0 ;  /* 0x000001d20000780c */ /* 0x000fe20004721670 */
[----:B------:R-:W-:Y:S01]  /*5b700*/  IMAD.U32 R12, RZ, RZ, UR43 ;  /* 0x0000002bff0c7e24 */ /* 0x000fe2000f8e00ff */
[----:B------:R-:W-:Y:S01]  /*5b710*/  LOP3.LUT R22, R22, 0xfffffdff, RZ, 0xc0, !PT ;  /* 0xfffffdff16167812 */ /* 0x000fe200078ec0ff */
[----:B------:R-:W2:Y:S10]  /*5b720*/  LDL.LU R13, [R1+0x5f8] ;  /* 0x0005f800010d7983 */ /* 0x000eb40000300800 */
[----:B------:R-:W-:-:S04]  /*5b730*/  @!P1 IADD3 R236, P5, P6, R236, UR46, R2 ;  /* 0x0000002eecec9c10 */ /* 0x000fc8000febe002 */
[----:B------:R-:W-:Y:S02]  /*5b740*/  @!P1 IADD3.X R237, R12, UR45, R3, P5, P6 ;  /* 0x0000002d0ced9c10 */ /* 0x000fe4000afec403 */
[----:B------:R-:W-:-:S13]  /*5b750*/  ISETP.LT.OR P5, PT, R0, 0x69, !P2 ;  /* 0x000000690000780c */ /* 0x000fda00057a1670 */
[----:B---3--:R-:W-:-:S05]  /*5b760*/  @!P5 IMAD R12, R234, R17, RZ ;  /* 0x00000011ea0cd224 */ /* 0x008fca00078e02ff */
[----:B------:R4:W-:Y:S01]  /*5b770*/  @!P5 STG.E.U8 desc[UR50][R4.64+0x68], R12 ;  /* 0x0000680c0400d986 */ /* 0x0009e2000c101132 */
[C---:B------:R-:W-:Y:S02]  /*5b780*/  ISETP.LT.OR P5, PT, R0.reuse, 0x6a, !P2 ;  /* 0x0000006a0000780c */ /* 0x040fe400057a1670 */
[----:B------:R-:W-:Y:S02]  /*5b790*/  ISETP.LT.OR P4, PT, R0, 0x1d9, !P0 ;  /* 0x000001d90000780c */ /* 0x000fe40004781670 */
[----:B------:R-:W-:Y:S02]  /*5b7a0*/  @P1 LOP3.LUT R22, R22, 0x200, RZ, 0xfc, !PT ;  /* 0x0000020016161812 */ /* 0x000fe400078efcff */
[----:B------:R-:W-:Y:S01]  /*5b7b0*/  ISETP.LT.OR P1, PT, R0, 0x69, !P0 ;  /* 0x000000690000780c */ /* 0x000fe20004721670 */
[----:B------:R-:W-:-:S06]  /*5b7c0*/  IMAD.U32 R234, RZ, RZ, UR44 ;  /* 0x0000002cffea7e24 */ /* 0x000fcc000f8e00ff */
[----:B----4-:R-:W-:Y:S01]  /*5b7d0*/  @!P5 IMAD R12, R235, R17, RZ ;  /* 0x00000011eb0cd224 */ /* 0x010fe200078e02ff */
[----:B------:R-:W-:-:S04]  /*5b7e0*/  LOP3.LUT R22, R22, 0xfffffeff, RZ, 0xc0, !PT ;  /* 0xfffffeff16167812 */ /* 0x000fc800078ec0ff */
[----:B------:R0:W-:Y:S01]  /*5b7f0*/  @!P5 STG.E.U8 desc[UR50][R4.64+0x69], R12 ;  /* 0x0000690c0400d986 */ /* 0x0001e2000c101132 */
[----:B------:R-:W-:Y:S02]  /*5b800*/  @!P4 IADD3 R234, P5, P6, R234, UR46, R2 ;  /* 0x0000002eeaeacc10 */ /* 0x000fe4000febe002 */
[----:B------:R-:W-:Y:S01]  /*5b810*/  @P4 LOP3.LUT R22, R22, 0x100, RZ, 0xfc, !PT ;  /* 0x0000010016164812 */ /* 0x000fe200078efcff */
[----:B0-----:R-:W-:-:S05]  /*5b820*/  IMAD.U32 R12, RZ, RZ, UR43 ;  /* 0x0000002bff0c7e24 */ /* 0x001fca000f8e00ff */
[----:B------:R-:W-:Y:S02]  /*5b830*/  @!P4 IADD3.X R235, R12, UR45, R3, P5, P6 ;  /* 0x0000002d0cebcc10 */ /* 0x000fe4000afec403 */
[----:B------:R-:W-:Y:S01]  /*5b840*/  ISETP.LT.OR P4, PT, R0, 0x1da, !P0 ;  /* 0x000001da0000780c */ /* 0x000fe20004781670 */
[----:B------:R-:W-:-:S12]  /*5b850*/  IMAD.U32 R232, RZ, RZ, UR44 ;  /* 0x0000002cffe87e24 */ /* 0x000fd8000f8e00ff */
[----:B------:R-:W-:Y:S01]  /*5b860*/  @!P4 IADD3 R232, P5, P6, R232, UR46, R2 ;  /* 0x0000002ee8e8cc10 */ /* 0x000fe2000febe002 */
[----:B--2---:R-:W-:-:S05]  /*5b870*/  @!P1 IMAD R12, R233, R17, RZ ;  /* 0x00000011e90c9224 */ /* 0x004fca00078e02ff */
[----:B------:R0:W-:Y:S01]  /*5b880*/  @!P1 STG.E.U8 desc[UR50][R224.64+0x68], R12 ;  /* 0x0000680ce0009986 */ /* 0x0001e2000c101132 */
[----:B------:R-:W-:-:S03]  /*5b890*/  ISETP.LT.OR P1, PT, R0, 0x6a, !P0 ;  /* 0x0000006a0000780c */ /* 0x000fc60004721670 */
[----:B0-----:R-:W2:Y:S01]  /*5b8a0*/  LDL.LU R225, [R1+0x4e8] ;  /* 0x0004e80001e17983 */ /* 0x001ea20000300800 */
[----:B------:R-:W-:-:S05]  /*5b8b0*/  IMAD.U32 R12, RZ, RZ, UR43 ;  /* 0x0000002bff0c7e24 */ /* 0x000fca000f8e00ff */
[----:B------:R-:W-:-:S04]  /*5b8c0*/  @!P4 IADD3.X R233, R12, UR45, R3, P5, P6 ;  /* 0x0000002d0ce9cc10 */ /* 0x000fc8000afec403 */
[----:B------:R-:W-:-:S05]  /*5b8d0*/  @!P1 IMAD R12, R231, R17, RZ ;  /* 0x00000011e70c9224 */ /* 0x000fca00078e02ff */
[----:B------:R0:W-:Y:S04]  /*5b8e0*/  @!P1 STG.E.U8 desc[UR50][R222.64+0x69], R12 ;  /* 0x0000690cde009986 */ /* 0x0001e8000c101132 */
[----:B0-----:R-:W3:Y:S01]  /*5b8f0*/  LDL.LU R223, [R1+0x4ec] ;  /* 0x0004ec0001df7983 */ /* 0x001ee20000300800 */
        /* <DEDUP_REMOVED lines=9> */
[----:B------:R-:W-:Y:S01]  /*5b990*/  ISETP.LT.OR P1, PT, R0, 0x1e2, !P0 ;  /* 0x000001e20000780c */ /* 0x000fe20004721670 */
[----:B------:R-:W-:-:S12]  /*5b9a0*/  IMAD.U32 R228, RZ, RZ, UR44 ;  /* 0x0000002cffe47e24 */ /* 0x000fd8000f8e00ff */
[----:B------:R-:W-:-:S04]  /*5b9b0*/  @!P1 IADD3 R228, P5, P6, R228, UR46, R2 ;  /* 0x0000002ee4e49c10 */ /* 0x000fc8000febe002 */
[----:B------:R-:W-:Y:S02]  /*5b9c0*/  @!P1 IADD3.X R229, R12, UR45, R3, P5, P6 ;  /* 0x0000002d0ce59c10 */ /* 0x000fe4000afec403 */
[----:B------:R-:W-:Y:S02]  /*5b9d0*/  ISETP.LT.OR P5, PT, R0, 0x71, !P2 ;  /* 0x000000710000780c */ /* 0x000fe400057a1670 */
[----:B------:R-:W-:Y:S02]  /*5b9e0*/  LOP3.LUT R22, R22, 0xffffffdf, RZ, 0xc0, !PT ;  /* 0xffffffdf16167812 */ /* 0x000fe400078ec0ff */
[----:B------:R-:W-:Y:S02]  /*5b9f0*/  ISETP.LT.OR P4, PT, R0, 0x1e9, !P0 ;  /* 0x000001e90000780c */ /* 0x000fe40004781670 */
[----:B------:R-:W-:Y:S02]  /*5ba00*/  @P1 LOP3.LUT R22, R22, 0x20, RZ, 0xfc, !PT ;  /* 0x0000002016161812 */ /* 0x000fe400078efcff */
[----:B------:R-:W-:-:S02]  /*5ba10*/  ISETP.LT.OR P1, PT, R0, 0x71, !P0 ;  /* 0x000000710000780c */ /* 0x000fc40004721670 */
[----:B------:R-:W-:-:S07]  /*5ba20*/  LOP3.LUT R22, R22, 0xffffffef, RZ, 0xc0, !PT ;  /* 0xffffffef16167812 */ /* 0x000fce00078ec0ff */
[----:B------:R-:W-:Y:S01]  /*5ba30*/  @P4 LOP3.LUT R22, R22, 0x10, RZ, 0xfc, !PT ;  /* 0x0000001016164812 */ /* 0x000fe200078efcff */
[----:B------:R-:W-:Y:S02]  /*5ba40*/  IMAD.U32 R224, RZ, RZ, UR44 ;  /* 0x0000002cffe07e24 */ /* 0x000fe4000f8e00ff */
[----:B------:R-:W-:-:S05]  /*5ba50*/  @!P5 IMAD R12, R226, R17, RZ ;  /* 0x00000011e20cd224 */ /* 0x000fca00078e02ff */
[----:B------:R0:W-:Y:S01]  /*5ba60*/  @!P5 STG.E.U8 desc[UR50][R4.64+0x70], R12 ;  /* 0x0000700c0400d986 */ /* 0x0001e2000c101132 */
[----:B------:R-:W-:Y:S01]  /*5ba70*/  ISETP.LT.OR P5, PT, R0, 0x72, !P2 ;  /* 0x000000720000780c */ /* 0x000fe200057a1670 */
[----:B------:R-:W-:-:S12]  /*5ba80*/  IMAD.U32 R226, RZ, RZ, UR44 ;  /* 0x0000002cffe27e24 */ /* 0x000fd8000f8e00ff */
[----:B0-----:R-:W-:-:S05]  /*5ba90*/  @!P5 IMAD R12, R227, R17, RZ ;  /* 0x00000011e30cd224 */ /* 0x001fca00078e02ff */
[----:B------:R0:W-:Y:S01]  /*5baa0*/  @!P5 STG.E.U8 desc[UR50][R4.64+0x71], R12 ;  /* 0x0000710c0400d986 */ /* 0x0001e2000c101132 */
[----:B------:R-:W-:Y:S01]  /*5bab0*/  @!P4 IADD3 R226, P5, P6, R226, UR46, R2 ;  /* 0x0000002ee2e2cc10 */ /* 0x000fe2000febe002 */
[----:B0-----:R-:W-:-:S05]  /*5bac0*/  IMAD.U32 R12, RZ, RZ, UR43 ;  /* 0x0000002bff0c7e24 */ /* 0x001fca000f8e00ff */
[----:B------:R-:W-:Y:S02]  /*5bad0*/  @!P4 IADD3.X R227, R12, UR45, R3, P5, P6 ;  /* 0x0000002d0ce3cc10 */ /* 0x000fe4000afec403 */
[----:B------:R-:W-:-:S13]  /*5bae0*/  ISETP.LT.OR P4, PT, R0, 0x1ea, !P0 ;  /* 0x000001ea0000780c */ /* 0x000fda0004781670 */
[----:B------:R-:W-:Y:S01]  /*5baf0*/  @!P4 IADD3 R224, P5, P6, R224, UR46, R2 ;  /* 0x0000002ee0e0cc10 */ /* 0x000fe2000febe002 */
[----:B--2---:R-:W-:-:S05]  /*5bb00*/  @!P1 IMAD R12, R225, R17, RZ ;  /* 0x00000011e10c9224 */ /* 0x004fca00078e02ff */
[----:B------:R0:W-:Y:S01]  /*5bb10*/  @!P1 STG.E.U8 desc[UR50][R220.64+0x70], R12 ;  /* 0x0000700cdc009986 */ /* 0x0001e2000c101132 */
[----:B------:R-:W-:Y:S01]  /*5bb20*/  ISETP.LT.OR P1, PT, R0, 0x72, !P0 ;  /* 0x000000720000780c */ /* 0x000fe20004721670 */
[----:B0-----:R-:W-:-:S05]  /*5bb30*/  IMAD.U32 R12, RZ, RZ, UR43 ;  /* 0x0000002bff0c7e24 */ /* 0x001fca000f8e00ff */
[----:B------:R-:W-:-:S07]  /*5bb40*/  @!P4 IADD3.X R225, R12, UR45, R3, P5, P6 ;  /* 0x0000002d0ce1cc10 */ /* 0x000fce000afec403 */
[----:B---3--:R-:W-:-:S05]  /*5bb50*/  @!P1 IMAD R12, R223, R17, RZ ;  /* 0x00000011df0c9224 */ /* 0x008fca00078e02ff */
[----:B------:R0:W-:Y:S04]  /*5bb60*/  @!P1 STG.E.U8 desc[UR50][R218.64+0x71], R12 ;  /* 0x0000710cda009986 */ /* 0x0001e8000c101132 */
[----:B0-----:R-:W2:Y:S04]  /*5bb70*/  LDL.LU R218, [R1+0x4f0] ;  /* 0x0004f00001da7983 */ /* 0x001ea80000300800 */
[----:B------:R-:W3:Y:S01]  /*5bb80*/  LDL.LU R219, [R1+0x4f4] ;  /* 0x0004f40001db7983 */ /* 0x000ee20000300800 */
        /* <DEDUP_REMOVED lines=14> */
[----:B------:R-:W-:-:S04]  /*5bc70*/  LOP3.LUT R22, R22, 0xfffffffd, RZ, 0xc0, !PT ;  /* 0xfffffffd16167812 */ /* 0x000fc800078ec0ff */
[----:B------:R-:W-:Y:S02]  /*5bc80*/  @P1 LOP3.LUT R22, R22, 0x2, RZ, 0xfc, !PT ;  /* 0x0000000216161812 */ /* 0x000fe400078efcff */
[----:B------:R-:W-:-:S05]  /*5bc90*/  ISETP.LT.OR P1, PT, R0, 0x1f9, !P0 ;  /* 0x000001f90000780c */ /* 0x000fca0004721670 */
[----:B--2---:R-:W-:-:S05]  /*5bca0*/  @!P5 IMAD R12, R218, R17, RZ ;  /* 0x00000011da0cd224 */ /* 0x004fca00078e02ff */
[----:B------:R3:W-:Y:S01]  /*5bcb0*/  @!P5 STG.E.U8 desc[UR50][R4.64+0x78], R12 ;  /* 0x0000780c0400d986 */ /* 0x0007e2000c101132 */
[----:B------:R-:W-:Y:S01]  /*5bcc0*/  ISETP.LT.OR P5, PT, R0, 0x7a, !P2 ;  /* 0x0000007a0000780c */ /* 0x000fe200057a1670 */
[----:B------:R-:W-:-:S12]  /*5bcd0*/  IMAD.U32 R218, RZ, RZ, UR44 ;  /* 0x0000002cffda7e24 */ /* 0x000fd8000f8e00ff */
[----:B---3--:R-:W-:-:S05]  /*5bce0*/  @!P5 IMAD R12, R219, R17, RZ ;  /* 0x00000011db0cd224 */ /* 0x008fca00078e02ff */
[----:B------:R0:W-:Y:S01]  /*5bcf0*/  @!P5 STG.E.U8 desc[UR50][R4.64+0x79], R12 ;  /* 0x0000790c0400d986 */ /* 0x0001e2000c101132 */
[----:B------:R-:W-:Y:S01]  /*5bd00*/  @!P1 IADD3 R218, P5, P6, R218, UR46, R2 ;  /* 0x0000002edada9c10 */ /* 0x000fe2000febe002 */
[----:B0-----:R-:W-:-:S05]  /*5bd10*/  IMAD.U32 R12, RZ, RZ, UR43 ;  /* 0x0000002bff0c7e24 */ /* 0x001fca000f8e00ff */
[----:B------:R-:W-:Y:S02]  /*5bd20*/  @!P1 IADD3.X R219, R12, UR45, R3, P5, P6 ;  /* 0x0000002d0cdb9c10 */ /* 0x000fe4000afec403 */
[----:B------:R-:W2:Y:S01]  /*5bd30*/  LDL.LU R12, [R1+0x4f8] ;  /* 0x0004f800010c7983 */ /* 0x000ea20000300800 */
[C---:B------:R-:W-:Y:S02]  /*5bd40*/  ISETP.LT.OR P6, PT, R0.reuse, 0x79, !P0 ;  /* 0x000000790000780c */ /* 0x040fe400047c1670 */
[----:B------:R-:W-:-:S11]  /*5bd50*/  ISETP.LT.OR P0, PT, R0, 0x1fa, !P0 ;  /* 0x000001fa0000780c */ /* 0x000fd60004701670 */
[----:B--2---:R-:W-:-:S05]  /*5bd60*/  @!P6 IMAD R12, R12, R17, RZ ;  /* 0x000000110c0ce224 */ /* 0x004fca00078e02ff */
[----:B------:R0:W-:Y:S02]  /*5bd70*/  @!P6 STG.E.U8 desc[UR50][R216.64+0x78], R12 ;  /* 0x0000780cd800e986 */ /* 0x0001e4000c101132 */
[----:B0-----:R-:W-:Y:S02]  /*5bd80*/  IMAD.U32 R216, RZ, RZ, UR44 ;  /* 0x0000002cffd87e24 */ /* 0x001fe4000f8e00ff */
[----:B------:R-:W-:-:S03]  /*5bd90*/  IMAD.U32 R12, RZ, RZ, UR43 ;  /* 0x0000002bff0c7e24 */ /* 0x000fc6000f8e00ff */
[----:B------:R-:W-:-:S04]  /*5bda0*/  @!P0 IADD3 R216, P5, P6, R216, UR46, R2 ;  /* 0x0000002ed8d88c10 */ /* 0x000fc8000febe002 */
[----:B------:R-:W-:Y:S02]  /*5bdb0*/  @!P0 IADD3.X R217, R12, UR45, R3, P5, P6 ;  /* 0x0000002d0cd98c10 */ /* 0x000fe4000afec403 */
[----:B------:R-:W2:Y:S01]  /*5bdc0*/  LDL.LU R12, [R1+0x4fc] ;  /* 0x0004fc00010c7983 */ /* 0x000ea20000300800 */
[----:B------:R-:W-:Y:S02]  /*5bdd0*/  LOP3.LUT P4, RZ, R10, 0x800000, RZ, 0xc0, !PT ;  /* 0x008000000aff7812 */ /* 0x000fe4000788c0ff */
[----:B------:R-:W-:-:S11]  /*5bde0*/  ISETP.LT.OR P5, PT, R0, 0x81, !P2 ;  /* 0x000000810000780c */ /* 0x000fd600057a1670 */
[----:B--2---:R-:W-:-:S05]  /*5bdf0*/  @!P4 IMAD R12, R12, R17, RZ ;  /* 0x000000110c0cc224 */ /* 0x004fca00078e02ff */
[----:B------:R0:W-:Y:S04]  /*5be00*/  @!P4 STG.E.U8 desc[UR50][R214.64+0x79], R12 ;  /* 0x0000790cd600c986 */ /* 0x0001e8000c101132 */
[----:B0-----:R-:W2:Y:S04]  /*5be10*/  LDL.LU R12, [R1+0x500] ;  /* 0x00050000010c7983 */ /* 0x001ea80000300800 */
[----:B------:R-:W3:Y:S04]  /*5be20*/  LDL.LU R214, [R1+0x5f0] ;  /* 0x0005f00001d67983 */ /* 0x000ee80000300800 */
[----:B------:R-:W4:Y:S01]  /*5be30*/  LDL.LU R215, [R1+0x5f4] ;  /* 0x0005f40001d77983 */ /* 0x000f220000300800 */
[----:B--2---:R-:W-:-:S05]  /*5be40*/  @!P5 IMAD R12, R12, R17, RZ ;  /* 0x000000110c0cd224 */ /* 0x004fca00078e02ff */
[----:B------:R0:W-:Y:S04]  /*5be50*/  @!P5 STG.E.U8 desc[UR50][R4.64+0x80], R12 ;  /* 0x0000800c0400d986 */ /* 0x0001e8000c101132 */
[----:B0-----:R-:W2:Y:S01]  /*5be60*/  LDL.LU R12, [R1+0x504] ;  /* 0x00050400010c7983 */ /* 0x001ea20000300800 */
[----:B------:R-:W-:-:S13]  /*5be70*/  ISETP.LT.OR P5, PT, R0, 0x82, !P2 ;  /* 0x000000820000780c */ /* 0x000fda00057a1670 */
[----:B--2---:R-:W-:-:S05]  /*5be80*/  @!P5 IMAD R12, R12, R17, RZ ;  /* 0x000000110c0cd224 */ /* 0x004fca00078e02ff */
[----:B------:R0:W-:Y:S04]  /*5be90*/  @!P5 STG.E.U8 desc[UR50][R4.64+0x81], R12 ;  /* 0x0000810c0400d986 */ /* 0x0001e8000c101132 */
[----:B0-----:R-:W2:Y:S01]  /*5bea0*/  LDL.LU R12, [R1+0x508] ;  /* 0x00050800010c7983 */ /* 0x001ea20000300800 */
[C---:B------:R-:W-:Y:S02]  /*5beb0*/  LOP3.LUT P5, RZ, R10.reuse, 0x200000, RZ, 0xc0, !PT ;  /* 0x002000000aff7812 */ /* 0x040fe400078ac0ff */
[----:B------:R-:W-:-:S11]  /*5bec0*/  LOP3.LUT P6, RZ, R10, 0x40000, RZ, 0xc0, !PT ;  /* 0x000400000aff7812 */ /* 0x000fd600078cc0ff */
        /* <DEDUP_REMOVED lines=8> */
[----:B------:R-:W-:-:S03]  /*5bf50*/  ISETP.LT.OR P5, PT, R0, 0x89, !P2 ;  /* 0x000000890000780c */ /* 0x000fc600057a1670 */
[----:B------:R-:W3:Y:S04]  /*5bf60*/  LDL.LU R210, [R1+0x5e0] ;  /* 0x0005e00001d27983 */ /* 0x000ee80000300800 */
[----:B------:R-:W4:Y:S06]  /*5bf70*/  LDL.LU R211, [R1+0x5e4] ;  /* 0x0005e40001d37983 */ /* 0x000f2c0000300800 */
[----:B--2---:R-:W-:-:S05]  /*5bf80*/  @!P5 IMAD R12, R12, R17, RZ ;  /* 0x000000110c0cd224 */ /* 0x004fca00078e02ff */
[----:B------:R0:W-:Y:S04]  /*5bf90*/  @!P5 STG.E.U8 desc[UR50][R4.64+0x88], R12 ;  /* 0x0000880c0400d986 */ /* 0x0001e8000c101132 */
[----:B0-----:R-:W2:Y:S01]  /*5bfa0*/  LDL.LU R12, [R1+0x514] ;  /* 0x00051400010c7983 */ /* 0x001ea20000300800 */
[----:B------:R-:W-:Y:S02]  /*5bfb0*/  ISETP.LT.OR P5, PT, R0, 0x8a, !P2 ;  /* 0x0000008a0000780c */ /* 0x000fe400057a1670 */
[----:B------:R-:W-:-:S04]  /*5bfc0*/  LOP3.LUT R22, R22, 0xfffffffe, RZ, 0xc0, !PT ;  /* 0xfffffffe16167812 */ /* 0x000fc800078ec0ff */
[----:B------:R-:W-:-:S07]  /*5bfd0*/  @P1 LOP3.LUT R22, R22, 0x1, RZ, 0xfc, !PT ;  /* 0x0000000116161812 */ /* 0x000fce00078efcff */
[----:B--2---:R-:W-:-:S05]  /*5bfe0*/  @!P5 IMAD R12, R12, R17, RZ ;  /* 0x000000110c0cd224 */ /* 0x004fca00078e02ff */
[----:B------:R0:W-:Y:S04]  /*5bff0*/  @!P5 STG.E.U8 desc[UR50][R4.64+0x89], R12 ;  /* 0x0000890c0400d986 */ /* 0x0001e8000c101132 */
[----:B0-----:R-:W2:Y:S01]  /*5c000*/  LDL.LU R12, [R1+0x518] ;  /* 0x00051800010c7983 */ /* 0x001ea20000300800 */
[----:B------:R-:W-:Y:S02]  /*5c010*/  LOP3.LUT P1, RZ, R10, 0x10000, RZ, 0xc0, !PT ;  /* 0x000100000aff7812 */ /* 0x000fe4000782c0ff */
[----:B------:R-:W-:-:S04]  /*5c020*/  LOP3.LUT R19, R19, 0xff7fffff, RZ, 0xc0, !PT ;  /* 0xff7fffff13137812 */ /* 0x000fc800078ec0ff */
[----:B------:R-:W-:-:S07]  /*5c030*/  @P0 LOP3.LUT R19, R19, 0x800000, RZ, 0xfc, !PT ;  /* 0x0080000013130812 */ /* 0x000fce00078efcff */
[----:B--2---:R-:W-:-:S05]  /*5c040*/  @!P1 IMAD R12, R12, R17, RZ ;  /* 0x000000110c0c9224 */ /* 0x004fca00078e02ff */
[----:B------:R0:W-:Y:S04]  /*5c050*/  @!P1 STG.E.U8 desc[UR50][R208.64+0x88], R12 ;  /* 0x0000880cd0009986 */ /* 0x0001e8000c101132 */
[----:B0-----:R-:W2:Y:S01]  /*5c060*/  LDL.LU R12, [R1+0x51c] ;  /* 0x00051c00010c7983 */ /* 0x001ea20000300800 */
[----:B------:R-:W-:-:S03]  /*5c070*/  LOP3.LUT P0, RZ, R10, 0x1000, RZ, 0xc0, !PT ;  /* 0x000010000aff7812 */ /* 0x000fc6000780c0ff */
[----:B------:R-:W3:Y:S04]  /*5c080*/  LDL.LU R208, [R1+0x5d8] ;  /* 0x0005d80001d07983 */ /* 0x000ee80000300800 */
[----:B------:R-:W4:Y:S06]  /*5c090*/  LDL.LU R209, [R1+0x5dc] ;  /* 0x0005dc0001d17983 */ /* 0x000f2c0000300800 */
        /* <DEDUP_REMOVED lines=50> */
[----:B------:R-:W-:-:S11]  /*5c3c0*/  LOP3.LUT P1, RZ, R10, 0x10, RZ, 0xc0, !PT ;  /* 0x000000100aff7812 */ /* 0x000fd6000782c0ff */
[----:B--2---:R-:W-:-:S05]  /*5c3d0*/  @!P5 IMAD R12, R12, R17, RZ ;  /* 0x000000110c0cd224 */ /* 0x004fca00078e02ff */
[----:B------:R0:W-:Y:S04]  /*5c3e0*/  @!P5 STG.E.U8 desc[UR50][R4.64+0xa1], R12 ;  /* 0x0000a10c0400d986 */ /* 0x0001e8000c101132 */
[----:B0-----:R-:W2:Y:S01]  /*5c3f0*/  LDL.LU R12, [R1+0x548] ;  /* 0x00054800010c7983 */ /* 0x001ea20000300800 */
[----:B------:R-:W-:Y:S01]  /*5c400*/  LOP3.LUT P0, RZ, R10, 0x2, RZ, 0xc0, !PT ;  /* 0x000000020aff7812 */ /* 0x000fe2000780c0ff */
        /* <DEDUP_REMOVED lines=62> */
[----:B0-----:R-:W2:Y:S01]  /*5c7f0*/  LDL.LU R185, [R1+0x57c] ;  /* 0x00057c0001b97983 */ /* 0x001ea20000300800 */
[----:B------:R-:W-:Y:S02]  /*5c800*/  ISETP.LT.OR P5, PT, R0, 0xc1, !P2 ;  /* 0x000000c10000780c */ /* 0x000fe400057a1670 */
[C---:B------:R-:W-:Y:S02]  /*5c810*/  LOP3.LUT P4, RZ, R11.reuse, 0x10000, RZ, 0xc0, !PT ;  /* 0x000100000bff7812 */ /* 0x040fe4000788c0ff */
[C---:B------:R-:W-:Y:S02]  /*5c820*/  LOP3.LUT P6, RZ, R11.reuse, 0x8000, RZ, 0xc0, !PT ;  /* 0x000080000bff7812 */ /* 0x040fe400078cc0ff */
[----:B------:R-:W-:Y:S01]  /*5c830*/  LOP3.LUT P1, RZ, R11, 0x800, RZ, 0xc0, !PT ;  /* 0x000008000bff7812 */ /* 0x000fe2000782c0ff */
[----:B--2---:R-:W-:-:S05]  /*5c840*/  @!P0 IMAD R12, R185, R17, RZ ;  /* 0x00000011b90c8224 */ /* 0x004fca00078e02ff */
[----:B------:R3:W-:Y:S02]  /*5c850*/  @!P0 STG.E.U8 desc[UR50][R182.64+0xb9], R12 ;  /* 0x0000b90cb6008986 */ /* 0x0007e4000c101132 */
[----:B---3--:R-:W-:-:S05]  /*5c860*/  @!P5 IMAD R12, R186, R17, RZ ;  /* 0x00000011ba0cd224 */ /* 0x008fca00078e02ff */
[----:B------:R4:W-:Y:S01]  /*5c870*/  @!P5 STG.E.U8 desc[UR50][R4.64+0xc0], R12 ;  /* 0x0000c00c0400d986 */ /* 0x0009e2000c101132 */
[----:B------:R-:W-:-:S13]  /*5c880*/  ISETP.LT.OR P5, PT, R0, 0xc2, !P2 ;  /* 0x000000c20000780c */ /* 0x000fda00057a1670 */
[----:B----4-:R-:W-:-:S05]  /*5c890*/  @!P5 IMAD R12, R187, R17, RZ ;  /* 0x00000011bb0cd224 */ /* 0x010fca00078e02ff */
[----:B------:R0:W-:Y:S01]  /*5c8a0*/  @!P5 STG.E.U8 desc[UR50][R4.64+0xc1], R12 ;  /* 0x0000c10c0400d986 */ /* 0x0001e2000c101132 */
[----:B------:R-:W-:-:S13]  /*5c8b0*/  LOP3.LUT P5, RZ, R11, 0x20000, RZ, 0xc0, !PT ;  /* 0x000200000bff7812 */ /* 0x000fda00078ac0ff */
[----:B0-----:R-:W-:-:S05]  /*5c8c0*/  @!P5 IMAD R12, R188, R17, RZ ;  /* 0x00000011bc0cd224 */ /* 0x001fca00078e02ff */
[----:B------:R0:W-:Y:S01]  /*5c8d0*/  @!P5 STG.E.U8 desc[UR50][R180.64+0xc0], R12 ;  /* 0x0000c00cb400d986 */ /* 0x0001e2000c101132 */
[----:B------:R-:W-:Y:S01]  /*5c8e0*/  ISETP.LT.OR P5, PT, R0, 0xc9, !P2 ;  /* 0x000000c90000780c */ /* 0x000fe200057a1670 */
[----:B0-----:R-:W-:-:S05]  /*5c8f0*/  @!P4 IMAD R12, R189, R17, RZ ;  /* 0x00000011bd0cc224 */ /* 0x001fca00078e02ff */
[----:B------:R0:W-:Y:S07]  /*5c900*/  @!P4 STG.E.U8 desc[UR50][R178.64+0xc1], R12 ;  /* 0x0000c10cb200c986 */ /* 0x0001ee000c101132 */
[----:B0-----:R-:W-:-:S05]  /*5c910*/  @!P5 IMAD R12, R190, R17, RZ ;  /* 0x00000011be0cd224 */ /* 0x001fca00078e02ff */
[----:B------:R0:W-:Y:S01]  /*5c920*/  @!P5 STG.E.U8 desc[UR50][R4.64+0xc8], R12 ;  /* 0x0000c80c0400d986 */ /* 0x0001e2000c101132 */
[----:B------:R-:W-:-:S13]  /*5c930*/  ISETP.LT.OR P5, PT, R0, 0xca, !P2 ;  /* 0x000000ca0000780c */ /* 0x000fda00057a1670 */
[----:B0-----:R-:W-:-:S05]  /*5c940*/  @!P5 IMAD R12, R191, R17, RZ ;  /* 0x00000011bf0cd224 */ /* 0x001fca00078e02ff */
[----:B------:R0:W-:Y:S01]  /*5c950*/  @!P5 STG.E.U8 desc[UR50][R4.64+0xc9], R12 ;  /* 0x0000c90c0400d986 */ /* 0x0001e2000c101132 */
[----:B------:R-:W-:Y:S01]  /*5c960*/  LOP3.LUT P5, RZ, R11, 0x1000, RZ, 0xc0, !PT ;  /* 0x000010000bff7812 */ /* 0x000fe200078ac0ff */
[----:B0-----:R-:W-:-:S05]  /*5c970*/  @!P6 IMAD R12, R192, R17, RZ ;  /* 0x00000011c00ce224 */ /* 0x001fca00078e02ff */
[----:B------:R0:W-:Y:S07]  /*5c980*/  @!P6 STG.E.U8 desc[UR50][R176.64+0xc8], R12 ;  /* 0x0000c80cb000e986 */ /* 0x0001ee000c101132 */
[----:B0-----:R-:W-:-:S05]  /*5c990*/  @!P5 IMAD R12, R193, R17, RZ ;  /* 0x00000011c10cd224 */ /* 0x001fca00078e02ff */
[----:B------:R0:W-:Y:S01]  /*5c9a0*/  @!P5 STG.E.U8 desc[UR50][R174.64+0xc9], R12 ;  /* 0x0000c90cae00d986 */ /* 0x0001e2000c101132 */
[----:B------:R-:W-:-:S13]  /*5c9b0*/  ISETP.LT.OR P5, PT, R0, 0xd1, !P2 ;  /* 0x000000d10000780c */ /* 0x000fda00057a1670 */
[----:B0-----:R-:W-:-:S05]  /*5c9c0*/  @!P5 IMAD R12, R194, R17, RZ ;  /* 0x00000011c20cd224 */ /* 0x001fca00078e02ff */
[----:B------:R0:W-:Y:S01]  /*5c9d0*/  @!P5 STG.E.U8 desc[UR50][R4.64+0xd0], R12 ;  /* 0x0000d00c0400d986 */ /* 0x0001e2000c101132 */
[----:B------:R-:W-:Y:S02]  /*5c9e0*/  ISETP.LT.OR P5, PT, R0, 0xd2, !P2 ;  /* 0x000000d20000780c */ /* 0x000fe400057a1670 */
[----:B------:R-:W-:-:S11]  /*5c9f0*/  LOP3.LUT P0, RZ, R9, 0x10000000, RZ, 0xc0, !PT ;  /* 0x1000000009ff7812 */ /* 0x000fd6000780c0ff */
[----:B0-----:R-:W-:-:S05]  /*5ca00*/  @!P5 IMAD R12, R195, R17, RZ ;  /* 0x00000011c30cd224 */ /* 0x001fca00078e02ff */
[----:B------:R0:W-:Y:S01]  /*5ca10*/  @!P5 STG.E.U8 desc[UR50][R4.64+0xd1], R12 ;  /* 0x0000d10c0400d986 */ /* 0x0001e2000c101132 */
[----:B------:R-:W-:Y:S01]  /*5ca20*/  ISETP.LT.OR P5, PT, R0, 0xd9, !P2 ;  /* 0x000000d90000780c */ /* 0x000fe200057a1670 */
[----:B0-----:R-:W-:-:S05]  /*5ca30*/  @!P1 IMAD R12, R196, R17, RZ ;  /* 0x00000011c40c9224 */ /* 0x001fca00078e02ff */
[----:B------:R0:W-:Y:S02]  /*5ca40*/  @!P1 STG.E.U8 desc[UR50][R172.64+0xd0], R12 ;  /* 0x0000d00cac009986 */ /* 0x0001e4000c101132 */
[----:B0-----:R-:W-:-:S05]  /*5ca50*/  @!P0 IMAD R12, R197, R17, RZ ;  /* 0x00000011c50c8224 */ /* 0x001fca00078e02ff */
[----:B------:R0:W-:Y:S02]  /*5ca60*/  @!P0 STG.E.U8 desc[UR50][R170.64+0xd1], R12 ;  /* 0x0000d10caa008986 */ /* 0x0001e4000c101132 */
[----:B0-----:R-:W-:-:S05]  /*5ca70*/  @!P5 IMAD R12, R198, R17, RZ ;  /* 0x00000011c60cd224 */ /* 0x001fca00078e02ff */
[----:B------:R0:W-:Y:S01]  /*5ca80*/  @!P5 STG.E.U8 desc[UR50][R4.64+0xd8], R12 ;  /* 0x0000d80c0400d986 */ /* 0x0001e2000c101132 */
[----:B------:R-:W-:Y:S02]  /*5ca90*/  ISETP.LT.OR P5, PT, R0, 0xda, !P2 ;  /* 0x000000da0000780c */ /* 0x000fe400057a1670 */
[----:B------:R-:W-:-:S11]  /*5caa0*/  LOP3.LUT P4, RZ, R9, 0x8000000, RZ, 0xc0, !PT ;  /* 0x0800000009ff7812 */ /* 0x000fd6000788c0ff */
        /* <DEDUP_REMOVED lines=35> */
[----:B------:R-:W-:Y:S02]  /*5cce0*/  LOP3.LUT P0, RZ, R9, 0x200000, RZ, 0xc0, !PT ;  /* 0x0020000009ff7812 */ /* 0x000fe4000780c0ff */
[----:B------:R-:W-:-:S09]  /*5ccf0*/  LOP3.LUT P1, RZ, R19, 0x4000000, RZ, 0xc0, !PT ;  /* 0x0400000013ff7812 */ /* 0x000fd2000782c0ff */
        /* <DEDUP_REMOVED lines=12> */
[----:B------:R0:W-:Y:S02]  /*5cdc0*/  @!P5 STG.E.U8 desc[UR50][R4.64+0xf9], R12 ;  /* 0x0000f90c0400d986 */ /* 0x0001e4000c101132 */
[----:B0-----:R-:W-:Y:S02]  /*5cdd0*/  @!P4 IMAD R12, R13, R17, RZ ;  /* 0x000000110d0cc224 */ /* 0x001fe400078e02ff */
[----:B------:R-:W2:Y:S04]  /*5cde0*/  LDL.LU R13, [R1+0x204] ;  /* 0x00020400010d7983 */ /* 0x000ea80000300800 */
[----:B------:R0:W-:Y:S04]  /*5cdf0*/  @!P4 STG.E.U8 desc[UR50][R20.64+0xf8], R12 ;  /* 0x0000f80c1400c986 */ /* 0x0001e8000c101132 */
[----:B0-----:R-:W3:Y:S04]  /*5ce00*/  LDL.LU R20, [R1+0x324] ;  /* 0x0003240001147983 */ /* 0x001ee80000300800 */
        /* <DEDUP_REMOVED lines=40> */
[----:B------:R-:W-:-:S03]  /*5d090*/  LOP3.LUT P6, RZ, R9, 0x40000, RZ, 0xc0, !PT ;  /* 0x0004000009ff7812 */ /* 0x000fc600078cc0ff */
        /* <DEDUP_REMOVED lines=13> */
[----:B------:R-:W-:-:S03]  /*5d170*/  @!P6 IMAD R12, R23, R17, RZ ;  /* 0x00000011170ce224 */ /* 0x000fc600078e02ff */
[----:B------:R-:W4:Y:S04]  /*5d180*/  LDL.LU R215, [R1+0x3fc] ;  /* 0x0003fc0001d77983 */ /* 0x000f280000300800 */
[----:B------:R-:W4:Y:S04]  /*5d190*/  LDL.LU R200, [R1] ;  /* 0x0000000001c87983 */ /* 0x000f280000300800 */
[----:B------:R-:W4:Y:S04]  /*5d1a0*/  LDL.LU R203, [R1+0x4] ;  /* 0x0000040001cb7983 */ /* 0x000f280000300800 */
[----:B------:R-:W4:Y:S04]  /*5d1b0*/  LDL.LU R209, [R1+0x8] ;  /* 0x0000080001d17983 */ /* 0x000f280000300800 */
[----:B------:R-:W4:Y:S04]  /*5d1c0*/  LDL.LU.64 R204, [R1+0x948] ;  /* 0x0009480001cc7983 */ /* 0x000f280000300a00 */
[----:B------:R-:W4:Y:S04]  /*5d1d0*/  LDL.LU R23, [R1+0xc] ;  /* 0x00000c0001177983 */ /* 0x000f280000300800 */
[----:B------:R-:W4:Y:S04]  /*5d1e0*/  LDL.LU.64 R210, [R1+0x940] ;  /* 0x0009400001d27983 */ /* 0x000f280000300a00 */
[----:B------:R-:W4:Y:S04]  /*5d1f0*/  LDL.LU R201, [R1+0x10] ;  /* 0x0000100001c97983 */ /* 0x000f280000300800 */
[----:B------:R-:W4:Y:S04]  /*5d200*/  LDL.LU R208, [R1+0x14] ;  /* 0x0000140001d07983 */ /* 0x000f280000300800 */
[----:B------:R0:W-:Y:S04]  /*5d210*/  @!P6 STG.E.U8 desc[UR50][R14.64+0xf9], R12 ;  /* 0x0000f90c0e00e986 */ /* 0x0001e8000c101132 */
[----:B0-----:R-:W2:Y:S04]  /*5d220*/  LDL.LU R12, [R1+0x200] ;  /* 0x00020000010c7983 */ /* 0x001ea80000300800 */
[----:B------:R-:W3:Y:S01]  /*5d230*/  LDL.LU R14, [R1+0x208] ;  /* 0x00020800010e7983 */ /* 0x000ee20000300800 */
[----:B------:R-:W-:-:S02]  /*5d240*/  LOP3.LUT P1, RZ, R19, 0x2000000, RZ, 0xc0, !PT ;  /* 0x0200000013ff7812 */ /* 0x000fc4000782c0ff */
[----:B------:R-:W-:Y:S01]  /*5d250*/  LOP3.LUT P4, RZ, R19, 0x1000000, RZ, 0xc0, !PT ;  /* 0x0100000013ff7812 */ /* 0x000fe2000788c0ff */
[----:B------:R-:W4:Y:S01]  /*5d260*/  LDL.LU R15, [R1+0x320] ;  /* 0x00032000010f7983 */ /* 0x000f220000300800 */
[----:B------:R-:W-:-:S13]  /*5d270*/  ISETP.LT.OR P5, PT, R0, 0x101, !P1 ;  /* 0x000001010000780c */ /* 0x000fda0004fa1670 */
[----:B--2---:R-:W-:-:S05]  /*5d280*/  @!P5 IMAD R12, R12, R17, RZ ;  /* 0x000000110c0cd224 */ /* 0x004fca00078e02ff */
[----:B------:R0:W-:Y:S01]  /*5d290*/  @!P5 STG.E.U8 desc[UR50][R2.64+0x100], R12 ;  /* 0x0001000c0200d986 */ /* 0x0001e2000c101132 */
[----:B------:R-:W-:-:S13]  /*5d2a0*/  ISETP.LT.OR P5, PT, R0, 0x102, !P1 ;  /* 0x000001020000780c */ /* 0x000fda0004fa1670 */
[----:B0-----:R-:W-:-:S05]  /*5d2b0*/  @!P5 IMAD R12, R13, R17, RZ ;  /* 0x000000110d0cd224 */ /* 0x001fca00078e02ff */
[----:B------:R0:W-:Y:S01]  /*5d2c0*/  @!P5 STG.E.U8 desc[UR50][R2.64+0x101], R12 ;  /* 0x0001010c0200d986 */ /* 0x0001e2000c101132 */
[----:B------:R-:W-:-:S13]  /*5d2d0*/  ISETP.LT.OR P5, PT, R0, 0x101, !P4 ;  /* 0x000001010000780c */ /* 0x000fda00067a1670 */
[----:B0-----:R-:W-:Y:S01]  /*5d2e0*/  @!P5 IADD3 R12, P6, R2, UR44, RZ ;  /* 0x0000002c020cdc10 */ /* 0x001fe2000ffde0ff */
[----:B---3--:R-:W-:-:S03]  /*5d2f0*/  @!P5 IMAD R14, R14, R17, RZ ;  /* 0x000000110e0ed224 */ /* 0x008fc600078e02ff */
[----:B------:R-:W-:-:S05]  /*5d300*/  @!P5 IADD3.X R13, R3, UR43, RZ, P6, !PT ;  /* 0x0000002b030ddc10 */ /* 0x000fca000b7fe4ff */
[----:B------:R0:W-:Y:S04]  /*5d310*/  @!P5 STG.E.U8 desc[UR50][R12.64+0x100], R14 ;  /* 0x0001000e0c00d986 */ /* 0x0001e8000c101132 */
[----:B0-----:R-:W2:Y:S01]  /*5d320*/  LDL.LU R14, [R1+0x20c] ;  /* 0x00020c00010e7983 */ /* 0x001ea20000300800 */
[----:B------:R-:W-:-:S13]  /*5d330*/  ISETP.LT.OR P5, PT, R0, 0x102, !P4 ;  /* 0x000001020000780c */ /* 0x000fda00067a1670 */
[----:B------:R-:W-:-:S04]  /*5d340*/  @!P5 IADD3 R12, P6, R2, UR44, RZ ;  /* 0x0000002c020cdc10 */ /* 0x000fc8000ffde0ff */
[----:B------:R-:W-:Y:S01]  /*5d350*/  @!P5 IADD3.X R13, R3, UR43, RZ, P6, !PT ;  /* 0x0000002b030ddc10 */ /* 0x000fe2000b7fe4ff */
[----:B--2---:R-:W-:-:S05]  /*5d360*/  @!P5 IMAD R14, R14, R17, RZ ;  /* 0x000000110e0ed224 */ /* 0x004fca00078e02ff */
[----:B------:R0:W-:Y:S04]  /*5d370*/  @!P5 STG.E.U8 desc[UR50][R12.64+0x101], R14 ;  /* 0x0001010e0c00d986 */ /* 0x0001e8000c101132 */
[----:B0-----:R-:W2:Y:S04]  /*5d380*/  LDL.LU R12, [R1+0x210] ;  /* 0x00021000010c7983 */ /* 0x001ea80000300800 */
[----:B------:R-:W3:Y:S04]  /*5d390*/  LDL.LU R13, [R1+0x214] ;  /* 0x00021400010d7983 */ /* 0x000ee80000300800 */
[----:B------:R-:W4:Y:S01]  /*5d3a0*/  LDL.LU R14, [R1+0x218] ;  /* 0x00021800010e7983 */ /* 0x000f220000300800 */
[----:B------:R-:W-:-:S13]  /*5d3b0*/  ISETP.LT.OR P5, PT, R0, 0x109, !P1 ;  /* 0x000001090000780c */ /* 0x000fda0004fa1670 */
[----:B--2---:R-:W-:-:S05]  /*5d3c0*/  @!P5 IMAD R12, R12, R17, RZ ;  /* 0x000000110c0cd224 */ /* 0x004fca00078e02ff */
[----:B------:R3:W-:Y:S01]  /*5d3d0*/  @!P5 STG.E.U8 desc[UR50][R2.64+0x108], R12 ;  /* 0x0001080c0200d986 */ /* 0x0007e2000c101132 */
[----:B------:R-:W-:-:S13]  /*5d3e0*/  ISETP.LT.OR P5, PT, R0, 0x10a, !P1 ;  /* 0x0000010a0000780c */ /* 0x000fda0004fa1670 */
[----:B---3--:R-:W-:-:S05]  /*5d3f0*/  @!P5 IMAD R12, R13, R17, RZ ;  /* 0x000000110d0cd224 */ /* 0x008fca00078e02ff */
[----:B------:R0:W-:Y:S01]  /*5d400*/  @!P5 STG.E.U8 desc[UR50][R2.64+0x109], R12 ;  /* 0x0001090c0200d986 */ /* 0x0001e2000c101132 */
[----:B------:R-:W-:-:S13]  /*5d410*/  ISETP.LT.OR P5, PT, R0, 0x109, !P4 ;  /* 0x000001090000780c */ /* 0x000fda00067a1670 */
[----:B0-----:R-:W-:Y:S01]  /*5d420*/  @!P5 IADD3 R12, P6, R2, UR44, RZ ;  /* 0x0000002c020cdc10 */ /* 0x001fe2000ffde0ff */
[----:B----4-:R-:W-:-:S03]  /*5d430*/  @!P5 IMAD R14, R14, R17, RZ ;  /* 0x000000110e0ed224 */ /* 0x010fc600078e02ff */
        /* <DEDUP_REMOVED lines=327> */
[----:B------:R0:W-:Y:S01]  /*5e8b0*/  @!P5 STG.E.U8 desc[UR50][R12.64+0x189], R14 ;  /* 0x0001890e0c00d986 */ /* 0x0001e2000c101132 */
[----:B------:R-:W-:-:S13]  /*5e8c0*/  ISETP.LT.OR P5, PT, R0, 0x191, !P1 ;  /* 0x000001910000780c */ /* 0x000fda0004fa1670 */
[----:B0-----:R-:W-:-:S05]  /*5e8d0*/  @!P5 IMAD R12, R15, R17, RZ ;  /* 0x000000110f0cd224 */ /* 0x001fca00078e02ff */
[----:B------:R0:W-:Y:S01]  /*5e8e0*/  @!P5 STG.E.U8 desc[UR50][R2.64+0x190], R12 ;  /* 0x0001900c0200d986 */ /* 0x0001e2000c101132 */
[----:B------:R-:W-:-:S13]  /*5e8f0*/  ISETP.LT.OR P5, PT, R0, 0x192, !P1 ;  /* 0x000001920000780c */ /* 0x000fda0004fa1670 */
[----:B0-----:R-:W-:-:S05]  /*5e900*/  @!P5 IMAD R12, R20, R17, RZ ;  /* 0x00000011140cd224 */ /* 0x001fca00078e02ff */
[----:B------:R0:W-:Y:S01]  /*5e910*/  @!P5 STG.E.U8 desc[UR50][R2.64+0x191], R12 ;  /* 0x0001910c0200d986 */ /* 0x0001e2000c101132 */
[----:B------:R-:W-:-:S13]  /*5e920*/  ISETP.LT.OR P5, PT, R0, 0x191, !P4 ;  /* 0x000001910000780c */ /* 0x000fda00067a1670 */
[----:B0-----:R-:W-:Y:S01]  /*5e930*/  @!P5 IADD3 R12, P6, R2, UR44, RZ ;  /* 0x0000002c020cdc10 */ /* 0x001fe2000ffde0ff */
[----:B------:R-:W-:-:S03]  /*5e940*/  @!P5 IMAD R14, R21, R17, RZ ;  /* 0x00000011150ed224 */ /* 0x000fc600078e02ff */
[----:B------:R-:W-:-:S05]  /*5e950*/  @!P5 IADD3.X R13, R3, UR43, RZ, P6, !PT ;  /* 0x0000002b030ddc10 */ /* 0x000fca000b7fe4ff */
[----:B------:R0:W-:Y:S01]  /*5e960*/  @!P5 STG.E.U8 desc[UR50][R12.64+0x190], R14 ;  /* 0x0001900e0c00d986 */ /* 0x0001e2000c101132 */
[----:B------:R-:W-:-:S13]  /*5e970*/  ISETP.LT.OR P5, PT, R0, 0x192, !P4 ;  /* 0x000001920000780c */ /* 0x000fda00067a1670 */
[----:B0-----:R-:W-:Y:S01]  /*5e980*/  @!P5 IADD3 R12, P6, R2, UR44, RZ ;  /* 0x0000002c020cdc10 */ /* 0x001fe2000ffde0ff */
[----:B------:R-:W-:-:S03]  /*5e990*/  @!P5 IMAD R14, R152, R17, RZ ;  /* 0x00000011980ed224 */ /* 0x000fc600078e02ff */
[----:B------:R-:W-:-:S05]  /*5e9a0*/  @!P5 IADD3.X R13, R3, UR43, RZ, P6, !PT ;  /* 0x0000002b030ddc10 */ /* 0x000fca000b7fe4ff */
        /* <DEDUP_REMOVED lines=193> */
[C---:B------:R-:W-:Y:S02]  /*5f5c0*/  ISETP.LT.OR P5, PT, R0.reuse, 0x1f9, !P1 ;  /* 0x000001f90000780c */ /* 0x040fe40004fa1670 */
[----:B------:R-:W-:-:S11]  /*5f5d0*/  ISETP.LT.OR P1, PT, R0, 0x1fa, !P1 ;  /* 0x000001fa0000780c */ /* 0x000fd60004f21670 */
[-C--:B0-----:R-:W-:Y:S02]  /*5f5e0*/  @!P5 IMAD R12, R212, R17.reuse, RZ ;  /* 0x00000011d40cd224 */ /* 0x081fe400078e02ff */
[----:B------:R-:W2:Y:S04]  /*5f5f0*/  LDL.LU R212, [R1+0x18] ;  /* 0x0000180001d47983 */ /* 0x000ea80000300800 */
[----:B------:R0:W-:Y:S04]  /*5f600*/  @!P5 STG.E.U8 desc[UR50][R2.64+0x1f8], R12 ;  /* 0x0001f80c0200d986 */ /* 0x0001e8000c101132 */
[----:B------:R-:W3:Y:S01]  /*5f610*/  LDL.LU.64 R206, [R1+0x938] ;  /* 0x0009380001ce7983 */ /* 0x000ee20000300a00 */
[----:B0-----:R-:W-:-:S03]  /*5f620*/  @!P1 IMAD R12, R213, R17, RZ ;  /* 0x00000011d50c9224 */ /* 0x001fc600078e02ff */
[----:B------:R-:W4:Y:S04]  /*5f630*/  LDL.LU R213, [R1+0x1c] ;  /* 0x00001c0001d57983 */ /* 0x000f280000300800 */
[----:B------:R0:W-:Y:S01]  /*5f640*/  @!P1 STG.E.U8 desc[UR50][R2.64+0x1f9], R12 ;  /* 0x0001f90c02009986 */ /* 0x0001e2000c101132 */
[C---:B------:R-:W-:Y:S02]  /*5f650*/  ISETP.LT.OR P1, PT, R0.reuse, 0x1f9, !P4 ;  /* 0x000001f90000780c */ /* 0x040fe40006721670 */
[----:B------:R-:W-:-:S11]  /*5f660*/  ISETP.LT.OR P4, PT, R0, 0x1fa, !P4 ;  /* 0x000001fa0000780c */ /* 0x000fd60006781670 */
[----:B0-----:R-:W-:Y:S01]  /*5f670*/  @!P1 IADD3 R12, P5, R2, UR44, RZ ;  /* 0x0000002c020c9c10 */ /* 0x001fe2000ffbe0ff */
[----:B------:R-:W-:-:S03]  /*5f680*/  @!P1 IMAD R14, R214, R17, RZ ;  /* 0x00000011d60e9224 */ /* 0x000fc600078e02ff */
[----:B------:R-:W-:-:S05]  /*5f690*/  @!P1 IADD3.X R13, R3, UR43, RZ, P5, !PT ;  /* 0x0000002b030d9c10 */ /* 0x000fca000affe4ff */
[----:B------:R0:W-:Y:S01]  /*5f6a0*/  @!P1 STG.E.U8 desc[UR50][R12.64+0x1f8], R14 ;  /* 0x0001f80e0c009986 */ /* 0x0001e2000c101132 */
[----:B------:R-:W-:-:S04]  /*5f6b0*/  @!P4 IADD3 R2, P1, R2, UR44, RZ ;  /* 0x0000002c0202cc10 */ /* 0x000fc8000ff3e0ff */
[----:B------:R-:W-:Y:S02]  /*5f6c0*/  @!P4 IADD3.X R3, R3, UR43, RZ, P1, !PT ;  /* 0x0000002b0303cc10 */ /* 0x000fe40008ffe4ff */
[----:B------:R-:W-:Y:S01]  /*5f6d0*/  ISETP.LT.OR P1, PT, R0, 0x101, !P3 ;  /* 0x000001010000780c */ /* 0x000fe20005f21670 */
[-C--:B0-----:R-:W-:Y:S02]  /*5f6e0*/  @!P4 IMAD R12, R215, R17.reuse, RZ ;  /* 0x00000011d70cc224 */ /* 0x081fe400078e02ff */
[----:B------:R-:W4:Y:S04]  /*5f6f0*/  LDL.LU.64 R214, [R1+0x930] ;  /* 0x0009300001d67983 */ /* 0x000f280000300a00 */
[----:B------:R0:W-:Y:S04]  /*5f700*/  @!P4 STG.E.U8 desc[UR50][R2.64+0x1f9], R12 ;  /* 0x0001f90c0200c986 */ /* 0x0001e8000c101132 */
[----:B------:R-:W4:Y:S02]  /*5f710*/  LDL.LU R202, [R1+0x20] ;  /* 0x0000200001ca7983 */ /* 0x000f240000300800 */
[----:B0-----:R-:W-:-:S05]  /*5f720*/  @!P1 IMAD R2, R200, R17, RZ ;  /* 0x00000011c8029224 */ /* 0x001fca00078e02ff */
[----:B------:R0:W-:Y:S01]  /*5f730*/  @!P1 STG.E.U8 desc[UR50][R6.64+0x100], R2 ;  /* 0x0001000206009986 */ /* 0x0001e2000c101132 */
[----:B------:R-:W-:-:S13]  /*5f740*/  ISETP.LT.OR P1, PT, R0, 0x102, !P3 ;  /* 0x000001020000780c */ /* 0x000fda0005f21670 */
[----:B0-----:R-:W-:Y:S02]  /*5f750*/  @!P1 IMAD R2, R203, R17, RZ ;  /* 0x00000011cb029224 */ /* 0x001fe400078e02ff */
[----:B------:R-:W4:Y:S04]  /*5f760*/  LDL.LU R203, [R1+0x24] ;  /* 0x0000240001cb7983 */ /* 0x000f280000300800 */
[----:B------:R0:W-:Y:S01]  /*5f770*/  @!P1 STG.E.U8 desc[UR50][R6.64+0x101], R2 ;  /* 0x0001010206009986 */ /* 0x0001e2000c101132 */
[----:B------:R-:W-:-:S13]  /*5f780*/  LOP3.LUT P1, RZ, R19, 0x400000, RZ, 0xc0, !PT ;  /* 0x0040000013ff7812 */ /* 0x000fda000782c0ff */
[----:B0-----:R-:W-:Y:S02]  /*5f790*/  @!P1 IMAD R2, R209, R17, RZ ;  /* 0x00000011d1029224 */ /* 0x001fe400078e02ff */
[----:B------:R-:W4:Y:S04]  /*5f7a0*/  LDL.LU R209, [R1+0x28] ;  /* 0x0000280001d17983 */ /* 0x000f280000300800 */
[----:B------:R0:W-:Y:S01]  /*5f7b0*/  @!P1 STG.E.U8 desc[UR50][R204.64+0x100], R2 ;  /* 0x00010002cc009986 */ /* 0x0001e2000c101132 */
[----:B------:R-:W-:-:S03]  /*5f7c0*/  LOP3.LUT P0, RZ, R19, 0x200000, RZ, 0xc0, !PT ;  /* 0x0020000013ff7812 */ /* 0x000fc6000780c0ff */
[----:B0-----:R-:W4:Y:S10]  /*5f7d0*/  LDL.LU.64 R204, [R1+0x928] ;  /* 0x0009280001cc7983 */ /* 0x001f340000300a00 */
[----:B------:R-:W-:-:S02]  /*5f7e0*/  @!P0 IMAD R2, R23, R17, RZ ;  /* 0x0000001117028224 */ /* 0x000fc400078e02ff */
[----:B------:R-:W4:Y:S01]  /*5f7f0*/  LDL.LU R23, [R1+0x2c] ;  /* 0x00002c0001177983 */ /* 0x000f220000300800 */
[----:B------:R-:W-:-:S03]  /*5f800*/  ISETP.LT.OR P1, PT, R0, 0x109, !P3 ;  /* 0x000001090000780c */ /* 0x000fc60005f21670 */
[----:B------:R0:W-:Y:S04]  /*5f810*/  @!P0 STG.E.U8 desc[UR50][R210.64+0x101], R2 ;  /* 0x00010102d2008986 */ /* 0x0001e8000c101132 */
[----:B0-----:R-:W4:Y:S06]  /*5f820*/  LDL.LU.64 R210, [R1+0x920] ;  /* 0x0009200001d27983 */ /* 0x001f2c0000300a00 */
[----:B------:R-:W-:Y:S01]  /*5f830*/  @!P1 IMAD R2, R201, R17, RZ ;  /* 0x00000011c9029224 */ /* 0x000fe200078e02ff */
[----:B------:R-:W4:Y:S04]  /*5f840*/  LDL.LU R200, [R1+0x30] ;  /* 0x0000300001c87983 */ /* 0x000f280000300800 */
[----:B------:R0:W-:Y:S01]  /*5f850*/  @!P1 STG.E.U8 desc[UR50][R6.64+0x108], R2 ;  /* 0x0001080206009986 */ /* 0x0001e2000c101132 */
[----:B------:R-:W-:-:S13]  /*5f860*/  ISETP.LT.OR P1, PT, R0, 0x10a, !P3 ;  /* 0x0000010a0000780c */ /* 0x000fda0005f21670 */
[----:B0-----:R-:W-:Y:S02]  /*5f870*/  @!P1 IMAD R2, R208, R17, RZ ;  /* 0x00000011d0029224 */ /* 0x001fe400078e02ff */
[----:B------:R-:W4:Y:S04]  /*5f880*/  LDL.LU R208, [R1+0x34] ;  /* 0x0000340001d07983 */ /* 0x000f280000300800 */
[----:B------:R2:W-:Y:S01]  /*5f890*/  @!P1 STG.E.U8 desc[UR50][R6.64+0x109], R2 ;  /* 0x0001090206009986 */ /* 0x0005e2000c101132 */
[C---:B------:R-:W-:Y:S02]  /*5f8a0*/  LOP3.LUT P1, RZ, R19.reuse, 0x100000, RZ, 0xc0, !PT ;  /* 0x0010000013ff7812 */ /* 0x040fe4000782c0ff */
[C---:B------:R-:W-:Y:S02]  /*5f8b0*/  LOP3.LUT P4, RZ, R19.reuse, 0x80000, RZ, 0xc0, !PT ;  /* 0x0008000013ff7812 */ /* 0x040fe4000788c0ff */
[----:B------:R-:W-:-:S02]  /*5f8c0*/  LOP3.LUT P5, RZ, R19, 0x40000, RZ, 0xc0, !PT ;  /* 0x0004000013ff7812 */ /* 0x000fc400078ac0ff */
[----:B------:R-:W-:-:S07]  /*5f8d0*/  LOP3.LUT P6, RZ, R19, 0x20000, RZ, 0xc0, !PT ;  /* 0x0002000013ff7812 */ /* 0x000fce00078cc0ff */
[----:B--2---:R-:W-:Y:S02]  /*5f8e0*/  @!P1 IMAD R2, R212, R17, RZ ;  /* 0x00000011d4029224 */ /* 0x004fe400078e02ff */
[----:B------:R-:W2:Y:S04]  /*5f8f0*/  LDL.LU R212, [R1+0x38] ;  /* 0x0000380001d47983 */ /* 0x000ea80000300800 */
[----:B---3--:R0:W-:Y:S01]  /*5f900*/  @!P1 STG.E.U8 desc[UR50][R206.64+0x108], R2 ;  /* 0x00010802ce009986 */ /* 0x0081e2000c101132 */
[----:B------:R-:W-:-:S03]  /*5f910*/  ISETP.LT.OR P1, PT, R0, 0x111, !P3 ;  /* 0x000001110000780c */ /* 0x000fc60005f21670 */
[----:B0-----:R-:W3:Y:S01]  /*5f920*/  LDL.LU.64 R206, [R1+0x918] ;  /* 0x0009180001ce7983 */ /* 0x001ee20000300a00 */
[----:B----4-:R-:W-:-:S03]  /*5f930*/  @!P4 IMAD R2, R213, R17, RZ ;  /* 0x00000011d502c224 */ /* 0x010fc600078e02ff */
[----:B------:R-:W4:Y:S04]  /*5f940*/  LDL.LU R213, [R1+0x3c] ;  /* 0x00003c0001d57983 */ /* 0x000f280000300800 */
[----:B------:R0:W-:Y:S04]  /*5f950*/  @!P4 STG.E.U8 desc[UR50][R214.64+0x109], R2 ;  /* 0x00010902d600c986 */ /* 0x0001e8000c101132 */
[----:B0-----:R-:W4:Y:S01]  /*5f960*/  LDL.LU.64 R214, [R1+0x700] ;  /* 0x0007000001d67983 */ /* 0x001f220000300a00 */
[----:B------:R-:W-:-:S03]  /*5f970*/  @!P1 IMAD R2, R202, R17, RZ ;  /* 0x00000011ca029224 */ /* 0x000fc600078e02ff */
[----:B------:R-:W4:Y:S04]  /*5f980*/  LDL.LU R201, [R1+0x40] ;  /* 0x0000400001c97983 */ /* 0x000f280000300800 */
[----:B------:R0:W-:Y:S01]  /*5f990*/  @!P1 STG.E.U8 desc[UR50][R6.64+0x110], R2 ;  /* 0x0001100206009986 */ /* 0x0001e2000c101132 */
[----:B------:R-:W-:-:S13]  /*5f9a0*/  ISETP.LT.OR P1, PT, R0, 0x112, !P3 ;  /* 0x000001120000780c */ /* 0x000fda0005f21670 */
[-C--:B0-----:R-:W-:Y:S02]  /*5f9b0*/  @!P1 IMAD R2, R203, R17.reuse, RZ ;  /* 0x00000011cb029224 */ /* 0x081fe400078e02ff */
[----:B------:R-:W4:Y:S04]  /*5f9c0*/  LDL.LU R203, [R1+0x44] ;  /* 0x0000440001cb7983 */ /* 0x000f280000300800 */
[----:B------:R0:W-:Y:S02]  /*5f9d0*/  @!P1 STG.E.U8 desc[UR50][R6.64+0x111], R2 ;  /* 0x0001110206009986 */ /* 0x0001e4000c101132 */
[-C--:B0-----:R-:W-:Y:S02]  /*5f9e0*/  @!P5 IMAD R2, R209, R17.reuse, RZ ;  /* 0x00000011d102d224 */ /* 0x081fe400078e02ff */
[----:B------:R-:W4:Y:S04]  /*5f9f0*/  LDL.LU R209, [R1+0x48] ;  /* 0x0000480001d17983 */ /* 0x000f280000300800 */
[----:B------:R0:W-:Y:S04]  /*5fa00*/  @!P5 STG.E.U8 desc[UR50][R204.64+0x110], R2 ;  /* 0x00011002cc00d986 */ /* 0x0001e8000c101132 */
[----:B0-----:R-:W4:Y:S01]  /*5fa10*/  LDL.LU.64 R204, [R1+0x6e0] ;  /* 0x0006e00001cc7983 */ /* 0x001f220000300a00 */
[----:B------:R-:W-:-:S03]  /*5fa20*/  @!P6 IMAD R2, R23, R17, RZ ;  /* 0x000000111702e224 */ /* 0x000fc600078e02ff */
        /* <DEDUP_REMOVED lines=13> */
[----:B------:R-:W-:-:S09]  /*5fb00*/  LOP3.LUT P4, RZ, R19, 0x2000, RZ, 0xc0, !PT ;  /* 0x0000200013ff7812 */ /* 0x000fd2000788c0ff */
        /* <DEDUP_REMOVED lines=13> */
[----:B0-----:R-:W-:Y:S02]  /*5fbe0*/  @!P1 IMAD R2, R203, R17, RZ ;  /* 0x00000011cb029224 */ /* 0x001fe400078e02ff */
[----:B------:R-:W4:Y:S04]  /*5fbf0*/  LDL.LU R203, [R1+0x64] ;  /* 0x0000640001cb7983 */ /* 0x000f280000300800 */
[----:B------:R0:W-:Y:S01]  /*5fc00*/  @!P1 STG.E.U8 desc[UR50][R6.64+0x121], R2 ;  /* 0x0001210206009986 */ /* 0x0001e2000c101132 */
[----:B------:R-:W-:-:S13]  /*5fc10*/  LOP3.LUT P1, RZ, R19, 0x4000, RZ, 0xc0, !PT ;  /* 0x0000400013ff7812 */ /* 0x000fda000782c0ff */
        /* <DEDUP_REMOVED lines=12> */
[----:B------:R-:W-:-:S02]  /*5fce0*/  ISETP.LT.OR P1, PT, R0, 0x12a, !P3 ;  /* 0x0000012a0000780c */ /* 0x000fc40005f21670 */
[----:B------:R-:W-:-:S11]  /*5fcf0*/  LOP3.LUT P5, RZ, R19, 0x1000, RZ, 0xc0, !PT ;  /* 0x0000100013ff7812 */ /* 0x000fd600078ac0ff */
[----:B0-----:R-:W-:Y:S02]  /*5fd00*/  @!P1 IMAD R2, R208, R17, RZ ;  /* 0x00000011d0029224 */ /* 0x001fe400078e02ff */
[----:B------:R-:W4:Y:S01]  /*5fd10*/  LDL.LU R208, [R1+0x74] ;  /* 0x0000740001d07983 */ /* 0x000f220000300800 */
[----:B------:R-:W-:-:S03]  /*5fd20*/  LOP3.LUT P6, RZ, R19, 0x800, RZ, 0xc0, !PT ;  /* 0x0000080013ff7812 */ /* 0x000fc600078cc0ff */
[----:B------:R2:W-:Y:S01]  /*5fd30*/  @!P1 STG.E.U8 desc[UR50][R6.64+0x129], R2 ;  /* 0x0001290206009986 */ /* 0x0005e2000c101132 */
[----:B------:R-:W-:Y:S02]  /*5fd40*/  ISETP.LT.OR P1, PT, R0, 0x131, !P3 ;  /* 0x000001310000780c */ /* 0x000fe40005f21670 */
[----:B------:R-:W-:Y:S01]  /*5fd50*/  LOP3.LUT P0, RZ, R19, 0x200, RZ, 0xc0, !PT ;  /* 0x0000020013ff7812 */ /* 0x000fe2000780c0ff */
[-C--:B--2---:R-:W-:Y:S02]  /*5fd60*/  @!P5 IMAD R2, R212, R17.reuse, RZ ;  /* 0x00000011d402d224 */ /* 0x084fe400078e02ff */
[----:B------:R-:W2:Y:S04]  /*5fd70*/  LDL.LU R212, [R1+0x78] ;  /* 0x0000780001d47983 */ /* 0x000ea80000300800 */
[----:B---3--:R0:W-:Y:S04]  /*5fd80*/  @!P5 STG.E.U8 desc[UR50][R206.64+0x128], R2 ;  /* 0x00012802ce00d986 */ /* 0x0081e8000c101132 */
        /* <DEDUP_REMOVED lines=103> */
[----:B------:R-:W-:Y:S01]  /*60400*/  ISETP.LT.OR P1, PT, R0, 0x161, !P3 ;  /* 0x000001610000780c */ /* 0x000fe20005f21670 */
        /* <DEDUP_REMOVED lines=16> */
[----:B0-----:R-:W-:Y:S02]  /*60510*/  @!P1 IMAD R2, R209, R17, RZ ;  /* 0x00000011d1029224 */ /* 0x001fe400078e02ff */
[----:B------:R-:W4:Y:S01]  /*60520*/  LDL.LU R209, [R1+0xe8] ;  /* 0x0000e80001d17983 */ /* 0x000f220000300800 */
[----:B------:R-:W-:-:S03]  /*60530*/  LOP3.LUT P0, RZ, R8, 0x20000000, RZ, 0xc0, !PT ;  /* 0x2000000008ff7812 */ /* 0x000fc6000780c0ff */
[----:B------:R0:W-:Y:S04]  /*60540*/  @!P1 STG.E.U8 desc[UR50][R204.64+0x160], R2 ;  /* 0x00016002cc009986 */ /* 0x0001e8000c101132 */
[----:B0-----:R-:W4:Y:S06]  /*60550*/  LDL.LU.64 R204, [R1+0x738] ;  /* 0x0007380001cc7983 */ /* 0x001f2c0000300a00 */
        /* <DEDUP_REMOVED lines=39> */
[----:B------:R0:W-:Y:S10]  /*607d0*/  @!P6 STG.E.U8 desc[UR50][R210.64+0x171], R2 ;  /* 0x00017102d200e986 */ /* 0x0001f4000c101132 */
[----:B0-----:R-:W-:Y:S01]  /*607e0*/  @!P1 IMAD R2, R200, R17, RZ ;  /* 0x00000011c8029224 */ /* 0x001fe200078e02ff */
[----:B------:R-:W4:Y:S04]  /*607f0*/  LDL.LU.64 R210, [R1+0x768] ;  /* 0x0007680001d27983 */ /* 0x000f280000300a00 */
[----:B------:R0:W-:Y:S01]  /*60800*/  @!P1 STG.E.U8 desc[UR50][R6.64+0x178], R2 ;  /* 0x0001780206009986 */ /* 0x0001e2000c101132 */
[----:B------:R-:W-:-:S03]  /*60810*/  ISETP.LT.OR P1, PT, R0, 0x17a, !P3 ;  /* 0x0000017a0000780c */ /* 0x000fc60005f21670 */
[----:B------:R-:W4:Y:S10]  /*60820*/  LDL.LU R202, [R1+0x110] ;  /* 0x0001100001ca7983 */ /* 0x000f340000300800 */
[----:B0-----:R-:W-:-:S02]  /*60830*/  @!P1 IMAD R2, R208, R17, RZ ;  /* 0x00000011d0029224 */ /* 0x001fc400078e02ff */
[----:B------:R-:W4:Y:S04]  /*60840*/  LDL.LU R208, [R1+0x114] ;  /* 0x0001140001d07983 */ /* 0x000f280000300800 */
[----:B------:R2:W-:Y:S01]  /*60850*/  @!P1 STG.E.U8 desc[UR50][R6.64+0x179], R2 ;  /* 0x0001790206009986 */ /* 0x0005e2000c101132 */
[C---:B------:R-:W-:Y:S02]  /*60860*/  LOP3.LUT P1, RZ, R8.reuse, 0x1000000, RZ, 0xc0, !PT ;  /* 0x0100000008ff7812 */ /* 0x040fe4000782c0ff */
[----:B------:R-:W-:-:S11]  /*60870*/  LOP3.LUT P0, RZ, R8, 0x800000, RZ, 0xc0, !PT ;  /* 0x0080000008ff7812 */ /* 0x000fd6000780c0ff */
[----:B--2---:R-:W-:Y:S02]  /*60880*/  @!P1 IMAD R2, R212, R17, RZ ;  /* 0x00000011d4029224 */ /* 0x004fe400078e02ff */
[----:B------:R-:W2:Y:S01]  /*60890*/  LDL.LU R212, [R1+0x118] ;  /* 0x0001180001d47983 */ /* 0x000ea20000300800 */
[----:B------:R-:W-:-:S03]  /*608a0*/  LOP3.LUT P4, RZ, R8, 0x200000, RZ, 0xc0, !PT ;  /* 0x0020000008ff7812 */ /* 0x000fc6000788c0ff */
        /* <DEDUP_REMOVED lines=34> */
[----:B--2---:R-:W-:Y:S02]  /*60ad0*/  @!P5 IMAD R2, R212, R17, RZ ;  /* 0x00000011d402d224 */ /* 0x004fe400078e02ff */
[----:B------:R-:W2:Y:S01]  /*60ae0*/  LDL.LU R212, [R1+0x138] ;  /* 0x0001380001d47983 */ /* 0x000ea20000300800 */
[----:B------:R-:W-:-:S03]  /*60af0*/  LOP3.LUT P0, RZ, R8, 0x20000, RZ, 0xc0, !PT ;  /* 0x0002000008ff7812 */ /* 0x000fc6000780c0ff */
[----:B---3--:R0:W-:Y:S04]  /*60b00*/  @!P5 STG.E.U8 desc[UR50][R206.64+0x188], R2 ;  /* 0x00018802ce00d986 */ /* 0x0081e8000c101132 */
[----:B0-----:R-:W3:Y:S01]  /*60b10*/  LDL.LU.64 R206, [R1+0x8d0] ;  /* 0x0008d00001ce7983 */ /* 0x001ee20000300a00 */
[----:B----4-:R-:W-:-:S03]  /*60b20*/  @!P6 IMAD R2, R213, R17, RZ ;  /* 0x00000011d502e224 */ /* 0x010fc600078e02ff */
[----:B------:R-:W4:Y:S04]  /*60b30*/  LDL.LU R213, [R1+0x13c] ;  /* 0x00013c0001d57983 */ /* 0x000f280000300800 */
[----:B------:R0:W-:Y:S02]  /*60b40*/  @!P6 STG.E.U8 desc[UR50][R214.64+0x189], R2 ;  /* 0x00018902d600e986 */ /* 0x0001e4000c101132 */
[----:B0-----:R-:W-:Y:S02]  /*60b50*/  @!P1 IMAD R2, R200, R17, RZ ;  /* 0x00000011c8029224 */ /* 0x001fe400078e02ff */
[----:B------:R-:W4:Y:S04]  /*60b60*/  LDL.LU.64 R214, [R1+0x8f0] ;  /* 0x0008f00001d67983 */ /* 0x000f280000300a00 */
[----:B------:R0:W-:Y:S01]  /*60b70*/  @!P1 STG.E.U8 desc[UR50][R6.64+0x190], R2 ;  /* 0x0001900206009986 */ /* 0x0001e2000c101132 */
[----:B------:R-:W-:-:S03]  /*60b80*/  ISETP.LT.OR P1, PT, R0, 0x192, !P3 ;  /* 0x000001920000780c */ /* 0x000fc60005f21670 */
[----:B------:R-:W4:Y:S10]  /*60b90*/  LDL.LU R202, [R1+0x140] ;  /* 0x0001400001ca7983 */ /* 0x000f340000300800 */
[----:B0-----:R-:W-:-:S02]  /*60ba0*/  @!P1 IMAD R2, R203, R17, RZ ;  /* 0x00000011cb029224 */ /* 0x001fc400078e02ff */
        /* <DEDUP_REMOVED lines=20> */
[----:B------:R-:W-:-:S11]  /*60cf0*/  LOP3.LUT P4, RZ, R8, 0x8000, RZ, 0xc0, !PT ;  /* 0x0000800008ff7812 */ /* 0x000fd6000788c0ff */
[----:B--2---:R-:W-:Y:S02]  /*60d00*/  @!P1 IMAD R2, R212, R17, RZ ;  /* 0x00000011d4029224 */ /* 0x004fe400078e02ff */
[----:B------:R-:W2:Y:S01]  /*60d10*/  LDL.LU R212, [R1+0x158] ;  /* 0x0001580001d47983 */ /* 0x000ea20000300800 */
[C---:B------:R-:W-:Y:S02]  /*60d20*/  LOP3.LUT P5, RZ, R8.reuse, 0x4000, RZ, 0xc0, !PT ;  /* 0x0000400008ff7812 */ /* 0x040fe400078ac0ff */
[----:B------:R-:W-:Y:S01]  /*60d30*/  LOP3.LUT P6, RZ, R8, 0x2000, RZ, 0xc0, !PT ;  /* 0x0000200008ff7812 */ /* 0x000fe200078cc0ff */
[----:B---3--:R0:W-:Y:S01]  /*60d40*/  @!P1 STG.E.U8 desc[UR50][R206.64+0x198], R2 ;  /* 0x00019802ce009986 */ /* 0x0081e2000c101132 */
[----:B------:R-:W-:-:S03]  /*60d50*/  ISETP.LT.OR P1, PT, R0, 0x1a1, !P3 ;  /* 0x000001a10000780c */ /* 0x000fc60005f21670 */
        /* <DEDUP_REMOVED lines=9> */
[----:B0-----:R-:W-:-:S05]  /*60df0*/  @!P1 IMAD R2, R203, R17, RZ ;  /* 0x00000011cb029224 */ /* 0x001fca00078e02ff */
[----:B------:R0:W-:Y:S02]  /*60e00*/  @!P1 STG.E.U8 desc[UR50][R6.64+0x1a1], R2 ;  /* 0x0001a10206009986 */ /* 0x0001e4000c101132 */
[----:B0-----:R-:W-:-:S05]  /*60e10*/  @!P5 IMAD R2, R209, R17, RZ ;  /* 0x00000011d102d224 */ /* 0x001fca00078e02ff */
[----:B------:R0:W-:Y:S04]  /*60e20*/  @!P5 STG.E.U8 desc[UR50][R204.64+0x1a0], R2 ;  /* 0x0001a002cc00d986 */ /* 0x0001e8000c101132 */
[----:B0-----:R-:W4:Y:S04]  /*60e30*/  LDL.LU R204, [R1+0x164] ;  /* 0x0001640001cc7983 */ /* 0x001f280000300800 */
[----:B------:R-:W4:Y:S01]  /*60e40*/  LDL.LU R209, [R1+0x168] ;  /* 0x0001680001d17983 */ /* 0x000f220000300800 */
[----:B------:R-:W-:-:S03]  /*60e50*/  @!P6 IMAD R2, R23, R17, RZ ;  /* 0x000000111702e224 */ /* 0x000fc600078e02ff */
[----:B------:R-:W4:Y:S04]  /*60e60*/  LDL.LU.64 R202, [R1+0x8b8] ;  /* 0x0008b80001ca7983 */ /* 0x000f280000300a00 */
        /* <DEDUP_REMOVED lines=16> */
[----:B---3--:R0:W-:Y:S04]  /*60f70*/  @!P1 STG.E.U8 desc[UR50][R206.64+0x1a8], R2 ;  /* 0x0001a802ce009986 */ /* 0x0081e8000c101132 */
[----:B0-----:R-:W3:Y:S01]  /*60f80*/  LDL.LU.64 R206, [R1+0x7a0] ;  /* 0x0007a00001ce7983 */ /* 0x001ee20000300a00 */
[----:B----4-:R-:W-:-:S03]  /*60f90*/  @!P0 IMAD R2, R213, R17, RZ ;  /* 0x00000011d5028224 */ /* 0x010fc600078e02ff */
[----:B------:R-:W4:Y:S01]  /*60fa0*/  LDL.LU R213, [R1+0x17c] ;  /* 0x00017c0001d57983 */ /* 0x000f220000300800 */
[----:B------:R-:W-:-:S03]  /*60fb0*/  ISETP.LT.OR P1, PT, R0, 0x1b1, !P3 ;  /* 0x000001b10000780c */ /* 0x000fc60005f21670 */
[----:B------:R0:W-:Y:S10]  /*60fc0*/  @!P0 STG.E.U8 desc[UR50][R214.64+0x1a9], R2 ;  /* 0x0001a902d6008986 */ /* 0x0001f4000c101132 */
[----:B0-----:R-:W-:Y:S01]  /*60fd0*/  @!P1 IMAD R2, R201, R17, RZ ;  /* 0x00000011c9029224 */ /* 0x001fe200078e02ff */
[----:B------:R-:W4:Y:S04]  /*60fe0*/  LDL.LU.64 R214, [R1+0x8b0] ;  /* 0x0008b00001d67983 */ /* 0x000f280000300a00 */
[----:B------:R0:W-:Y:S01]  /*60ff0*/  @!P1 STG.E.U8 desc[UR50][R6.64+0x1b0], R2 ;  /* 0x0001b00206009986 */ /* 0x0001e2000c101132 */
[----:B------:R-:W-:-:S03]  /*61000*/  ISETP.LT.OR P1, PT, R0, 0x1b2, !P3 ;  /* 0x000001b20000780c */ /* 0x000fc60005f21670 */
[----:B------:R-:W4:Y:S04]  /*61010*/  LDL.LU R198, [R1+0x180] ;  /* 0x0001800001c67983 */ /* 0x000f280000300800 */
[----:B------:R-:W4:Y:S06]  /*61020*/  LDL.LU R199, [R1+0x184] ;  /* 0x0001840001c77983 */ /* 0x000f2c0000300800 */
[----:B0-----:R-:W-:-:S05]  /*61030*/  @!P1 IMAD R2, R204, R17, RZ ;  /* 0x00000011cc029224 */ /* 0x001fca00078e02ff */
[----:B------:R0:W-:Y:S01]  /*61040*/  @!P1 STG.E.U8 desc[UR50][R6.64+0x1b1], R2 ;  /* 0x0001b10206009986 */ /* 0x0001e2000c101132 */
[----:B------:R-:W-:-:S13]  /*61050*/  LOP3.LUT P1, RZ, R8, 0x400, RZ, 0xc0, !PT ;  /* 0x0000040008ff7812 */ /* 0x000fda000782c0ff */
[----:B0-----:R-:W-:-:S05]  /*61060*/  @!P1 IMAD R2, R209, R17, RZ ;  /* 0x00000011d1029224 */ /* 0x001fca00078e02ff */
[----:B------:R0:W-:Y:S02]  /*61070*/  @!P1 STG.E.U8 desc[UR50][R202.64+0x1b0], R2 ;  /* 0x0001b002ca009986 */ /* 0x0001e4000c101132 */
[----:B0-----:R-:W-:Y:S02]  /*61080*/  @!P4 IMAD R2, R23, R17, RZ ;  /* 0x000000111702c224 */ /* 0x001fe400078e02ff */
[----:B------:R-:W4:Y:S04]  /*61090*/  LDL.LU R23, [R1+0x188] ;  /* 0x0001880001177983 */ /* 0x000f280000300800 */
[----:B------:R-:W4:Y:S01]  /*610a0*/  LDL.LU.64 R200, [R1+0x8a8] ;  /* 0x0008a80001c87983 */ /* 0x000f220000300a00 */
[----:B------:R-:W-:-:S03]  /*610b0*/  ISETP.LT.OR P1, PT, R0, 0x1b9, !P3 ;  /* 0x000001b90000780c */ /* 0x000fc60005f21670 */
[----:B------:R-:W4:Y:S04]  /*610c0*/  LDL.LU R209, [R1+0x18c] ;  /* 0x00018c0001d17983 */ /* 0x000f280000300800 */
[----:B------:R0:W-:Y:S04]  /*610d0*/  @!P4 STG.E.U8 desc[UR50][R210.64+0x1b1], R2 ;  /* 0x0001b102d200c986 */ /* 0x0001e8000c101132 */
[----:B0-----:R-:W4:Y:S04]  /*610e0*/  LDL.LU.64 R210, [R1+0x910] ;  /* 0x0009100001d27983 */ /* 0x001f280000300a00 */
[----:B------:R-:W4:Y:S01]  /*610f0*/  LDL.LU R202, [R1+0x190] ;  /* 0x0001900001ca7983 */ /* 0x000f220000300800 */
[----:B------:R-:W-:Y:S01]  /*61100*/  @!P1 IMAD R2, R205, R17, RZ ;  /* 0x00000011cd029224 */ /* 0x000fe200078e02ff */
[----:B------:R-:W-:-:S02]  /*61110*/  LOP3.LUT P5, RZ, R8, 0x100, RZ, 0xc0, !PT ;  /* 0x0000010008ff7812 */ /* 0x000fc400078ac0ff */
[----:B------:R-:W4:Y:S04]  /*61120*/  LDL.LU R203, [R1+0x194] ;  /* 0x0001940001cb7983 */ /* 0x000f280000300800 */
[----:B------:R0:W-:Y:S01]  /*61130*/  @!P1 STG.E.U8 desc[UR50][R6.64+0x1b8], R2 ;  /* 0x0001b80206009986 */ /* 0x0001e2000c101132 */
[----:B------:R-:W-:Y:S02]  /*61140*/  ISETP.LT.OR P1, PT, R0, 0x1ba, !P3 ;  /* 0x000001ba0000780c */ /* 0x000fe40005f21670 */
[----:B------:R-:W-:-:S11]  /*61150*/  LOP3.LUT P6, RZ, R8, 0x80, RZ, 0xc0, !PT ;  /* 0x0000008008ff7812 */ /* 0x000fd600078cc0ff */
[----:B0-----:R-:W-:-:S05]  /*61160*/  @!P1 IMAD R2, R208, R17, RZ ;  /* 0x00000011d0029224 */ /* 0x001fca00078e02ff */
[----:B------:R2:W-:Y:S02]  /*61170*/  @!P1 STG.E.U8 desc[UR50][R6.64+0x1b9], R2 ;  /* 0x0001b90206009986 */ /* 0x0005e4000c101132 */
[----:B--2---:R-:W-:Y:S01]  /*61180*/  @!P5 IMAD R2, R212, R17, RZ ;  /* 0x00000011d402d224 */ /* 0x004fe200078e02ff */
[----:B------:R-:W-:-:S04]  /*61190*/  ISETP.LT.OR P1, PT, R0, 0x1c1, !P3 ;  /* 0x000001c10000780c */ /* 0x000fc80005f21670 */
[----:B---3--:R0:W-:Y:S04]  /*611a0*/  @!P5 STG.E.U8 desc[UR50][R206.64+0x1b8], R2 ;  /* 0x0001b802ce00d986 */ /* 0x0081e8000c101132 */
[----:B0-----:R-:W2:Y:S04]  /*611b0*/  LDL.LU R206, [R1+0x198] ;  /* 0x0001980001ce7983 */ /* 0x001ea80000300800 */
[----:B------:R-:W3:Y:S04]  /*611c0*/  LDL.LU.64 R204, [R1+0x8a0] ;  /* 0x0008a00001cc7983 */ /* 0x000ee80000300a00 */
[----:B------:R-:W3:Y:S01]  /*611d0*/  LDL.LU R207, [R1+0x19c] ;  /* 0x00019c0001cf7983 */ /* 0x000ee20000300800 */
[----:B----4-:R-:W-:-:S03]  /*611e0*/  @!P6 IMAD R2, R213, R17, RZ ;  /* 0x00000011d502e224 */ /* 0x010fc600078e02ff */
[----:B------:R-:W4:Y:S04]  /*611f0*/  LDL.LU.64 R212, [R1+0x950] ;  /* 0x0009500001d47983 */ /* 0x000f280000300a00 */
[----:B------:R-:W4:Y:S04]  /*61200*/  LDL.LU R208, [R1+0x1a0] ;  /* 0x0001a00001d07983 */ /* 0x000f280000300800 */
[----:B------:R0:W-:Y:S02]  /*61210*/  @!P6 STG.E.U8 desc[UR50][R214.64+0x1b9], R2 ;  /* 0x0001b902d600e986 */ /* 0x0001e4000c101132 */
[----:B0-----:R-:W-:-:S02]  /*61220*/  @!P1 IMAD R2, R198, R17, RZ ;  /* 0x00000011c6029224 */ /* 0x001fc400078e02ff */
[----:B------:R-:W4:Y:S04]  /*61230*/  LDL.LU R214, [R1+0x1a4] ;  /* 0x0001a40001d67983 */ /* 0x000f280000300800 */
[----:B------:R0:W-:Y:S01]  /*61240*/  @!P1 STG.E.U8 desc[UR50][R6.64+0x1c0], R2 ;  /* 0x0001c00206009986 */ /* 0x0001e2000c101132 */
[----:B------:R-:W-:-:S03]  /*61250*/  ISETP.LT.OR P1, PT, R0, 0x1c2, !P3 ;  /* 0x000001c20000780c */ /* 0x000fc60005f21670 */
[----:B------:R-:W4:Y:S10]  /*61260*/  LDL.LU R215, [R1+0x1a8] ;  /* 0x0001a80001d77983 */ /* 0x000f340000300800 */
[----:B0-----:R-:W-:-:S05]  /*61270*/  @!P1 IMAD R2, R199, R17, RZ ;  /* 0x00000011c7029224 */ /* 0x001fca00078e02ff */
[----:B------:R0:W-:Y:S01]  /*61280*/  @!P1 STG.E.U8 desc[UR50][R6.64+0x1c1], R2 ;  /* 0x0001c10206009986 */ /* 0x0001e2000c101132 */
[----:B------:R-:W-:-:S13]  /*61290*/  LOP3.LUT P1, RZ, R8, 0x40, RZ, 0xc0, !PT ;  /* 0x0000004008ff7812 */ /* 0x000fda000782c0ff */
[----:B0-----:R-:W-:Y:S02]  /*612a0*/  @!P1 IMAD R2, R23, R17, RZ ;  /* 0x0000001117029224 */ /* 0x001fe400078e02ff */
[----:B------:R-:W4:Y:S01]  /*612b0*/  LDL.LU R23, [R1+0x1ac] ;  /* 0x0001ac0001177983 */ /* 0x000f220000300800 */
[----:B------:R-:W-:-:S03]  /*612c0*/  LOP3.LUT P0, RZ, R8, 0x20, RZ, 0xc0, !PT ;  /* 0x0000002008ff7812 */ /* 0x000fc6000780c0ff */
[----:B------:R0:W-:Y:S01]  /*612d0*/  @!P1 STG.E.U8 desc[UR50][R200.64+0x1c0], R2 ;  /* 0x0001c002c8009986 */ /* 0x0001e2000c101132 */
[----:B------:R-:W-:-:S09]  /*612e0*/  ISETP.LT.OR P1, PT, R0, 0x1c9, !P3 ;  /* 0x000001c90000780c */ /* 0x000fd20005f21670 */
[-C--:B0-----:R-:W-:Y:S02]  /*612f0*/  @!P0 IMAD R2, R209, R17.reuse, RZ ;  /* 0x00000011d1028224 */ /* 0x081fe400078e02ff */
[----:B------:R-:W4:Y:S04]  /*61300*/  LDL.LU R209, [R1+0x1b0] ;  /* 0x0001b00001d17983 */ /* 0x000f280000300800 */
[----:B------:R0:W-:Y:S02]  /*61310*/  @!P0 STG.E.U8 desc[UR50][R210.64+0x1c1], R2 ;  /* 0x0001c102d2008986 */ /* 0x0001e4000c101132 */
[----:B0-----:R-:W-:Y:S02]  /*61320*/  @!P1 IMAD R2, R202, R17, RZ ;  /* 0x00000011ca029224 */ /* 0x001fe400078e02ff */
[----:B------:R-:W4:Y:S04]  /*61330*/  LDL.LU R210, [R1+0x1b4] ;  /* 0x0001b40001d27983 */ /* 0x000f280000300800 */
[----:B------:R0:W-:Y:S01]  /*61340*/  @!P1 STG.E.U8 desc[UR50][R6.64+0x1c8], R2 ;  /* 0x0001c80206009986 */ /* 0x0001e2000c101132 */
[----:B------:R-:W-:-:S02]  /*61350*/  ISETP.LT.OR P1, PT, R0, 0x1ca, !P3 ;  /* 0x000001ca0000780c */ /* 0x000fc40005f21670 */
[----:B------:R-:W-:Y:S01]  /*61360*/  LOP3.LUT P4, RZ, R8, 0x8, RZ, 0xc0, !PT ;  /* 0x0000000808ff7812 */ /* 0x000fe2000788c0ff */
[----:B------:R-:W4:Y:S10]  /*61370*/  LDL.LU R211, [R1+0x1b8] ;  /* 0x0001b80001d37983 */ /* 0x000f340000300800 */
[----:B0-----:R-:W-:-:S05]  /*61380*/  @!P1 IMAD R2, R203, R17, RZ ;  /* 0x00000011cb029224 */ /* 0x001fca00078e02ff */
[----:B------:R2:W-:Y:S01]  /*61390*/  @!P1 STG.E.U8 desc[UR50][R6.64+0x1c9], R2 ;  /* 0x0001c90206009986 */ /* 0x0005e2000c101132 */
[C---:B------:R-:W-:Y:S02]  /*613a0*/  LOP3.LUT P1, RZ, R8.reuse, 0x10, RZ, 0xc0, !PT ;  /* 0x0000001008ff7812 */ /* 0x040fe4000782c0ff */
[C---:B------:R-:W-:Y:S02]  /*613b0*/  LOP3.LUT P5, RZ, R8.reuse, 0x4, RZ, 0xc0, !PT ;  /* 0x0000000408ff7812 */ /* 0x040fe400078ac0ff */
[----:B------:R-:W-:-:S09]  /*613c0*/  LOP3.LUT P6, RZ, R8, 0x2, RZ, 0xc0, !PT ;  /* 0x0000000208ff7812 */ /* 0x000fd200078cc0ff */
[----:B--2---:R-:W-:-:S05]  /*613d0*/  @!P1 IMAD R2, R206, R17, RZ ;  /* 0x00000011ce029224 */ /* 0x004fca00078e02ff */
[----:B---3--:R0:W-:Y:S01]  /*613e0*/  @!P1 STG.E.U8 desc[UR50][R204.64+0x1c8], R2 ;  /* 0x0001c802cc009986 */ /* 0x0081e2000c101132 */
[----:B------:R-:W-:Y:S01]  /*613f0*/  ISETP.LT.OR P1, PT, R0, 0x1d1, !P3 ;  /* 0x000001d10000780c */ /* 0x000fe20005f21670 */
[----:B0-----:R-:W-:-:S05]  /*61400*/  @!P4 IMAD R2, R207, R17, RZ ;  /* 0x00000011cf02c224 */ /* 0x001fca00078e02ff */
[----:B----4-:R0:W-:Y:S04]  /*61410*/  @!P4 STG.E.U8 desc[UR50][R212.64+0x1c9], R2 ;  /* 0x0001c902d400c986 */ /* 0x0101e8000c101132 */
[----:B0-----:R-:W2:Y:S03]  /*61420*/  LDL.LU R212, [R1+0x1bc] ;  /* 0x0001bc0001d47983 */ /* 0x001ea60000300800 */
[----:B------:R-:W-:Y:S01]  /*61430*/  @!P1 IMAD R2, R208, R17, RZ ;  /* 0x00000011d0029224 */ /* 0x000fe200078e02ff */
[----:B------:R-:W3:Y:S04]  /*61440*/  LDL.LU R213, [R1+0x1c0] ;  /* 0x0001c00001d57983 */ /* 0x000ee80000300800 */
[----:B------:R0:W-:Y:S01]  /*61450*/  @!P1 STG.E.U8 desc[UR50][R6.64+0x1d0], R2 ;  /* 0x0001d00206009986 */ /* 0x0001e2000c101132 */
[----:B------:R-:W-:-:S13]  /*61460*/  ISETP.LT.OR P1, PT, R0, 0x1d2, !P3 ;  /* 0x000001d20000780c */ /* 0x000fda0005f21670 */
[----:B0-----:R-:W-:-:S05]  /*61470*/  @!P1 IMAD R2, R214, R17, RZ ;  /* 0x00000011d6029224 */ /* 0x001fca00078e02ff */
[----:B------:R0:W-:Y:S02]  /*61480*/  @!P1 STG.E.U8 desc[UR50][R6.64+0x1d1], R2 ;  /* 0x0001d10206009986 */ /* 0x0001e4000c101132 */
[----:B0-----:R-:W-:-:S05]  /*61490*/  @!P5 IMAD R2, R215, R17, RZ ;  /* 0x00000011d702d224 */ /* 0x001fca00078e02ff */
[----:B------:R0:W-:Y:S04]  /*614a0*/  @!P5 STG.E.U8 desc[UR50][R24.64+0x1d0], R2 ;  /* 0x0001d0021800d986 */ /* 0x0001e8000c101132 */
[----:B0-----:R-:W4:Y:S04]  /*614b0*/  LDL.LU.64 R24, [R1+0xc68] ;  /* 0x000c680001187983 */ /* 0x001f280000300a00 */
[----:B------:R-:W4:Y:S04]  /*614c0*/  LDL.LU R214, [R1+0x1c4] ;  /* 0x0001c40001d67983 */ /* 0x000f280000300800 */
[----:B------:R-:W4:Y:S01]  /*614d0*/  LDL.LU R215, [R1+0x1c8] ;  /* 0x0001c80001d77983 */ /* 0x000f220000300800 */
[----:B------:R-:W-:-:S05]  /*614e0*/  @!P6 IMAD R2, R23, R17, RZ ;  /* 0x000000111702e224 */ /* 0x000fca00078e02ff */
[----:B------:R0:W-:Y:S04]  /*614f0*/  @!P6 STG.E.U8 desc[UR50][R26.64+0x1d1], R2 ;  /* 0x0001d1021a00e986 */ /* 0x0001e8000c101132 */
[----:B0-----:R-:W4:Y:S04]  /*61500*/  LDL.LU.64 R26, [R1+0xc60] ;  /* 0x000c6000011a7983 */ /* 0x001f280000300a00 */
[----:B------:R-:W4:Y:S01]  /*61510*/  LDL.LU R23, [R1+0x1cc] ;  /* 0x0001cc0001177983 */ /* 0x000f220000300800 */
[----:B------:R-:W-:-:S03]  /*61520*/  ISETP.LT.OR P1, PT, R0, 0x1d9, !P3 ;  /* 0x000001d90000780c */ /* 0x000fc60005f21670 */
[----:B------:R-:W4:Y:S01]  /*61530*/  LDL.LU R205, [R1+0x1d0] ;  /* 0x0001d00001cd7983 */ /* 0x000f220000300800 */
[----:B------:R-:W-:-:S03]  /*61540*/  LOP3.LUT P0, RZ, R10, 0x80000000, RZ, 0xc0, !PT ;  /* 0x800000000aff7812 */ /* 0x000fc6000780c0ff */
[----:B------:R-:W4:Y:S06]  /*61550*/  LDL.LU R206, [R1+0x1d4] ;  /* 0x0001d40001ce7983 */ /* 0x000f2c0000300800 */
[----:B------:R-:W-:-:S05]  /*61560*/  @!P1 IMAD R2, R209, R17, RZ ;  /* 0x00000011d1029224 */ /* 0x000fca00078e02ff */
[----:B------:R0:W-:Y:S01]  /*61570*/  @!P1 STG.E.U8 desc[UR50][R6.64+0x1d8], R2 ;  /* 0x0001d80206009986 */ /* 0x0001e2000c101132 */
[----:B------:R-:W-:-:S13]  /*61580*/  ISETP.LT.OR P1, PT, R0, 0x1da, !P3 ;  /* 0x000001da0000780c */ /* 0x000fda0005f21670 */
[----:B0-----:R-:W-:-:S05]  /*61590*/  @!P1 IMAD R2, R210, R17, RZ ;  /* 0x00000011d2029224 */ /* 0x001fca00078e02ff */
[----:B------:R0:W-:Y:S01]  /*615a0*/  @!P1 STG.E.U8 desc[UR50][R6.64+0x1d9], R2 ;  /* 0x0001d90206009986 */ /* 0x0001e2000c101132 */
[----:B------:R-:W-:-:S13]  /*615b0*/  LOP3.LUT P1, RZ, R8, 0x1, RZ, 0xc0, !PT ;  /* 0x0000000108ff7812 */ /* 0x000fda000782c0ff */
[----:B0-----:R-:W-:-:S05]  /*615c0*/  @!P1 IMAD R2, R211, R17, RZ ;  /* 0x00000011d3029224 */ /* 0x001fca00078e02ff */
[----:B------:R0:W-:Y:S04]  /*615d0*/  @!P1 STG.E.U8 desc[UR50][R28.64+0x1d8], R2 ;  /* 0x0001d8021c009986 */ /* 0x0001e8000c101132 */
[----:B0-----:R-:W4:Y:S04]  /*615e0*/  LDL.LU.64 R28, [R1+0xc58] ;  /* 0x000c5800011c7983 */ /* 0x001f280000300a00 */
[----:B------:R-:W4:Y:S04]  /*615f0*/  LDL.LU R207, [R1+0x1d8] ;  /* 0x0001d80001cf7983 */ /* 0x000f280000300800 */
[----:B------:R-:W4:Y:S01]  /*61600*/  LDL.LU R208, [R1+0x1dc] ;  /* 0x0001dc0001d07983 */ /* 0x000f220000300800 */
[----:B------:R-:W-:-:S02]  /*61610*/  ISETP.LT.OR P1, PT, R0, 0x1e1, !P3 ;  /* 0x000001e10000780c */ /* 0x000fc40005f21670 */
[----:B------:R-:W-:Y:S01]  /*61620*/  LOP3.LUT P4, RZ, R10, 0x20000000, RZ, 0xc0, !PT ;  /* 0x200000000aff7812 */ /* 0x000fe2000788c0ff */
[----:B--2---:R-:W-:-:S05]  /*61630*/  @!P0 IMAD R2, R212, R17, RZ ;  /* 0x00000011d4028224 */ /* 0x004fca00078e02ff */
[----:B------:R0:W-:Y:S04]  /*61640*/  @!P0 STG.E.U8 desc[UR50][R30.64+0x1d9], R2 ;  /* 0x0001d9021e008986 */ /* 0x0001e8000c101132 */
[----:B0-----:R-:W2:Y:S04]  /*61650*/  LDL.LU.64 R30, [R1+0xc50] ;  /* 0x000c5000011e7983 */ /* 0x001ea80000300a00 */
[----:B------:R-:W2:Y:S01]  /*61660*/  LDL.LU R209, [R1+0x1e0] ;  /* 0x0001e00001d17983 */ /* 0x000ea20000300800 */
[----:B---3--:R-:W-:-:S03]  /*61670*/  @!P1 IMAD R2, R213, R17, RZ ;  /* 0x00000011d5029224 */ /* 0x008fc600078e02ff */
[----:B------:R-:W3:Y:S04]  /*61680*/  LDL.LU R210, [R1+0x1e4] ;  /* 0x0001e40001d27983 */ /* 0x000ee80000300800 */
[----:B------:R4:W-:Y:S01]  /*61690*/  @!P1 STG.E.U8 desc[UR50][R6.64+0x1e0], R2 ;  /* 0x0001e00206009986 */ /* 0x0009e2000c101132 */
[----:B------:R-:W-:-:S03]  /*616a0*/  ISETP.LT.OR P1, PT, R0, 0x1e2, !P3 ;  /* 0x000001e20000780c */ /* 0x000fc60005f21670 */
[----:B------:R-:W3:Y:S04]  /*616b0*/  LDL.LU R211, [R1+0x1e8] ;  /* 0x0001e80001d37983 */ /* 0x000ee80000300800 */
[----:B------:R-:W3:Y:S06]  /*616c0*/  LDL.LU R212, [R1+0x1ec] ;  /* 0x0001ec0001d47983 */ /* 0x000eec0000300800 */
[----:B----4-:R-:W-:-:S05]  /*616d0*/  @!P1 IMAD R2, R214, R17, RZ ;  /* 0x00000011d6029224 */ /* 0x010fca00078e02ff */
[----:B------:R0:W-:Y:S01]  /*616e0*/  @!P1 STG.E.U8 desc[UR50][R6.64+0x1e1], R2 ;  /* 0x0001e10206009986 */ /* 0x0001e2000c101132 */
[----:B------:R-:W-:-:S13]  /*616f0*/  LOP3.LUT P1, RZ, R10, 0x40000000, RZ, 0xc0, !PT ;  /* 0x400000000aff7812 */ /* 0x000fda000782c0ff */
[----:B0-----:R-:W-:-:S05]  /*61700*/  @!P1 IMAD R2, R215, R17, RZ ;  /* 0x00000011d7029224 */ /* 0x001fca00078e02ff */
[----:B------:R0:W-:Y:S04]  /*61710*/  @!P1 STG.E.U8 desc[UR50][R32.64+0x1e0], R2 ;  /* 0x0001e00220009986 */ /* 0x0001e8000c101132 */
[----:B0-----:R-:W4:Y:S04]  /*61720*/  LDL.LU.64 R32, [R1+0xc48] ;  /* 0x000c480001207983 */ /* 0x001f280000300a00 */
[----:B------:R-:W4:Y:S01]  /*61730*/  LDL.LU R213, [R1+0x1f0] ;  /* 0x0001f00001d57983 */ /* 0x000f220000300800 */
[----:B------:R-:W-:-:S05]  /*61740*/  @!P4 IMAD R2, R23, R17, RZ ;  /* 0x000000111702c224 */ /* 0x000fca00078e02ff */
[----:B------:R0:W-:Y:S04]  /*61750*/  @!P4 STG.E.U8 desc[UR50][R34.64+0x1e1], R2 ;  /* 0x0001e1022200c986 */ /* 0x0001e8000c101132 */
[----:B0-----:R-:W4:Y:S04]  /*61760*/  LDL.LU.64 R34, [R1+0xc40] ;  /* 0x000c400001227983 */ /* 0x001f280000300a00 */
[----:B------:R-:W4:Y:S04]  /*61770*/  LDL.LU R214, [R1+0x1f4] ;  /* 0x0001f40001d67983 */ /* 0x000f280000300800 */
[----:B------:R-:W4:Y:S04]  /*61780*/  LDL.LU R215, [R1+0x1f8] ;  /* 0x0001f80001d77983 */ /* 0x000f280000300800 */
[----:B------:R-:W4:Y:S01]  /*61790*/  LDL.LU R23, [R1+0x1fc] ;  /* 0x0001fc0001177983 */ /* 0x000f220000300800 */
[----:B------:R-:W-:-:S13]  /*617a0*/  ISETP.LT.OR P1, PT, R0, 0x1e9, !P3 ;  /* 0x000001e90000780c */ /* 0x000fda0005f21670 */
[----:B------:R-:W-:-:S05]  /*617b0*/  @!P1 IMAD R2, R205, R17, RZ ;  /* 0x00000011cd029224 */ /* 0x000fca00078e02ff */
[----:B------:R0:W-:Y:S01]  /*617c0*/  @!P1 STG.E.U8 desc[UR50][R6.64+0x1e8], R2 ;  /* 0x0001e80206009986 */ /* 0x0001e2000c101132 */
[----:B------:R-:W-:Y:S02]  /*617d0*/  ISETP.LT.OR P1, PT, R0, 0x1ea, !P3 ;  /* 0x000001ea0000780c */ /* 0x000fe40005f21670 */
[C---:B------:R-:W-:Y:S02]  /*617e0*/  LOP3.LUT P5, RZ, R10.reuse, 0x10000000, RZ, 0xc0, !PT ;  /* 0x100000000aff7812 */ /* 0x040fe400078ac0ff */
[----:B------:R-:W-:-:S09]  /*617f0*/  LOP3.LUT P6, RZ, R10, 0x8000000, RZ, 0xc0, !PT ;  /* 0x080000000aff7812 */ /* 0x000fd200078cc0ff */
[----:B0-----:R-:W-:-:S05]  /*61800*/  @!P1 IMAD R2, R206, R17, RZ ;  /* 0x00000011ce029224 */ /* 0x001fca00078e02ff */
[----:B------:R0:W-:Y:S01]  /*61810*/  @!P1 STG.E.U8 desc[UR50][R6.64+0x1e9], R2 ;  /* 0x0001e90206009986 */ /* 0x0001e2000c101132 */
[----:B------:R-:W-:Y:S01]  /*61820*/  ISETP.LT.OR P1, PT, R0, 0x1f1, !P3 ;  /* 0x000001f10000780c */ /* 0x000fe20005f21670 */
[----:B0-----:R-:W-:-:S05]  /*61830*/  @!P5 IMAD R2, R207, R17, RZ ;  /* 0x00000011cf02d224 */ /* 0x001fca00078e02ff */
[----:B------:R0:W-:Y:S02]  /*61840*/  @!P5 STG.E.U8 desc[UR50][R36.64+0x1e8], R2 ;  /* 0x0001e8022400d986 */ /* 0x0001e4000c101132 */
[----:B0-----:R-:W-:Y:S02]  /*61850*/  @!P6 IMAD R2, R208, R17, RZ ;  /* 0x00000011d002e224 */ /* 0x001fe400078e02ff */
[----:B------:R-:W4:Y:S04]  /*61860*/  LDL.LU.64 R36, [R1+0xc38] ;  /* 0x000c380001247983 */ /* 0x000f280000300a00 */
[----:B------:R0:W-:Y:S01]  /*61870*/  @!P6 STG.E.U8 desc[UR50][R38.64+0x1e9], R2 ;  /* 0x0001e9022600e986 */ /* 0x0001e2000c101132 */
[----:B------:R-:W-:-:S03]  /*61880*/  LOP3.LUT P0, RZ, R10, 0x2000000, RZ, 0xc0, !PT ;  /* 0x020000000aff7812 */ /* 0x000fc6000780c0ff */
[----:B0-----:R-:W4:Y:S01]  /*61890*/  LDL.LU.64 R38, [R1+0xc30] ;  /* 0x000c300001267983 */ /* 0x001f220000300a00 */
[----:B--2---:R-:W-:-:S05]  /*618a0*/  @!P1 IMAD R2, R209, R17, RZ ;  /* 0x00000011d1029224 */ /* 0x004fca00078e02ff */
[----:B------:R3:W-:Y:S01]  /*618b0*/  @!P1 STG.E.U8 desc[UR50][R6.64+0x1f0], R2 ;  /* 0x0001f00206009986 */ /* 0x0007e2000c101132 */
[----:B------:R-:W-:-:S13]  /*618c0*/  ISETP.LT.OR P1, PT, R0, 0x1f2, !P3 ;  /* 0x000001f20000780c */ /* 0x000fda0005f21670 */
[----:B---3--:R-:W-:-:S05]  /*618d0*/  @!P1 IMAD R2, R210, R17, RZ ;  /* 0x00000011d2029224 */ /* 0x008fca00078e02ff */
[----:B------:R0:W-:Y:S01]  /*618e0*/  @!P1 STG.E.U8 desc[UR50][R6.64+0x1f1], R2 ;  /* 0x0001f10206009986 */ /* 0x0001e2000c101132 */
[----:B------:R-:W-:-:S13]  /*618f0*/  LOP3.LUT P1, RZ, R10, 0x4000000, RZ, 0xc0, !PT ;  /* 0x040000000aff7812 */ /* 0x000fda000782c0ff */
[----:B0-----:R-:W-:-:S05]  /*61900*/  @!P1 IMAD R2, R211, R17, RZ ;  /* 0x00000011d3029224 */ /* 0x001fca00078e02ff */
[----:B------:R0:W-:Y:S01]  /*61910*/  @!P1 STG.E.U8 desc[UR50][R40.64+0x1f0], R2 ;  /* 0x0001f00228009986 */ /* 0x0001e2000c101132 */
[----:B------:R-:W-:-:S03]  /*61920*/  ISETP.LT.OR P1, PT, R0, 0x1f9, !P3 ;  /* 0x000001f90000780c */ /* 0x000fc60005f21670 */
[----:B0-----:R-:W2:Y:S01]  /*61930*/  LDL.LU.64 R40, [R1+0xc28] ;  /* 0x000c280001287983 */ /* 0x001ea20000300a00 */
[----:B------:R-:W-:Y:S01]  /*61940*/  @!P0 IMAD R2, R212, R17, RZ ;  /* 0x00000011d4028224 */ /* 0x000fe200078e02ff */
[----:B------:R-:W-:-:S04]  /*61950*/  ISETP.LT.OR P3, PT, R0, 0x1fa, !P3 ;  /* 0x000001fa0000780c */ /* 0x000fc80005f61670 */
[----:B------:R0:W-:Y:S01]  /*61960*/  @!P0 STG.E.U8 desc[UR50][R42.64+0x1f1], R2 ;  /* 0x0001f1022a008986 */ /* 0x0001e2000c101132 */
[----:B------:R-:W-:-:S03]  /*61970*/  LOP3.LUT P4, RZ, R10, 0x100000, RZ, 0xc0, !PT ;  /* 0x001000000aff7812 */ /* 0x000fc6000788c0ff */
[----:B0-----:R-:W3:Y:S01]  /*61980*/  LDL.LU.64 R42, [R1+0xc20] ;  /* 0x000c2000012a7983 */ /* 0x001ee20000300a00 */
[----:B----4-:R-:W-:-:S05]  /*61990*/  @!P1 IMAD R2, R213, R17, RZ ;  /* 0x00000011d5029224 */ /* 0x010fca00078e02ff */
[----:B------:R0:W-:Y:S01]  /*619a0*/  @!P1 STG.E.U8 desc[UR50][R6.64+0x1f8], R2 ;  /* 0x0001f80206009986 */ /* 0x0001e2000c101132 */
[----:B------:R-:W-:Y:S01]  /*619b0*/  LOP3.LUT P1, RZ, R10, 0x1000000, RZ, 0xc0, !PT ;  /* 0x010000000aff7812 */ /* 0x000fe2000782c0ff */
[----:B0-----:R-:W-:-:S05]  /*619c0*/  @!P3 IMAD R2, R214, R17, RZ ;  /* 0x00000011d602b224 */ /* 0x001fca00078e02ff */
[----:B------:R0:W-:Y:S07]  /*619d0*/  @!P3 STG.E.U8 desc[UR50][R6.64+0x1f9], R2 ;  /* 0x0001f9020600b986 */ /* 0x0001ee000c101132 */
[----:B0-----:R-:W-:-:S05]  /*619e0*/  @!P1 IMAD R2, R215, R17, RZ ;  /* 0x00000011d7029224 */ /* 0x001fca00078e02ff */
[----:B------:R0:W-:Y:S01]  /*619f0*/  @!P1 STG.E.U8 desc[UR50][R44.64+0x1f8], R2 ;  /* 0x0001f8022c009986 */ /* 0x0001e2000c101132 */
[----:B------:R-:W-:Y:S01]  /*61a00*/  ISETP.LT.OR P1, PT, R0, 0x101, !P2 ;  /* 0x000001010000780c */ /* 0x000fe20005721670 */
[-C--:B0-----:R-:W-:Y:S02]  /*61a10*/  @!P4 IMAD R2, R23, R17.reuse, RZ ;  /* 0x000000111702c224 */ /* 0x081fe400078e02ff */
[----:B------:R-:W4:Y:S10]  /*61a20*/  LDL.LU.64 R44, [R1+0xc18] ;  /* 0x000c1800012c7983 */ /* 0x000f340000300a00 */
[----:B------:R-:W-:Y:S01]  /*61a30*/  @!P1 IMAD R24, R24, R17, RZ ;  /* 0x0000001118189224 */ /* 0x000fe200078e02ff */
[----:B------:R0:W-:Y:S04]  /*61a40*/  @!P4 STG.E.U8 desc[UR50][R46.64+0x1f9], R2 ;  /* 0x0001f9022e00c986 */ /* 0x0001e8000c101132 */
[----:B------:R-:W-:Y:S01]  /*61a50*/  @!P1 STG.E.U8 desc[UR50][R4.64+0x100], R24 ;  /* 0x0001001804009986 */ /* 0x000fe2000c101132 */
[----:B------:R-:W-:-:S02]  /*61a60*/  ISETP.LT.OR P1, PT, R0, 0x102, !P2 ;  /* 0x000001020000780c */ /* 0x000fc40005721670 */
[C---:B------:R-:W-:Y:S02]  /*61a70*/  LOP3.LUT P5, RZ, R10.reuse, 0x80000, RZ, 0xc0, !PT ;  /* 0x000800000aff7812 */ /* 0x040fe400078ac0ff */
[----:B------:R-:W-:Y:S01]  /*61a80*/  LOP3.LUT P6, RZ, R10, 0x20000, RZ, 0xc0, !PT ;  /* 0x000200000aff7812 */ /* 0x000fe200078cc0ff */
[----:B0-----:R-:W4:Y:S08]  /*61a90*/  LDL.LU.64 R46, [R1+0xc10] ;  /* 0x000c1000012e7983 */ /* 0x001f300000300a00 */
[----:B------:R-:W-:-:S05]  /*61aa0*/  @!P1 IMAD R25, R25, R17, RZ ;  /* 0x0000001119199224 */ /* 0x000fca00078e02ff */
[----:B------:R-:W-:Y:S01]  /*61ab0*/  @!P1 STG.E.U8 desc[UR50][R4.64+0x101], R25 ;  /* 0x0001011904009986 */ /* 0x000fe2000c101132 */
[----:B------:R-:W-:Y:S01]  /*61ac0*/  ISETP.LT.OR P1, PT, R0, 0x109, !P2 ;  /* 0x000001090000780c */ /* 0x000fe20005721670 */
[-C--:B------:R-:W-:Y:S02]  /*61ad0*/  @!P5 IMAD R26, R26, R17.reuse, RZ ;  /* 0x000000111a1ad224 */ /* 0x080fe400078e02ff */
[----:B------:R-:W-:-:S03]  /*61ae0*/  @!P6 IMAD R27, R27, R17, RZ ;  /* 0x000000111b1be224 */ /* 0x000fc600078e02ff */
[----:B------:R0:W-:Y:S07]  /*61af0*/  @!P5 STG.E.U8 desc[UR50][R48.64+0x100], R26 ;  /* 0x0001001a3000d986 */ /* 0x0001ee000c101132 */
[----:B------:R-:W-:Y:S01]  /*61b00*/  @!P1 IMAD R28, R28, R17, RZ ;  /* 0x000000111c1c9224 */ /* 0x000fe200078e02ff */
[----:B------:R1:W-:Y:S04]  /*61b10*/  @!P6 STG.E.U8 desc[UR50][R50.64+0x101], R27 ;  /* 0x0001011b3200e986 */ /* 0x0003e8000c101132 */
[----:B------:R-:W-:Y:S01]  /*61b20*/  @!P1 STG.E.U8 desc[UR50][R4.64+0x108], R28 ;  /* 0x0001081c04009986 */ /* 0x000fe2000c101132 */
[----:B------:R-:W-:-:S03]  /*61b30*/  ISETP.LT.OR P1, PT, R0, 0x10a, !P2 ;  /* 0x0000010a0000780c */ /* 0x000fc60005721670 */
[----:B0-----:R-:W4:Y:S04]  /*61b40*/  LDL.LU.64 R48, [R1+0xc08] ;  /* 0x000c080001307983 */ /* 0x001f280000300a00 */
[----:B-1----:R-:W4:Y:S06]  /*61b50*/  LDL.LU.64 R50, [R1+0xc00] ;  /* 0x000c000001327983 */ /* 0x002f2c0000300a00 */
[----:B------:R-:W-:-:S05]  /*61b60*/  @!P1 IMAD R29, R29, R17, RZ ;  /* 0x000000111d1d9224 */ /* 0x000fca00078e02ff */
[----:B------:R-:W-:Y:S01]  /*61b70*/  @!P1 STG.E.U8 desc[UR50][R4.64+0x109], R29 ;  /* 0x0001091d04009986 */ /* 0x000fe2000c101132 */
[----:B------:R-:W-:-:S13]  /*61b80*/  LOP3.LUT P1, RZ, R10, 0x8000, RZ, 0xc0, !PT ;  /* 0x000080000aff7812 */ /* 0x000fda000782c0ff */
[----:B------:R-:W-:-:S05]  /*61b90*/  @!P1 IMAD R30, R30, R17, RZ ;  /* 0x000000111e1e9224 */ /* 0x000fca00078e02ff */
[----:B------:R0:W-:Y:S04]  /*61ba0*/  @!P1 STG.E.U8 desc[UR50][R52.64+0x108], R30 ;  /* 0x0001081e34009986 */ /* 0x0001e8000c101132 */
[----:B0-----:R-:W4:Y:S01]  /*61bb0*/  LDL.LU.64 R52, [R1+0xbf8] ;  /* 0x000bf80001347983 */ /* 0x001f220000300a00 */
[----:B------:R-:W-:-:S13]  /*61bc0*/  LOP3.LUT P0, RZ, R10, 0x400, RZ, 0xc0, !PT ;  /* 0x000004000aff7812 */ /* 0x000fda000780c0ff */
[----:B------:R-:W-:-:S05]  /*61bd0*/  @!P0 IMAD R31, R31, R17, RZ ;  /* 0x000000111f1f8224 */ /* 0x000fca00078e02ff */
[----:B------:R0:W-:Y:S04]  /*61be0*/  @!P0 STG.E.U8 desc[UR50][R54.64+0x109], R31 ;  /* 0x0001091f36008986 */ /* 0x0001e8000c101132 */
[----:B0-----:R-:W4:Y:S01]  /*61bf0*/  LDL.LU.64 R54, [R1+0xbf0] ;  /* 0x000bf00001367983 */ /* 0x001f220000300a00 */
[----:B------:R-:W-:Y:S02]  /*61c00*/  ISETP.LT.OR P1, PT, R0, 0x111, !P2 ;  /* 0x000001110000780c */ /* 0x000fe40005721670 */
[----:B------:R-:W-:-:S11]  /*61c10*/  LOP3.LUT P3, RZ, R10, 0x8, RZ, 0xc0, !PT ;  /* 0x000000080aff7812 */ /* 0x000fd6000786c0ff */
[----:B------:R-:W-:-:S05]  /*61c20*/  @!P1 IMAD R32, R32, R17, RZ ;  /* 0x0000001120209224 */ /* 0x000fca00078e02ff */
[----:B------:R-:W-:Y:S01]  /*61c30*/  @!P1 STG.E.U8 desc[UR50][R4.64+0x110], R32 ;  /* 0x0001102004009986 */ /* 0x000fe2000c101132 */
[----:B------:R-:W-:Y:S01]  /*61c40*/  ISETP.LT.OR P1, PT, R0, 0x112, !P2 ;  /* 0x000001120000780c */ /* 0x000fe20005721670 */
[----:B------:R-:W-:Y:S01]  /*61c50*/  @!P3 IMAD R34, R34, R17, RZ ;  /* 0x000000112222b224 */ /* 0x000fe200078e02ff */
[----:B------:R-:W-:-:S11]  /*61c60*/  LOP3.LUT P4, RZ, R10, 0x4, RZ, 0xc0, !PT ;  /* 0x000000040aff7812 */ /* 0x000fd6000788c0ff */
[----:B------:R-:W-:-:S05]  /*61c70*/  @!P1 IMAD R33, R33, R17, RZ ;  /* 0x0000001121219224 */ /* 0x000fca00078e02ff */
[----:B------:R-:W-:Y:S04]  /*61c80*/  @!P1 STG.E.U8 desc[UR50][R4.64+0x111], R33 ;  /* 0x0001112104009986 */ /* 0x000fe8000c101132 */
[----:B------:R0:W-:Y:S01]  /*61c90*/  @!P3 STG.E.U8 desc[UR50][R56.64+0x110], R34 ;  /* 0x000110223800b986 */ /* 0x0001e2000c101132 */
[----:B------:R-:W-:-:S03]  /*61ca0*/  ISETP.LT.OR P1, PT, R0, 0x119, !P2 ;  /* 0x000001190000780c */ /* 0x000fc60005721670 */
[----:B0-----:R-:W4:Y:S01]  /*61cb0*/  LDL.LU.64 R56, [R1+0xbe8] ;  /* 0x000be80001387983 */ /* 0x001f220000300a00 */
[----:B------:R-:W-:-:S09]  /*61cc0*/  @!P4 IMAD R35, R35, R17, RZ ;  /* 0x000000112323c224 */ /* 0x000fd200078e02ff */
[----:B------:R-:W-:Y:S01]  /*61cd0*/  @!P1 IMAD R36, R36, R17, RZ ;  /* 0x0000001124249224 */ /* 0x000fe200078e02ff */
[----:B------:R0:W-:Y:S04]  /*61ce0*/  @!P4 STG.E.U8 desc[UR50][R58.64+0x111], R35 ;  /* 0x000111233a00c986 */ /* 0x0001e8000c101132 */
[----:B------:R-:W-:Y:S01]  /*61cf0*/  @!P1 STG.E.U8 desc[UR50][R4.64+0x118], R36 ;  /* 0x0001182404009986 */ /* 0x000fe2000c101132 */
[----:B------:R-:W-:-:S03]  /*61d00*/  ISETP.LT.OR P1, PT, R0, 0x11a, !P2 ;  /* 0x0000011a0000780c */ /* 0x000fc60005721670 */
[----:B0-----:R-:W4:Y:S01]  /*61d10*/  LDL.LU.64 R58, [R1+0xbe0] ;  /* 0x000be000013a7983 */ /* 0x001f220000300a00 */
[----:B------:R-:W-:-:S09]  /*61d20*/  LOP3.LUT P5, RZ, R10, 0x1, RZ, 0xc0, !PT ;  /* 0x000000010aff7812 */ /* 0x000fd200078ac0ff */
[----:B------:R-:W-:Y:S01]  /*61d30*/  @!P1 IMAD R37, R37, R17, RZ ;  /* 0x0000001125259224 */ /* 0x000fe200078e02ff */
[----:B------:R-:W-:-:S04]  /*61d40*/  LOP3.LUT P6, RZ, R11, 0x4000000, RZ, 0xc0, !PT ;  /* 0x040000000bff7812 */ /* 0x000fc800078cc0ff */
[----:B------:R-:W-:Y:S01]  /*61d50*/  @!P1 STG.E.U8 desc[UR50][R4.64+0x119], R37 ;  /* 0x0001192504009986 */ /* 0x000fe2000c101132 */
[----:B------:R-:W-:Y:S01]  /*61d60*/  ISETP.LT.OR P1, PT, R0, 0x121, !P2 ;  /* 0x000001210000780c */ /* 0x000fe20005721670 */
[----:B------:R-:W-:-:S07]  /*61d70*/  @!P5 IMAD R38, R38, R17, RZ ;  /* 0x000000112626d224 */ /* 0x000fce00078e02ff */
[-C--:B------:R-:W-:Y:S01]  /*61d80*/  @!P6 IMAD R39, R39, R17.reuse, RZ ;  /* 0x000000112727e224 */ /* 0x080fe200078e02ff */
[----:B------:R0:W-:Y:S04]  /*61d90*/  @!P5 STG.E.U8 desc[UR50][R60.64+0x118], R38 ;  /* 0x000118263c00d986 */ /* 0x0001e8000c101132 */
[----:B--2---:R-:W-:Y:S01]  /*61da0*/  @!P1 IMAD R40, R40, R17, RZ ;  /* 0x0000001128289224 */ /* 0x004fe200078e02ff */
[----:B------:R1:W-:Y:S04]  /*61db0*/  @!P6 STG.E.U8 desc[UR50][R62.64+0x119], R39 ;  /* 0x000119273e00e986 */ /* 0x0003e8000c101132 */
[----:B------:R-:W-:Y:S01]  /*61dc0*/  @!P1 STG.E.U8 desc[UR50][R4.64+0x120], R40 ;  /* 0x0001202804009986 */ /* 0x000fe2000c101132 */
[----:B------:R-:W-:-:S03]  /*61dd0*/  ISETP.LT.OR P1, PT, R0, 0x122, !P2 ;  /* 0x000001220000780c */ /* 0x000fc60005721670 */
[----:B0-----:R-:W2:Y:S01]  /*61de0*/  LDL.LU.64 R60, [R1+0xbd8] ;  /* 0x000bd800013c7983 */ /* 0x001ea20000300a00 */
[----:B------:R-:W-:-:S03]  /*61df0*/  LOP3.LUT P0, RZ, R11, 0x800000, RZ, 0xc0, !PT ;  /* 0x008000000bff7812 */ /* 0x000fc6000780c0ff */
[----:B-1----:R-:W2:Y:S06]  /*61e00*/  LDL.LU.64 R62, [R1+0xbd0] ;  /* 0x000bd000013e7983 */ /* 0x002eac0000300a00 */
[----:B------:R-:W-:-:S05]  /*61e10*/  @!P1 IMAD R41, R41, R17, RZ ;  /* 0x0000001129299224 */ /* 0x000fca00078e02ff */
[----:B------:R-:W-:Y:S01]  /*61e20*/  @!P1 STG.E.U8 desc[UR50][R4.64+0x121], R41 ;  /* 0x0001212904009986 */ /* 0x000fe2000c101132 */
[----:B------:R-:W-:-:S13]  /*61e30*/  LOP3.LUT P1, RZ, R11, 0x2000000, RZ, 0xc0, !PT ;  /* 0x020000000bff7812 */ /* 0x000fda000782c0ff */
[----:B---3--:R-:W-:-:S05]  /*61e40*/  @!P1 IMAD R42, R42, R17, RZ ;  /* 0x000000112a2a9224 */ /* 0x008fca00078e02ff */
[----:B------:R0:W-:Y:S01]  /*61e50*/  @!P1 STG.E.U8 desc[UR50][R64.64+0x120], R42 ;  /* 0x0001202a40009986 */ /* 0x0001e2000c101132 */
[----:B------:R-:W-:-:S03]  /*61e60*/  ISETP.LT.OR P1, PT, R0, 0x129, !P2 ;  /* 0x000001290000780c */ /* 0x000fc60005721670 */
[----:B0-----:R-:W3:Y:S01]  /*61e70*/  LDL.LU.64 R64, [R1+0xbc8] ;  /* 0x000bc80001407983 */ /* 0x001ee20000300a00 */
[----:B------:R-:W-:-:S05]  /*61e80*/  @!P0 IMAD R43, R43, R17, RZ ;  /* 0x000000112b2b8224 */ /* 0x000fca00078e02ff */
[----:B------:R0:W-:Y:S01]  /*61e90*/  @!P0 STG.E.U8 desc[UR50][R66.64+0x121], R43 ;  /* 0x0001212b42008986 */ /* 0x0001e2000c101132 */
[C---:B------:R-:W-:Y:S02]  /*61ea0*/  LOP3.LUT P3, RZ, R11.reuse, 0x200000, RZ, 0xc0, !PT ;  /* 0x002000000bff7812 */ /* 0x040fe4000786c0ff */
[----:B------:R-:W-:Y:S01]  /*61eb0*/  LOP3.LUT P4, RZ, R11, 0x8, RZ, 0xc0, !PT ;  /* 0x000000080bff7812 */ /* 0x000fe2000788c0ff */
[----:B0-----:R-:W3:Y:S01]  /*61ec0*/  LDL.LU.64 R66, [R1+0xbc0] ;  /* 0x000bc00001427983 */ /* 0x001ee20000300a00 */
[----:B----4-:R-:W-:-:S05]  /*61ed0*/  @!P1 IMAD R3, R44, R17, RZ ;  /* 0x000000112c039224 */ /* 0x010fca00078e02ff */
[----:B------:R-:W-:Y:S01]  /*61ee0*/  @!P1 STG.E.U8 desc[UR50][R4.64+0x128], R3 ;  /* 0x0001280304009986 */ /* 0x000fe2000c101132 */
[----:B------:R-:W-:-:S13]  /*61ef0*/  ISETP.LT.OR P1, PT, R0, 0x12a, !P2 ;  /* 0x0000012a0000780c */ /* 0x000fda0005721670 */
[----:B------:R-:W-:-:S05]  /*61f00*/  @!P1 IMAD R45, R45, R17, RZ ;  /* 0x000000112d2d9224 */ /* 0x000fca00078e02ff */
[----:B------:R-:W-:Y:S01]  /*61f10*/  @!P1 STG.E.U8 desc[UR50][R4.64+0x129], R45 ;  /* 0x0001292d04009986 */ /* 0x000fe2000c101132 */
[----:B------:R-:W-:Y:S01]  /*61f20*/  ISETP.LT.OR P1, PT, R0, 0x131, !P2 ;  /* 0x000001310000780c */ /* 0x000fe20005721670 */
[-C--:B------:R-:W-:Y:S02]  /*61f30*/  @!P3 IMAD R46, R46, R17.reuse, RZ ;  /* 0x000000112e2eb224 */ /* 0x080fe400078e02ff */
[----:B------:R-:W-:-:S03]  /*61f40*/  @!P4 IMAD R47, R47, R17, RZ ;  /* 0x000000112f2fc224 */ /* 0x000fc600078e02ff */
[----:B------:R0:W-:Y:S04]  /*61f50*/  @!P3 STG.E.U8 desc[UR50][R68.64+0x128], R46 ;  /* 0x0001282e4400b986 */ /* 0x0001e8000c101132 */
[----:B------:R1:W-:Y:S04]  /*61f60*/  @!P4 STG.E.U8 desc[UR50][R70.64+0x129], R47 ;  /* 0x0001292f4600c986 */ /* 0x0003e8000c101132 */
[----:B0-----:R-:W4:Y:S01]  /*61f70*/  LDL.LU.64 R68, [R1+0xbb8] ;  /* 0x000bb80001447983 */ /* 0x001f220000300a00 */
[----:B------:R-:W-:Y:S02]  /*61f80*/  LOP3.LUT P5, RZ, R11, 0x4, RZ, 0xc0, !PT ;  /* 0x000000040bff7812 */ /* 0x000fe400078ac0ff */
[----:B------:R-:W-:Y:S01]  /*61f90*/  LOP3.LUT P6, RZ, R9, 0x20000, RZ, 0xc0, !PT ;  /* 0x0002000009ff7812 */ /* 0x000fe200078cc0ff */
[----:B-1----:R-:W4:Y:S01]  /*61fa0*/  LDL.LU.64 R70, [R1+0xbb0] ;  /* 0x000bb00001467983 */ /* 0x002f220000300a00 */
[----:B------:R-:W-:-:S05]  /*61fb0*/  @!P1 IMAD R7, R48, R17, RZ ;  /* 0x0000001130079224 */ /* 0x000fca00078e02ff */
        /* <DEDUP_REMOVED lines=10> */
[----:B------:R-:W-:-:S03]  /*62060*/  @!P1 IMAD R3, R52, R17, RZ ;  /* 0x0000001134039224 */ /* 0x000fc600078e02ff */
[----:B-1----:R-:W4:Y:S04]  /*62070*/  LDL.LU.64 R74, [R1+0xba0] ;  /* 0x000ba000014a7983 */ /* 0x002f280000300a00 */
[----:B------:R-:W-:Y:S01]  /*62080*/  @!P1 STG.E.U8 desc[UR50][R4.64+0x138], R3 ;  /* 0x0001380304009986 */ /* 0x000fe2000c101132 */
[----:B------:R-:W-:-:S13]  /*62090*/  ISETP.LT.OR P1, PT, R0, 0x13a, !P2 ;  /* 0x0000013a0000780c */ /* 0x000fda0005721670 */
        /* <DEDUP_REMOVED lines=19> */
[----:B------:R0:W-:Y:S04]  /*621d0*/  @!P3 STG.E.U8 desc[UR50][R80.64+0x140], R58 ;  /* 0x0001403a5000b986 */ /* 0x0001e8000c101132 */
[----:B0-----:R-:W4:Y:S01]  /*621e0*/  LDL.LU.64 R80, [R1+0xb88] ;  /* 0x000b880001507983 */ /* 0x001f220000300a00 */
[----:B------:R-:W-:Y:S01]  /*621f0*/  @!P4 IMAD R59, R59, R17, RZ ;  /* 0x000000113b3bc224 */ /* 0x000fe200078e02ff */
[----:B------:R-:W-:-:S04]  /*62200*/  ISETP.LT.OR P1, PT, R0, 0x149, !P2 ;  /* 0x000001490000780c */ /* 0x000fc80005721670 */
[----:B------:R0:W-:Y:S04]  /*62210*/  @!P4 STG.E.U8 desc[UR50][R82.64+0x141], R59 ;  /* 0x0001413b5200c986 */ /* 0x0001e8000c101132 */
[----:B0-----:R-:W4:Y:S05]  /*62220*/  LDL.LU.64 R82, [R1+0xb80] ;  /* 0x000b800001527983 */ /* 0x001f2a0000300a00 */
[----:B--2---:R-:W-:-:S05]  /*62230*/  @!P1 IMAD R3, R60, R17, RZ ;  /* 0x000000113c039224 */ /* 0x004fca00078e02ff */
[----:B------:R-:W-:Y:S01]  /*62240*/  @!P1 STG.E.U8 desc[UR50][R4.64+0x148], R3 ;  /* 0x0001480304009986 */ /* 0x000fe2000c101132 */
[----:B------:R-:W-:Y:S02]  /*62250*/  ISETP.LT.OR P1, PT, R0, 0x14a, !P2 ;  /* 0x0000014a0000780c */ /* 0x000fe40005721670 */
[C---:B------:R-:W-:Y:S02]  /*62260*/  LOP3.LUT P5, RZ, R9.reuse, 0x1000, RZ, 0xc0, !PT ;  /* 0x0000100009ff7812 */ /* 0x040fe400078ac0ff */
[----:B------:R-:W-:-:S09]  /*62270*/  LOP3.LUT P6, RZ, R9, 0x800, RZ, 0xc0, !PT ;  /* 0x0000080009ff7812 */ /* 0x000fd200078cc0ff */
[----:B------:R-:W-:-:S05]  /*62280*/  @!P1 IMAD R61, R61, R17, RZ ;  /* 0x000000113d3d9224 */ /* 0x000fca00078e02ff */
[----:B------:R-:W-:Y:S01]  /*62290*/  @!P1 STG.E.U8 desc[UR50][R4.64+0x149], R61 ;  /* 0x0001493d04009986 */ /* 0x000fe2000c101132 */
[----:B------:R-:W-:Y:S01]  /*622a0*/  ISETP.LT.OR P1, PT, R0, 0x151, !P2 ;  /* 0x000001510000780c */ /* 0x000fe20005721670 */
[-C--:B------:R-:W-:Y:S02]  /*622b0*/  @!P5 IMAD R62, R62, R17.reuse, RZ ;  /* 0x000000113e3ed224 */ /* 0x080fe400078e02ff */
[----:B------:R-:W-:-:S03]  /*622c0*/  @!P6 IMAD R63, R63, R17, RZ ;  /* 0x000000113f3fe224 */ /* 0x000fc600078e02ff */
[----:B------:R0:W-:Y:S07]  /*622d0*/  @!P5 STG.E.U8 desc[UR50][R84.64+0x148], R62 ;  /* 0x0001483e5400d986 */ /* 0x0001ee000c101132 */
[----:B---3--:R-:W-:Y:S01]  /*622e0*/  @!P1 IMAD R7, R64, R17, RZ ;  /* 0x0000001140079224 */ /* 0x008fe200078e02ff */
[----:B------:R1:W-:Y:S04]  /*622f0*/  @!P6 STG.E.U8 desc[UR50][R86.64+0x149], R63 ;  /* 0x0001493f5600e986 */ /* 0x0003e8000c101132 */
[----:B------:R-:W-:Y:S01]  /*62300*/  @!P1 STG.E.U8 desc[UR50][R4.64+0x150], R7 ;  /* 0x0001500704009986 */ /* 0x000fe2000c101132 */
[----:B------:R-:W-:-:S03]  /*62310*/  ISETP.LT.OR P1, PT, R0, 0x152, !P2 ;  /* 0x000001520000780c */ /* 0x000fc60005721670 */
[----:B0-----:R-:W2:Y:S01]  /*62320*/  LDL.LU.64 R84, [R1+0xb78] ;  /* 0x000b780001547983 */ /* 0x001ea20000300a00 */
[----:B------:R-:W-:-:S03]  /*62330*/  LOP3.LUT P0, RZ, R9, 0x200, RZ, 0xc0, !PT ;  /* 0x0000020009ff7812 */ /* 0x000fc6000780c0ff */
[----:B-1----:R-:W3:Y:S06]  /*62340*/  LDL.LU.64 R86, [R1+0xb70] ;  /* 0x000b700001567983 */ /* 0x002eec0000300a00 */
[----:B------:R-:W-:-:S05]  /*62350*/  @!P1 IMAD R65, R65, R17, RZ ;  /* 0x0000001141419224 */ /* 0x000fca00078e02ff */
[----:B------:R-:W-:Y:S01]  /*62360*/  @!P1 STG.E.U8 desc[UR50][R4.64+0x151], R65 ;  /* 0x0001514104009986 */ /* 0x000fe2000c101132 */
[----:B------:R-:W-:-:S13]  /*62370*/  LOP3.LUT P1, RZ, R9, 0x400, RZ, 0xc0, !PT ;  /* 0x0000040009ff7812 */ /* 0x000fda000782c0ff */
[----:B------:R-:W-:-:S05]  /*62380*/  @!P1 IMAD R66, R66, R17, RZ ;  /* 0x0000001142429224 */ /* 0x000fca00078e02ff */
[----:B------:R0:W-:Y:S01]  /*62390*/  @!P1 STG.E.U8 desc[UR50][R88.64+0x150], R66 ;  /* 0x0001504258009986 */ /* 0x0001e2000c101132 */
[----:B------:R-:W-:-:S03]  /*623a0*/  ISETP.LT.OR P1, PT, R0, 0x159, !P2 ;  /* 0x000001590000780c */ /* 0x000fc60005721670 */
[----:B0-----:R-:W3:Y:S01]  /*623b0*/  LDL.LU.64 R88, [R1+0xb68] ;  /* 0x000b680001587983 */ /* 0x001ee20000300a00 */
[----:B------:R-:W-:-:S09]  /*623c0*/  @!P0 IMAD R67, R67, R17, RZ ;  /* 0x0000001143438224 */ /* 0x000fd200078e02ff */
[-C--:B----4-:R-:W-:Y:S01]  /*623d0*/  @!P1 IMAD R3, R68, R17.reuse, RZ ;  /* 0x0000001144039224 */ /* 0x090fe200078e02ff */
[----:B------:R0:W-:Y:S04]  /*623e0*/  @!P0 STG.E.U8 desc[UR50][R90.64+0x151], R67 ;  /* 0x000151435a008986 */ /* 0x0001e8000c101132 */
[----:B------:R-:W-:Y:S01]  /*623f0*/  @!P1 STG.E.U8 desc[UR50][R4.64+0x158], R3 ;  /* 0x0001580304009986 */ /* 0x000fe2000c101132 */
[----:B------:R-:W-:Y:S02]  /*62400*/  ISETP.LT.OR P1, PT, R0, 0x15a, !P2 ;  /* 0x0000015a0000780c */ /* 0x000fe40005721670 */
        /* <DEDUP_REMOVED lines=8> */
[----:B------:R0:W-:Y:S04]  /*62490*/  @!P3 STG.E.U8 desc[UR50][R92.64+0x158], R70 ;  /* 0x000158465c00b986 */ /* 0x0001e8000c101132 */
[----:B------:R1:W-:Y:S03]  /*624a0*/  @!P4 STG.E.U8 desc[UR50][R94.64+0x159], R71 ;  /* 0x000159475e00c986 */ /* 0x0003e6000c101132 */
[----:B------:R-:W-:Y:S01]  /*624b0*/  @!P1 IMAD R7, R72, R17, RZ ;  /* 0x0000001148079224 */ /* 0x000fe200078e02ff */
[----:B0-----:R-:W4:Y:S04]  /*624c0*/  LDL.LU.64 R92, [R1+0xb58] ;  /* 0x000b5800015c7983 */ /* 0x001f280000300a00 */
[----:B------:R-:W-:Y:S01]  /*624d0*/  @!P1 STG.E.U8 desc[UR50][R4.64+0x160], R7 ;  /* 0x0001600704009986 */ /* 0x000fe2000c101132 */
[----:B------:R-:W-:-:S02]  /*624e0*/  ISETP.LT.OR P1, PT, R0, 0x162, !P2 ;  /* 0x000001620000780c */ /* 0x000fc40005721670 */
[C---:B------:R-:W-:Y:S01]  /*624f0*/  LOP3.LUT P5, RZ, R9.reuse, 0x40, RZ, 0xc0, !PT ;  /* 0x0000004009ff7812 */ /* 0x040fe200078ac0ff */
[----:B-1----:R-:W4:Y:S01]  /*62500*/  LDL.LU.64 R94, [R1+0xb50] ;  /* 0x000b5000015e7983 */ /* 0x002f220000300a00 */
[----:B------:R-:W-:-:S09]  /*62510*/  LOP3.LUT P6, RZ, R9, 0x20, RZ, 0xc0, !PT ;  /* 0x0000002009ff7812 */ /* 0x000fd200078cc0ff */
[----:B------:R-:W-:-:S05]  /*62520*/  @!P1 IMAD R73, R73, R17, RZ ;  /* 0x0000001149499224 */ /* 0x000fca00078e02ff */
[----:B------:R-:W-:Y:S01]  /*62530*/  @!P1 STG.E.U8 desc[UR50][R4.64+0x161], R73 ;  /* 0x0001614904009986 */ /* 0x000fe2000c101132 */
[----:B------:R-:W-:Y:S01]  /*62540*/  ISETP.LT.OR P1, PT, R0, 0x169, !P2 ;  /* 0x000001690000780c */ /* 0x000fe20005721670 */
[-C--:B------:R-:W-:Y:S02]  /*62550*/  @!P5 IMAD R74, R74, R17.reuse, RZ ;  /* 0x000000114a4ad224 */ /* 0x080fe400078e02ff */
[----:B------:R-:W-:-:S03]  /*62560*/  @!P6 IMAD R75, R75, R17, RZ ;  /* 0x000000114b4be224 */ /* 0x000fc600078e02ff */
[----:B------:R0:W-:Y:S04]  /*62570*/  @!P5 STG.E.U8 desc[UR50][R96.64+0x160], R74 ;  /* 0x0001604a6000d986 */ /* 0x0001e8000c101132 */
[----:B------:R1:W-:Y:S04]  /*62580*/  @!P6 STG.E.U8 desc[UR50][R98.64+0x161], R75 ;  /* 0x0001614b6200e986 */ /* 0x0003e8000c101132 */
[----:B0-----:R-:W4:Y:S04]  /*62590*/  LDL.LU.64 R96, [R1+0xb48] ;  /* 0x000b480001607983 */ /* 0x001f280000300a00 */
[----:B-1----:R-:W4:Y:S01]  /*625a0*/  LDL.LU.64 R98, [R1+0xb40] ;  /* 0x000b400001627983 */ /* 0x002f220000300a00 */
[----:B------:R-:W-:-:S05]  /*625b0*/  @!P1 IMAD R3, R76, R17, RZ ;  /* 0x000000114c039224 */ /* 0x000fca00078e02ff */
        /* <DEDUP_REMOVED lines=8> */
[----:B------:R-:W-:Y:S02]  /*62640*/  LOP3.LUT P0, RZ, R9, 0x8, RZ, 0xc0, !PT ;  /* 0x0000000809ff7812 */ /* 0x000fe4000780c0ff */
[----:B------:R-:W-:-:S11]  /*62650*/  ISETP.LT.OR P1, PT, R0, 0x171, !P2 ;  /* 0x000001710000780c */ /* 0x000fd60005721670 */
[----:B------:R-:W-:-:S05]  /*62660*/  @!P0 IMAD R79, R79, R17, RZ ;  /* 0x000000114f4f8224 */ /* 0x000fca00078e02ff */
[----:B------:R0:W-:Y:S04]  /*62670*/  @!P0 STG.E.U8 desc[UR50][R102.64+0x169], R79 ;  /* 0x0001694f66008986 */ /* 0x0001e8000c101132 */
[----:B0-----:R-:W4:Y:S01]  /*62680*/  LDL.LU.64 R102, [R1+0xb30] ;  /* 0x000b300001667983 */ /* 0x001f220000300a00 */
[----:B------:R-:W-:Y:S01]  /*62690*/  @!P1 IMAD R7, R80, R17, RZ ;  /* 0x0000001150079224 */ /* 0x000fe200078e02ff */
[----:B------:R-:W-:-:S04]  /*626a0*/  LOP3.LUT P3, RZ, R9, 0x4, RZ, 0xc0, !PT ;  /* 0x0000000409ff7812 */ /* 0x000fc8000786c0ff */
[----:B------:R-:W-:Y:S01]  /*626b0*/  @!P1 STG.E.U8 desc[UR50][R4.64+0x170], R7 ;  /* 0x0001700704009986 */ /* 0x000fe2000c101132 */
[----:B------:R-:W-:Y:S02]  /*626c0*/  ISETP.LT.OR P1, PT, R0, 0x172, !P2 ;  /* 0x000001720000780c */ /* 0x000fe40005721670 */
[----:B------:R-:W-:-:S06]  /*626d0*/  LOP3.LUT P4, RZ, R9, 0x2, RZ, 0xc0, !PT ;  /* 0x0000000209ff7812 */ /* 0x000fcc000788c0ff */
[----:B------:R-:W-:-:S05]  /*626e0*/  @!P3 IMAD R82, R82, R17, RZ ;  /* 0x000000115252b224 */ /* 0x000fca00078e02ff */
[----:B------:R-:W-:-:S05]  /*626f0*/  @!P1 IMAD R81, R81, R17, RZ ;  /* 0x0000001151519224 */ /* 0x000fca00078e02ff */
[----:B------:R-:W-:Y:S04]  /*62700*/  @!P1 STG.E.U8 desc[UR50][R4.64+0x171], R81 ;  /* 0x0001715104009986 */ /* 0x000fe8000c101132 */
[----:B------:R0:W-:Y:S04]  /*62710*/  @!P3 STG.E.U8 desc[UR50][R104.64+0x170], R82 ;  /* 0x000170526800b986 */ /* 0x0001e8000c101132 */
[----:B0-----:R-:W4:Y:S01]  /*62720*/  LDL.LU.64 R104, [R1+0xb28] ;  /* 0x000b280001687983 */ /* 0x001f220000300a00 */
[----:B------:R-:W-:-:S05]  /*62730*/  @!P4 IMAD R83, R83, R17, RZ ;  /* 0x000000115353c224 */ /* 0x000fca00078e02ff */
[----:B------:R0:W-:Y:S04]  /*62740*/  @!P4 STG.E.U8 desc[UR50][R106.64+0x171], R83 ;  /* 0x000171536a00c986 */ /* 0x0001e8000c101132 */
[----:B0-----:R-:W4:Y:S01]  /*62750*/  LDL.LU.64 R106, [R1+0xb20] ;  /* 0x000b2000016a7983 */ /* 0x001f220000300a00 */
[----:B------:R-:W-:-:S13]  /*62760*/  ISETP.LT.OR P1, PT, R0, 0x179, !P2 ;  /* 0x000001790000780c */ /* 0x000fda0005721670 */
[----:B--2---:R-:W-:-:S05]  /*62770*/  @!P1 IMAD R3, R84, R17, RZ ;  /* 0x0000001154039224 */ /* 0x004fca00078e02ff */
[----:B------:R-:W-:Y:S01]  /*62780*/  @!P1 STG.E.U8 desc[UR50][R4.64+0x178], R3 ;  /* 0x0001780304009986 */ /* 0x000fe2000c101132 */
[----:B------:R-:W-:Y:S02]  /*62790*/  ISETP.LT.OR P1, PT, R0, 0x17a, !P2 ;  /* 0x0000017a0000780c */ /* 0x000fe40005721670 */
[----:B------:R-:W-:Y:S02]  /*627a0*/  LOP3.LUT P5, RZ, R9, 0x1, RZ, 0xc0, !PT ;  /* 0x0000000109ff7812 */ /* 0x000fe400078ac0ff */
[----:B------:R-:W-:-:S09]  /*627b0*/  LOP3.LUT P6, RZ, R22, 0x80000000, RZ, 0xc0, !PT ;  /* 0x8000000016ff7812 */ /* 0x000fd200078cc0ff */
[----:B------:R-:W-:-:S05]  /*627c0*/  @!P1 IMAD R85, R85, R17, RZ ;  /* 0x0000001155559224 */ /* 0x000fca00078e02ff */
[----:B------:R-:W-:Y:S01]  /*627d0*/  @!P1 STG.E.U8 desc[UR50][R4.64+0x179], R85 ;  /* 0x0001795504009986 */ /* 0x000fe2000c101132 */
[----:B------:R-:W-:Y:S01]  /*627e0*/  ISETP.LT.OR P1, PT, R0, 0x181, !P2 ;  /* 0x000001810000780c */ /* 0x000fe20005721670 */
[-C--:B---3--:R-:W-:Y:S02]  /*627f0*/  @!P5 IMAD R86, R86, R17.reuse, RZ ;  /* 0x000000115656d224 */ /* 0x088fe400078e02ff */
[----:B------:R-:W-:-:S03]  /*62800*/  @!P6 IMAD R87, R87, R17, RZ ;  /* 0x000000115757e224 */ /* 0x000fc600078e02ff */
[----:B------:R0:W-:Y:S07]  /*62810*/  @!P5 STG.E.U8 desc[UR50][R108.64+0x178], R86 ;  /* 0x000178566c00d986 */ /* 0x0001ee000c101132 */
[----:B------:R-:W-:Y:S01]  /*62820*/  @!P1 IMAD R7, R88, R17, RZ ;  /* 0x0000001158079224 */ /* 0x000fe200078e02ff */
        /* <DEDUP_REMOVED lines=9> */
[----:B----4-:R-:W-:-:S05]  /*628c0*/  @!P1 IMAD R90, R90, R17, RZ ;  /* 0x000000115a5a9224 */ /* 0x010fca00078e02ff */
[----:B------:R0:W-:Y:S01]  /*628d0*/  @!P1 STG.E.U8 desc[UR50][R112.64+0x180], R90 ;  /* 0x0001805a70009986 */ /* 0x0001e2000c101132 */
[----:B------:R-:W-:-:S03]  /*628e0*/  ISETP.LT.OR P1, PT, R0, 0x189, !P2 ;  /* 0x000001890000780c */ /* 0x000fc60005721670 */
[----:B0-----:R-:W4:Y:S01]  /*628f0*/  LDL.LU.64 R112, [R1+0xb08] ;  /* 0x000b080001707983 */ /* 0x001f220000300a00 */
[----:B------:R-:W-:-:S09]  /*62900*/  @!P0 IMAD R91, R91, R17, RZ ;  /* 0x000000115b5b8224 */ /* 0x000fd200078e02ff */
[-C--:B------:R-:W-:Y:S01]  /*62910*/  @!P1 IMAD R3, R92, R17.reuse, RZ ;  /* 0x000000115c039224 */ /* 0x080fe200078e02ff */
        /* <DEDUP_REMOVED lines=16> */
[----:B0-----:R-:W4:Y:S01]  /*62a20*/  LDL.LU.64 R116, [R1+0xaf8] ;  /* 0x000af80001747983 */ /* 0x001f220000300a00 */
[C---:B------:R-:W-:Y:S02]  /*62a30*/  LOP3.LUT P5, RZ, R22.reuse, 0x4000000, RZ, 0xc0, !PT ;  /* 0x0400000016ff7812 */ /* 0x040fe400078ac0ff */
[----:B------:R-:W-:Y:S01]  /*62a40*/  LOP3.LUT P6, RZ, R22, 0x2000000, RZ, 0xc0, !PT ;  /* 0x0200000016ff7812 */ /* 0x000fe200078cc0ff */
[----:B-1----:R-:W4:Y:S06]  /*62a50*/  LDL.LU.64 R118, [R1+0xaf0] ;  /* 0x000af00001767983 */ /* 0x002f2c0000300a00 */
        /* <DEDUP_REMOVED lines=19> */
[----:B------:R-:W-:Y:S02]  /*62b90*/  ISETP.LT.OR P1, PT, R0, 0x1a1, !P2 ;  /* 0x000001a10000780c */ /* 0x000fe40005721670 */
[----:B------:R-:W-:-:S09]  /*62ba0*/  LOP3.LUT P3, RZ, R22, 0x400000, RZ, 0xc0, !PT ;  /* 0x0040000016ff7812 */ /* 0x000fd2000786c0ff */
[-C--:B------:R-:W-:Y:S02]  /*62bb0*/  @!P0 IMAD R103, R103, R17.reuse, RZ ;  /* 0x0000001167678224 */ /* 0x080fe400078e02ff */
[----:B------:R-:W-:-:S03]  /*62bc0*/  @!P1 IMAD R7, R104, R17, RZ ;  /* 0x0000001168079224 */ /* 0x000fc600078e02ff */
[----:B------:R0:W-:Y:S04]  /*62bd0*/  @!P0 STG.E.U8 desc[UR50][R126.64+0x199], R103 ;  /* 0x000199677e008986 */ /* 0x0001e8000c101132 */
[----:B------:R-:W-:Y:S01]  /*62be0*/  @!P1 STG.E.U8 desc[UR50][R4.64+0x1a0], R7 ;  /* 0x0001a00704009986 */ /* 0x000fe2000c101132 */
[----:B------:R-:W-:-:S03]  /*62bf0*/  ISETP.LT.OR P1, PT, R0, 0x1a2, !P2 ;  /* 0x000001a20000780c */ /* 0x000fc60005721670 */
[----:B0-----:R-:W4:Y:S01]  /*62c00*/  LDL.LU.64 R126, [R1+0xad0] ;  /* 0x000ad000017e7983 */ /* 0x001f220000300a00 */
[----:B------:R-:W-:-:S09]  /*62c10*/  @!P3 IMAD R106, R106, R17, RZ ;  /* 0x000000116a6ab224 */ /* 0x000fd200078e02ff */
[----:B------:R-:W-:Y:S01]  /*62c20*/  @!P1 IMAD R105, R105, R17, RZ ;  /* 0x0000001169699224 */ /* 0x000fe200078e02ff */
[----:B------:R-:W-:-:S04]  /*62c30*/  LOP3.LUT P4, RZ, R22, 0x200000, RZ, 0xc0, !PT ;  /* 0x0020000016ff7812 */ /* 0x000fc8000788c0ff */
        /* <DEDUP_REMOVED lines=15> */
[-C--:B---3--:R-:W-:Y:S02]  /*62d30*/  @!P5 IMAD R110, R110, R17.reuse, RZ ;  /* 0x000000116e6ed224 */ /* 0x088fe400078e02ff */
[----:B------:R-:W-:-:S03]  /*62d40*/  @!P6 IMAD R111, R111, R17, RZ ;  /* 0x000000116f6fe224 */ /* 0x000fc600078e02ff */
[----:B------:R0:W-:Y:S04]  /*62d50*/  @!P5 STG.E.U8 desc[UR50][R132.64+0x1a8], R110 ;  /* 0x0001a86e8400d986 */ /* 0x0001e8000c101132 */
[----:B------:R1:W-:Y:S04]  /*62d60*/  @!P6 STG.E.U8 desc[UR50][R134.64+0x1a9], R111 ;  /* 0x0001a96f8600e986 */ /* 0x0003e8000c101132 */
[----:B0-----:R-:W2:Y:S01]  /*62d70*/  LDL.LU.64 R132, [R1+0xab8] ;  /* 0x000ab80001847983 */ /* 0x001ea20000300a00 */
[----:B----4-:R-:W-:Y:S01]  /*62d80*/  @!P1 IMAD R7, R112, R17, RZ ;  /* 0x0000001170079224 */ /* 0x010fe200078e02ff */
[----:B------:R-:W-:-:S02]  /*62d90*/  LOP3.LUT P0, RZ, R22, 0x20000, RZ, 0xc0, !PT ;  /* 0x0002000016ff7812 */ /* 0x000fc4000780c0ff */
[----:B-1----:R-:W3:Y:S04]  /*62da0*/  LDL.LU.64 R134, [R1+0xab0] ;  /* 0x000ab00001867983 */ /* 0x002ee80000300a00 */
[----:B------:R-:W-:Y:S01]  /*62db0*/  @!P1 STG.E.U8 desc[UR50][R4.64+0x1b0], R7 ;  /* 0x0001b00704009986 */ /* 0x000fe2000c101132 */
[----:B------:R-:W-:-:S13]  /*62dc0*/  ISETP.LT.OR P1, PT, R0, 0x1b2, !P2 ;  /* 0x000001b20000780c */ /* 0x000fda0005721670 */
[----:B------:R-:W-:-:S05]  /*62dd0*/  @!P1 IMAD R113, R113, R17, RZ ;  /* 0x0000001171719224 */ /* 0x000fca00078e02ff */
[----:B------:R-:W-:Y:S01]  /*62de0*/  @!P1 STG.E.U8 desc[UR50][R4.64+0x1b1], R113 ;  /* 0x0001b17104009986 */ /* 0x000fe2000c101132 */
[----:B------:R-:W-:-:S13]  /*62df0*/  LOP3.LUT P1, RZ, R22, 0x40000, RZ, 0xc0, !PT ;  /* 0x0004000016ff7812 */ /* 0x000fda000782c0ff */
[----:B------:R-:W-:-:S05]  /*62e00*/  @!P1 IMAD R114, R114, R17, RZ ;  /* 0x0000001172729224 */ /* 0x000fca00078e02ff */
[----:B------:R0:W-:Y:S01]  /*62e10*/  @!P1 STG.E.U8 desc[UR50][R136.64+0x1b0], R114 ;  /* 0x0001b07288009986 */ /* 0x0001e2000c101132 */
[----:B------:R-:W-:Y:S01]  /*62e20*/  ISETP.LT.OR P1, PT, R0, 0x1b9, !P2 ;  /* 0x000001b90000780c */ /* 0x000fe20005721670 */
[-C--:B------:R-:W-:Y:S02]  /*62e30*/  @!P0 IMAD R115, R115, R17.reuse, RZ ;  /* 0x0000001173738224 */ /* 0x080fe400078e02ff */
[----:B0-----:R-:W4:Y:S10]  /*62e40*/  LDL.LU.64 R136, [R1+0xaa8] ;  /* 0x000aa80001887983 */ /* 0x001f340000300a00 */
        /* <DEDUP_REMOVED lines=27> */
[----:B------:R1:W-:Y:S01]  /*63000*/  @!P6 STG.E.U8 desc[UR50][R146.64+0x1c1], R123 ;  /* 0x0001c17b9200e986 */ /* 0x0003e2000c101132 */
[----:B------:R-:W-:-:S03]  /*63010*/  LOP3.LUT P0, RZ, R22, 0x800, RZ, 0xc0, !PT ;  /* 0x0000080016ff7812 */ /* 0x000fc6000780c0ff */
        /* <DEDUP_REMOVED lines=11> */
[----:B------:R-:W-:-:S05]  /*630d0*/  @!P0 IMAD R127, R127, R17, RZ ;  /* 0x000000117f7f8224 */ /* 0x000fca00078e02ff */
[----:B------:R1:W-:Y:S04]  /*630e0*/  @!P0 STG.E.U8 desc[UR50][R150.64+0x1c9], R127 ;  /* 0x0001c97f96008986 */ /* 0x0003e8000c101132 */
[----:B0-----:R-:W4:Y:S03]  /*630f0*/  LDL.LU.64 R148, [R1+0xa78] ;  /* 0x000a780001947983 */ /* 0x001f260000300a00 */
[----:B------:R-:W-:Y:S01]  /*63100*/  @!P1 IMAD R7, R128, R17, RZ ;  /* 0x0000001180079224 */ /* 0x000fe200078e02ff */
[----:B-1----:R-:W4:Y:S01]  /*63110*/  LDL.LU.64 R150, [R1+0xa70] ;  /* 0x000a700001967983 */ /* 0x002f220000300a00 */
[----:B------:R-:W-:-:S03]  /*63120*/  LOP3.LUT P3, RZ, R22, 0x400, RZ, 0xc0, !PT ;  /* 0x0000040016ff7812 */ /* 0x000fc6000786c0ff */
[----:B------:R-:W-:Y:S01]  /*63130*/  @!P1 STG.E.U8 desc[UR50][R4.64+0x1d0], R7 ;  /* 0x0001d00704009986 */ /* 0x000fe2000c101132 */
[----:B------:R-:W-:-:S09]  /*63140*/  ISETP.LT.OR P1, PT, R0, 0x1d2, !P2 ;  /* 0x000001d20000780c */ /* 0x000fd20005721670 */
[----:B------:R-:W-:-:S04]  /*63150*/  @!P3 IMAD R130, R130, R17, RZ ;  /* 0x000000118282b224 */ /* 0x000fc800078e02ff */
[----:B------:R-:W-:-:S05]  /*63160*/  @!P1 IMAD R129, R129, R17, RZ ;  /* 0x0000001181819224 */ /* 0x000fca00078e02ff */
[----:B------:R-:W-:Y:S04]  /*63170*/  @!P1 STG.E.U8 desc[UR50][R4.64+0x1d1], R129 ;  /* 0x0001d18104009986 */ /* 0x000fe8000c101132 */
[----:B------:R0:W-:Y:S04]  /*63180*/  @!P3 STG.E.U8 desc[UR50][R160.64+0x1d0], R130 ;  /* 0x0001d082a000b986 */ /* 0x0001e8000c101132 */
[----:B0-----:R0:W5:Y:S01]  /*63190*/  LDL.LU.64 R160, [R1+0xa68] ;  /* 0x000a680001a07983 */ /* 0x0011620000300a00 */
[----:B------:R-:W-:Y:S02]  /*631a0*/  LOP3.LUT P4, RZ, R22, 0x200, RZ, 0xc0, !PT ;  /* 0x0000020016ff7812 */ /* 0x000fe4000788c0ff */
[----:B------:R-:W-:-:S11]  /*631b0*/  ISETP.LT.OR P1, PT, R0, 0x1d9, !P2 ;  /* 0x000001d90000780c */ /* 0x000fd60005721670 */
[----:B------:R-:W-:-:S05]  /*631c0*/  @!P4 IMAD R131, R131, R17, RZ ;  /* 0x000000118383c224 */ /* 0x000fca00078e02ff */
[----:B------:R-:W-:Y:S01]  /*631d0*/  @!P4 STG.E.U8 desc[UR50][R236.64+0x1d1], R131 ;  /* 0x0001d183ec00c986 */ /* 0x000fe2000c101132 */
[----:B--2---:R-:W-:-:S05]  /*631e0*/  @!P1 IMAD R3, R132, R17, RZ ;  /* 0x0000001184039224 */ /* 0x004fca00078e02ff */
[----:B------:R1:W-:Y:S01]  /*631f0*/  @!P1 STG.E.U8 desc[UR50][R4.64+0x1d8], R3 ;  /* 0x0001d80304009986 */ /* 0x0003e2000c101132 */
        /* <DEDUP_REMOVED lines=9> */
[----:B------:R-:W-:Y:S03]  /*63290*/  @!P6 STG.E.U8 desc[UR50][R232.64+0x1d9], R135 ;  /* 0x0001d987e800e986 */ /* 0x000fe6000c101132 */
[----:B----4-:R-:W-:-:S05]  /*632a0*/  @!P1 IMAD R9, R136, R17, RZ ;  /* 0x0000001188099224 */ /* 0x010fca00078e02ff */
[----:B------:R3:W-:Y:S01]  /*632b0*/  @!P1 STG.E.U8 desc[UR50][R4.64+0x1e0], R9 ;  /* 0x0001e00904009986 */ /* 0x0007e2000c101132 */
[----:B------:R-:W-:Y:S02]  /*632c0*/  ISETP.LT.OR P1, PT, R0, 0x1e2, !P2 ;  /* 0x000001e20000780c */ /* 0x000fe40005721670 */
[----:B------:R-:W-:-:S11]  /*632d0*/  LOP3.LUT P0, RZ, R22, 0x40, RZ, 0xc0, !PT ;  /* 0x0000004016ff7812 */ /* 0x000fd6000780c0ff */
[----:B------:R-:W-:-:S05]  /*632e0*/  @!P1 IMAD R137, R137, R17, RZ ;  /* 0x0000001189899224 */ /* 0x000fca00078e02ff */
[----:B------:R-:W-:Y:S01]  /*632f0*/  @!P1 STG.E.U8 desc[UR50][R4.64+0x1e1], R137 ;  /* 0x0001e18904009986 */ /* 0x000fe2000c101132 */
[----:B------:R-:W-:Y:S01]  /*63300*/  LOP3.LUT P1, RZ, R22, 0x20, RZ, 0xc0, !PT ;  /* 0x0000002016ff7812 */ /* 0x000fe2000782c0ff */
[----:B-1----:R-:W-:-:S05]  /*63310*/  @!P0 IMAD R3, R138, R17, RZ ;  /* 0x000000118a038224 */ /* 0x002fca00078e02ff */
[----:B------:R1:W-:Y:S07]  /*63320*/  @!P0 STG.E.U8 desc[UR50][R230.64+0x1e0], R3 ;  /* 0x0001e003e6008986 */ /* 0x0003ee000c101132 */
[----:B------:R-:W-:-:S05]  /*63330*/  @!P1 IMAD R139, R139, R17, RZ ;  /* 0x000000118b8b9224 */ /* 0x000fca00078e02ff */
[----:B------:R-:W-:Y:S01]  /*63340*/  @!P1 STG.E.U8 desc[UR50][R228.64+0x1e1], R139 ;  /* 0x0001e18be4009986 */ /* 0x000fe2000c101132 */
[----:B------:R-:W-:-:S13]  /*63350*/  ISETP.LT.OR P1, PT, R0, 0x1e9, !P2 ;  /* 0x000001e90000780c */ /* 0x000fda0005721670 */
[----:B--2---:R-:W-:-:S05]  /*63360*/  @!P1 IMAD R7, R140, R17, RZ ;  /* 0x000000118c079224 */ /* 0x004fca00078e02ff */
[----:B------:R2:W-:Y:S01]  /*63370*/  @!P1 STG.E.U8 desc[UR50][R4.64+0x1e8], R7 ;  /* 0x0001e80704009986 */ /* 0x0005e2000c101132 */
[----:B------:R-:W-:-:S13]  /*63380*/  ISETP.LT.OR P1, PT, R0, 0x1ea, !P2 ;  /* 0x000001ea0000780c */ /* 0x000fda0005721670 */
[----:B------:R-:W-:-:S05]  /*63390*/  @!P1 IMAD R141, R141, R17, RZ ;  /* 0x000000118d8d9224 */ /* 0x000fca00078e02ff */
[----:B------:R-:W-:Y:S01]  /*633a0*/  @!P1 STG.E.U8 desc[UR50][R4.64+0x1e9], R141 ;  /* 0x0001e98d04009986 */ /* 0x000fe2000c101132 */
[C---:B------:R-:W-:Y:S02]  /*633b0*/  LOP3.LUT P1, RZ, R22.reuse, 0x10, RZ, 0xc0, !PT ;  /* 0x0000001016ff7812 */ /* 0x040fe4000782c0ff */
[----:B------:R-:W-:-:S11]  /*633c0*/  LOP3.LUT P3, RZ, R22, 0x8, RZ, 0xc0, !PT ;  /* 0x0000000816ff7812 */ /* 0x000fd6000786c0ff */
[----:B---3--:R-:W-:-:S05]  /*633d0*/  @!P1 IMAD R9, R142, R17, RZ ;  /* 0x000000118e099224 */ /* 0x008fca00078e02ff */
[----:B------:R3:W-:Y:S01]  /*633e0*/  @!P1 STG.E.U8 desc[UR50][R226.64+0x1e8], R9 ;  /* 0x0001e809e2009986 */ /* 0x0007e2000c101132 */
[----:B------:R-:W-:Y:S01]  /*633f0*/  ISETP.LT.OR P1, PT, R0, 0x1f1, !P2 ;  /* 0x000001f10000780c */ /* 0x000fe20005721670 */
[----:B------:R-:W-:Y:S01]  /*63400*/  @!P3 IMAD R143, R143, R17, RZ ;  /* 0x000000118f8fb224 */ /* 0x000fe200078e02ff */
[----:B------:R-:W-:-:S04]  /*63410*/  LOP3.LUT P4, RZ, R22, 0x4, RZ, 0xc0, !PT ;  /* 0x0000000416ff7812 */ /* 0x000fc8000788c0ff */
[----:B------:R0:W-:Y:S01]  /*63420*/  @!P3 STG.E.U8 desc[UR50][R224.64+0x1e9], R143 ;  /* 0x0001e98fe000b986 */ /* 0x0001e2000c101132 */
[----:B------:R-:W-:-:S06]  /*63430*/  ISETP.LT.OR P3, PT, R0, 0x1f2, !P2 ;  /* 0x000001f20000780c */ /* 0x000fcc0005761670 */
[----:B-1----:R-:W-:Y:S01]  /*63440*/  @!P1 IMAD R3, R144, R17, RZ ;  /* 0x0000001190039224 */ /* 0x002fe200078e02ff */
[----:B------:R-:W-:-:S04]  /*63450*/  LOP3.LUT P5, RZ, R22, 0x2, RZ, 0xc0, !PT ;  /* 0x0000000216ff7812 */ /* 0x000fc800078ac0ff */
[----:B------:R0:W-:Y:S01]  /*63460*/  @!P1 STG.E.U8 desc[UR50][R4.64+0x1f0], R3 ;  /* 0x0001f00304009986 */ /* 0x0001e2000c101132 */
[C---:B------:R-:W-:Y:S02]  /*63470*/  ISETP.LT.OR P1, PT, R0.reuse, 0x1f9, !P2 ;  /* 0x000001f90000780c */ /* 0x040fe40005721670 */
[----:B------:R-:W-:Y:S02]  /*63480*/  ISETP.LT.OR P2, PT, R0, 0x1fa, !P2 ;  /* 0x000001fa0000780c */ /* 0x000fe40005741670 */
[----:B------:R-:W-:Y:S02]  /*63490*/  LOP3.LUT P6, RZ, R22, 0x1, RZ, 0xc0, !PT ;  /* 0x0000000116ff7812 */ /* 0x000fe400078cc0ff */
[----:B------:R-:W-:Y:S01]  /*634a0*/  LOP3.LUT P0, RZ, R19, 0x800000, RZ, 0xc0, !PT ;  /* 0x0080000013ff7812 */ /* 0x000fe2000780c0ff */
[-C--:B------:R-:W-:Y:S02]  /*634b0*/  @!P3 IMAD R145, R145, R17.reuse, RZ ;  /* 0x000000119191b224 */ /* 0x080fe400078e02ff */
[----:B--2---:R-:W-:-:S02]  /*634c0*/  @!P4 IMAD R7, R146, R17, RZ ;  /* 0x000000119207c224 */ /* 0x004fc400078e02ff */
[-C--:B------:R-:W-:Y:S01]  /*634d0*/  @!P5 IMAD R147, R147, R17.reuse, RZ ;  /* 0x000000119393d224 */ /* 0x080fe200078e02ff */
[----:B------:R0:W-:Y:S04]  /*634e0*/  @!P3 STG.E.U8 desc[UR50][R4.64+0x1f1], R145 ;  /* 0x0001f1910400b986 */ /* 0x0001e8000c101132 */
[----:B------:R0:W-:Y:S04]  /*634f0*/  @!P4 STG.E.U8 desc[UR50][R222.64+0x1f0], R7 ;  /* 0x0001f007de00c986 */ /* 0x0001e8000c101132 */
[----:B------:R0:W-:Y:S01]  /*63500*/  @!P5 STG.E.U8 desc[UR50][R220.64+0x1f1], R147 ;  /* 0x0001f193dc00d986 */ /* 0x0001e2000c101132 */
[----:B---3--:R-:W-:-:S02]  /*63510*/  @!P1 IMAD R9, R148, R17, RZ ;  /* 0x0000001194099224 */ /* 0x008fc400078e02ff */
[-C--:B------:R-:W-:Y:S02]  /*63520*/  @!P2 IMAD R149, R149, R17.reuse, RZ ;  /* 0x000000119595a224 */ /* 0x080fe400078e02ff */
[-C--:B------:R-:W-:Y:S02]  /*63530*/  @!P6 IMAD R11, R150, R17.reuse, RZ ;  /* 0x00000011960be224 */ /* 0x080fe400078e02ff */
[----:B------:R-:W-:Y:S01]  /*63540*/  @!P0 IMAD R151, R151, R17, RZ ;  /* 0x0000001197978224 */ /* 0x000fe200078e02ff */
[----:B------:R0:W-:Y:S04]  /*63550*/  @!P1 STG.E.U8 desc[UR50][R4.64+0x1f8], R9 ;  /* 0x0001f80904009986 */ /* 0x0001e8000c101132 */
[----:B------:R0:W-:Y:S04]  /*63560*/  @!P2 STG.E.U8 desc[UR50][R4.64+0x1f9], R149 ;  /* 0x0001f9950400a986 */ /* 0x0001e8000c101132 */
[----:B------:R0:W-:Y:S04]  /*63570*/  @!P6 STG.E.U8 desc[UR50][R218.64+0x1f8], R11 ;  /* 0x0001f80bda00e986 */ /* 0x0001e8000c101132 */
[----:B------:R0:W-:Y:S02]  /*63580*/  @!P0 STG.E.U8 desc[UR50][R216.64+0x1f9], R151 ;  /* 0x0001f997d8008986 */ /* 0x0001e4000c101132 */
.L_x_1570:
[----:B------:R-:W-:Y:S05]  /*63590*/  BSYNC B0 ;  /* 0x0000000000007941 */ /* 0x000fea0003800000 */
.L_x_32:
[----:B0-----:R-:W2:Y:S04]  /*635a0*/  LDL.LU R3, [R1+0xa60] ;  /* 0x000a600001037983 */ /* 0x001ea80000300800 */
[----:B------:R-:W2:Y:S01]  /*635b0*/  LDL.LU R2, [R1+0xa64] ;  /* 0x000a640001027983 */ /* 0x000ea20000300800 */
[----:B------:R-:W-:Y:S01]  /*635c0*/  ULDC UR4, c[0x0][0xc] ;  /* 0x0000030000047ab9 */ /* 0x000fe20000000800 */
[----:B------:R-:W-:Y:S01]  /*635d0*/  ULDC UR5, c[0x0][0x10] ;  /* 0x0000040000057ab9 */ /* 0x000fe20000000800 */
[----:B------:R-:W2:Y:S01]  /*635e0*/  LDC R5, c[0x0][0x14] ;  /* 0x00000500ff057b82 */ /* 0x000ea20000000800 */
[----:B------:R-:W-:Y:S01]  /*635f0*/  UIMAD.WIDE.U32 UR4, UR4, UR5, URZ ;  /* 0x00000005040472a5 */ /* 0x000fe2000f8e003f */
[----:B------:R-:W-:Y:S01]  /*63600*/  PRMT R0, RZ, 0x7610, R0 ;  /* 0x00007610ff007816 */ /* 0x000fe20000000000 */
[----:B------:R-:W-:Y:S01]  /*63610*/  UMOV UR48, 0xffffffff ;  /* 0xffffffff00307882 */ /* 0x000fe20000000000 */
[----:B------:R-:W-:-:S03]  /*63620*/  UMOV UR40, 0xffffffff ;  /* 0xffffffff00287882 */ /* 0x000fc60000000000 */
[----:B--2---:R-:W-:-:S04]  /*63630*/  IMAD.WIDE.U32 R2, R5, UR4, R2 ;  /* 0x0000000405027c25 */ /* 0x004fc8000f8e0002 */
[----:B------:R-:W-:Y:S01]  /*63640*/  IMAD R5, R5, UR5, RZ ;  /* 0x0000000505057c24 */ /* 0x000fe2000f8e02ff */
[----:B------:R-:W-:Y:S01]  /*63650*/  ULDC.64 UR4, c[0x0][0x650] ;  /* 0x0001940000047ab9 */ /* 0x000fe20000000a00 */
[----:B------:R-:W-:Y:S01]  /*63660*/  IMAD.MOV.U32 R6, RZ, RZ, R2 ;  /* 0x000000ffff067224 */ /* 0x000fe200078e0002 */
[----:B------:R-:W-:Y:S01]  /*63670*/  ISETP.GE.U32.AND P0, PT, R2, UR4, PT ;  /* 0x0000000402007c0c */ /* 0x000fe2000bf06070 */
[----:B------:R-:W-:-:S05]  /*63680*/  IMAD.IADD R4, R3, 0x1, R5 ;  /* 0x0000000103047824 */ /* 0x000fca00078e0205 */
[----:B------:R0:W-:Y:S01]  /*63690*/  STL [R1+0xa60], R4 ;  /* 0x000a600401007387 */ /* 0x0001e20000100800 */
[----:B------:R-:W-:-:S03]  /*636a0*/  ISETP.GE.U32.AND.EX P0, PT, R4, UR5, PT, P0 ;  /* 0x0000000504007c0c */ /* 0x000fc6000bf06100 */
[----:B------:R0:W-:Y:S10]  /*636b0*/  STL [R1+0xa64], R6 ;  /* 0x000a640601007387 */ /* 0x0001f40000100800 */
[----:B0-----:R-:W-:Y:S05]  /*636c0*/  @P0 BRA `(.L_x_1571) ;  /* 0x0000000400800947 */ /* 0x001fea0003800000 */
[----:B------:R-:W0:Y:S01]  /*636d0*/  S2UR UR6, SR_CTAID.X ;  /* 0x00000000000679c3 */ /* 0x000e220000002500 */
[----:B------:R-:W-:Y:S01]  /*636e0*/  ULDC.64 UR4, c[0x0][0x628] ;  /* 0x00018a0000047ab9 */ /* 0x000fe20000000a00 */
[----:B------:R-:W-:Y:S01]  /*636f0*/  ULDC UR7, c[0x0][0x150] ;  /* 0x0000540000077ab9 */ /* 0x000fe20000000800 */
[----:B------:R-:W-:Y:S01]  /*63700*/  ISETP.NE.U32.AND P0, PT, RZ, UR4, PT ;  /* 0x00000004ff007c0c */ /* 0x000fe2000bf05070 */
[----:B------:R-:W-:Y:S01]  /*63710*/  ULDC UR15, c[0x0][0x630] ;  /* 0x00018c00000f7ab9 */ /* 0x000fe20000000800 */
[----:B------:R-:W-:Y:S01]  /*63720*/  R2UR UR16, R6 ;  /* 0x00000000061072ca */ /* 0x000fe200000e0000 */
[----:B------:R-:W-:Y:S01]  /*63730*/  ULDC UR19, c[0x0][0x154] ;  /* 0x0000550000137ab9 */ /* 0x000fe20000000800 */
[----:B------:R-:W-:Y:S01]  /*63740*/  ISETP.NE.AND.EX P0, PT, RZ, UR5, PT, P0 ;  /* 0x00000005ff007c0c */ /* 0x000fe2000bf05300 */
[----:B------:R-:W2:Y:S01]  /*63750*/  S2UR UR18, SR_CTAID.Y ;  /* 0x00000000001279c3 */ /* 0x000ea20000002600 */
[----:B------:R-:W-:Y:S02]  /*63760*/  R2UR UR17, R4 ;  /* 0x00000000041172ca */ /* 0x000fe400000e0000 */
[----:B------:R-:W-:-:S02]  /*63770*/  R2UR UR12, R6 ;  /* 0x00000000060c72ca */ /* 0x000fc400000e0000 */
[----:B------:R-:W-:Y:S02]  /*63780*/  R2UR UR13, R4 ;  /* 0x00000000040d72ca */ /* 0x000fe400000e0000 */
[----:B0-----:R-:W-:-:S05]  /*63790*/  I2FP.F32.U32 R0, UR6 ;  /* 0x0000000600007c45 */ /* 0x001fca0008201000 */
[----:B------:R-:W-:-:S04]  /*637a0*/  FMUL R0, R0, UR7 ;  /* 0x0000000700007c20 */ /* 0x000fc80008400000 */
[----:B------:R0:W0:Y:S01]  /*637b0*/  F2I.U32.TRUNC.NTZ R2, R0 ;  /* 0x0000000000027305 */ /* 0x000022000020f000 */
[----:B--2---:R-:W-:Y:S05]  /*637c0*/  @!P0 BRA `(.L_x_1572) ;  /* 0x0000000000308947 */ /* 0x004fea0003800000 */
        /* <DEDUP_REMOVED lines=12> */
.L_x_1572:
[----:B------:R-:W-:Y:S01]  /*63890*/  USHF.R.U64 UR40, UR12, UR15, UR13 ;  /* 0x0000000f0c287299 */ /* 0x000fe2000800120d */
[----:B0-----:R-:W-:Y:S01]  /*638a0*/  I2FP.F32.U32 R0, UR18 ;  /* 0x0000001200007c45 */ /* 0x001fe20008201000 */
[----:B------:R-:W-:Y:S02]  /*638b0*/  USHF.R.U32.HI UR4, URZ, UR15, UR13 ;  /* 0x0000000f3f047299 */ /* 0x000fe4000801160d */
[----:B------:R-:W-:Y:S02]  /*638c0*/  UIADD3 UR10, UP0, URZ, -UR40, URZ ;  /* 0x800000283f0a7290 */ /* 0x000fe4000ff1e03f */
[----:B------:R-:W-:Y:S01]  /*638d0*/  FMUL R0, R0, UR19 ;  /* 0x0000001300007c20 */ /* 0x000fe20008400000 */
[----:B------:R-:W-:Y:S01]  /*638e0*/  ULDC.64 UR12, c[0x0][0x620] ;  /* 0x00018800000c7ab9 */ /* 0x000fe20000000a00 */
[----:B------:R-:W-:Y:S01]  /*638f0*/  UIADD3.X UR4, URZ, ~UR4, URZ, UP0, !UPT ;  /* 0x800000043f047290 */ /* 0x000fe200087fe43f */
[----:B------:R-:W-:Y:S01]  /*63900*/  UMOV UR8, UR16 ;  /* 0x0000001000087c82 */ /* 0x000fe20008000000 */
[----:B------:R-:W-:-:S02]  /*63910*/  UMOV UR9, UR17 ;  /* 0x0000001100097c82 */ /* 0x000fc40008000000 */
[----:B------:R-:W0:Y:S01]  /*63920*/  F2I.U32.TRUNC.NTZ R0, R0 ;  /* 0x0000000000007305 */ /* 0x000e22000020f000 */
[----:B------:R-:W-:Y:S02]  /*63930*/  UIMAD UR4, UR4, UR12, URZ ;  /* 0x0000000c040472a4 */ /* 0x000fe4000f8e023f */
[----:B------:R-:W-:Y:S01]  /*63940*/  UIMAD.WIDE.U32 UR8, UR10, UR12, UR8 ;  /* 0x0000000c0a0872a5 */ /* 0x000fe2000f8e0008 */
[----:B------:R-:W-:Y:S01]  /*63950*/  R2UR UR12, R2 ;  /* 0x00000000020c72ca */ /* 0x000fe200000e0000 */
[----:B------:R-:W-:Y:S01]  /*63960*/  UIMAD UR10, UR10, UR13, UR4 ;  /* 0x0000000d0a0a72a4 */ /* 0x000fe2000f8e0204 */
[----:B------:R-:W-:Y:S01]  /*63970*/  ULDC UR11, c[0x0][0x618] ;  /* 0x00018600000b7ab9 */ /* 0x000fe20000000800 */
[----:B------:R-:W-:Y:S02]  /*63980*/  ULDC UR21, c[0x0][0x658] ;  /* 0x0001960000157ab9 */ /* 0x000fe40000000800 */
[----:B------:R-:W-:Y:S01]  /*63990*/  UIADD3 UR10, UR9, UR10, URZ ;  /* 0x0000000a090a7290 */ /* 0x000fe2000fffe03f */
[----:B------:R-:W-:Y:S01]  /*639a0*/  UMOV UR16, 0xffffffff ;  /* 0xffffffff00107882 */ /* 0x000fe20000000000 */
[----:B------:R-:W-:Y:S01]  /*639b0*/  ULDC.64 UR4, c[0x0][0x640] ;  /* 0x0001900000047ab9 */ /* 0x000fe20000000a00 */
[----:B------:R-:W-:Y:S01]  /*639c0*/  USHF.L.U32 UR17, UR16, UR21, URZ ;  /* 0x0000001510117299 */ /* 0x000fe2000800063f */
[----:B------:R-:W-:Y:S01]  /*639d0*/  ISETP.NE.U32.AND P0, PT, RZ, UR4, PT ;  /* 0x00000004ff007c0c */ /* 0x000fe2000bf05070 */
[----:B------:R-:W-:Y:S01]  /*639e0*/  USHF.R.U64 UR8, UR8, UR11, UR10 ;  /* 0x0000000b08087299 */ /* 0x000fe2000800120a */
[----:B0-----:R-:W-:Y:S01]  /*639f0*/  R2UR UR14, R0 ;  /* 0x00000000000e72ca */ /* 0x001fe200000e0000 */
[----:B------:R-:W-:Y:S01]  /*63a00*/  USHF.R.U32.HI UR10, URZ, UR11, UR10 ;  /* 0x0000000b3f0a7299 */ /* 0x000fe2000801160a */
[----:B------:R-:W-:Y:S01]  /*63a10*/  ISETP.NE.AND.EX P0, PT, RZ, UR5, PT, P0 ;  /* 0x00000005ff007c0c */ /* 0x000fe2000bf05300 */
[----:B------:R-:W-:Y:S01]  /*63a20*/  ULDC UR15, c[0x0][0x608] ;  /* 0x00018200000f7ab9 */ /* 0x000fe20000000800 */
[----:B------:R-:W-:-:S02]  /*63a30*/  ULOP3.LUT UR22, URZ, UR17, URZ, 0x33, !UPT ;  /* 0x000000113f167292 */ /* 0x000fc4000f8e333f */
[----:B------:R-:W-:Y:S02]  /*63a40*/  USHF.R.U64 UR17, UR8, UR15, UR10 ;  /* 0x0000000f08117299 */ /* 0x000fe4000800120a */
[----:B------:R-:W-:Y:S01]  /*63a50*/  USHF.R.U32.HI UR10, URZ, UR15, UR10 ;  /* 0x0000000f3f0a7299 */ /* 0x000fe2000801160a */
[----:B------:R-:W-:Y:S01]  /*63a60*/  UMOV UR19, 0x1 ;  /* 0x0000000100137882 */ /* 0x000fe20000000000 */
[----:B------:R-:W-:Y:S02]  /*63a70*/  UIADD3 UR12, -UR12, URZ, URZ ;  /* 0x0000003f0c0c7290 */ /* 0x000fe4000fffe13f */
[----:B------:R-:W-:Y:S02]  /*63a80*/  USHF.L.U32 UR16, UR19, UR21, URZ ;  /* 0x0000001513107299 */ /* 0x000fe4000800063f */
[----:B------:R-:W-:Y:S01]  /*63a90*/  USHF.R.U64 UR19, UR17, UR21, UR10 ;  /* 0x0000001511137299 */ /* 0x000fe2000800120a */
[----:B------:R-:W-:Y:S01]  /*63aa0*/  ULDC UR13, c[0x0][0x144] ;  /* 0x00005100000d7ab9 */ /* 0x000fe20000000800 */
[----:B------:R-:W-:Y:S01]  /*63ab0*/  ULDC UR7, c[0x0][0x600] ;  /* 0x0001800000077ab9 */ /* 0x000fe20000000800 */
[----:B------:R-:W-:-:S02]  /*63ac0*/  UIADD3 UR20, -UR14, URZ, URZ ;  /* 0x0000003f0e147290 */ /* 0x000fc4000fffe13f */
[----:B------:R-:W-:Y:S02]  /*63ad0*/  USHF.R.U32.HI UR15, URZ, UR21, UR10 ;  /* 0x000000153f0f7299 */ /* 0x000fe4000801160a */
[----:B------:R-:W-:Y:S02]  /*63ae0*/  UIADD3 UR9, UR7, -0x1, URZ ;  /* 0xffffffff07097890 */ /* 0x000fe4000fffe03f */
[----:B------:R-:W-:Y:S01]  /*63af0*/  UIMAD UR49, UR13, UR12, UR6 ;  /* 0x0000000c0d3172a4 */ /* 0x000fe2000f8e0206 */
[----:B------:R-:W-:Y:S01]  /*63b00*/  ULDC UR24, c[0x0][0x148] ;  /* 0x0000520000187ab9 */ /* 0x000fe20000000800 */
[----:B------:R-:W-:Y:S01]  /*63b10*/  ULDC UR21, c[0x0][0x648] ;  /* 0x0001920000157ab9 */ /* 0x000fe20000000800 */
[----:B------:R-:W-:Y:S01]  /*63b20*/  ULDC UR23, c[0x0][0x638] ;  /* 0x00018e0000177ab9 */ /* 0x000fe20000000800 */
        /* <DEDUP_REMOVED lines=12> */
.L_x_1573:
[----:B------:R-:W-:Y:S01]  /*63bf0*/  UISETP.NE.AND UP0, UPT, UR39, URZ, UPT ;  /* 0x0000003f2700728c */ /* 0x000fe2000bf05270 */
[----:B------:R-:W-:Y:S01]  /*63c00*/  IMAD.MOV.U32 R0, RZ, RZ, 0x1 ;  /* 0x00000001ff007424 */ /* 0x000fe200078e00ff */
[----:B------:R-:W-:Y:S02]  /*63c10*/  USHF.R.U64 UR4, UR14, UR21, UR15 ;  /* 0x000000150e047299 */ /* 0x000fe4000800120f */
[----:B------:R-:W-:Y:S02]  /*63c20*/  ULOP3.LUT UR17, UR17, UR22, URZ, 0xc0, !UPT ;  /* 0x0000001611117292 */ /* 0x000fe4000f8ec03f */
[----:B------:R-:W-:Y:S02]  /*63c30*/  UIADD3 UR5, -UR4, URZ, URZ ;  /* 0x0000003f04057290 */ /* 0x000fe4000fffe13f */
[----:B------:R-:W-:Y:S02]  /*63c40*/  UIMAD UR16, UR16, UR4, UR17 ;  /* 0x00000004101072a4 */ /* 0x000fe4000f8e0211 */
[----:B------:R-:W-:-:S02]  /*63c50*/  ULOP3.LUT UR9, UR8, UR9, URZ, 0xc0, !UPT ;  /* 0x0000000908097292 */ /* 0x000fc4000f8ec03f */
[----:B------:R-:W-:Y:S02]  /*63c60*/  @UP0 UIMAD UR49, UR24, UR20, UR18 ;  /* 0x00000014183102a4 */ /* 0x000fe4000f8e0212 */
[----:B------:R-:W-:-:S03]  /*63c70*/  UIMAD UR4, UR5, UR23, UR19 ;  /* 0x00000017050472a4 */ /* 0x000fc6000f8e0213 */
[----:B------:R-:W-:Y:S01]  /*63c80*/  ULDC UR5, c[0x0][0x610] ;  /* 0x0001840000057ab9 */ /* 0x000fe20000000800 */
[----:B------:R-:W-:Y:S02]  /*63c90*/  UIMAD UR4, UR4, UR7, UR9 ;  /* 0x00000007040472a4 */ /* 0x000fe4000f8e0209 */
[----:B------:R-:W-:-:S04]  /*63ca0*/  UIMAD UR49, UR16, UR5, UR49 ;  /* 0x00000005103172a4 */ /* 0x000fc8000f8e0231 */
[----:B------:R-:W-:Y:S02]  /*63cb0*/  USEL UR48, UR4, UR49, !UP0 ;  /* 0x0000003104307287 */ /* 0x000fe4000c000000 */
[----:B------:R-:W-:-:S12]  /*63cc0*/  USEL UR49, UR49, UR4, !UP0 ;  /* 0x0000000431317287 */ /* 0x000fd8000c000000 */
.L_x_1571:
[----:B------:R-:W-:-:S13]  /*63cd0*/  LOP3.LUT P0, RZ, R0, 0xff, RZ, 0xc0, !PT ;  /* 0x000000ff00ff7812 */ /* 0x000fda000780c0ff */
[----:B------:R-:W-:Y:S05]  /*63ce0*/  @P0 BRA `(.L_x_1574) ;  /* 0xfffff9d400bc0947 */ /* 0x000fea000383ffff */
[----:B------:R-:W-:Y:S05]  /*63cf0*/  EXIT ;  /* 0x000000000000794d */ /* 0x000fea0003800000 */
.L_x_7:
[----:B------:R-:W2:Y:S01]  /*63d00*/  LDL R5, [R1+0xa64] ;  /* 0x000a640001057983 */ /* 0x000ea20000100800 */
[----:B------:R-:W-:-:S03]  /*63d10*/  ULDC.64 UR4, c[0x0][0x650] ;  /* 0x0001940000047ab9 */ /* 0x000fc60000000a00 */
[----:B------:R-:W3:Y:S01]  /*63d20*/  LDL R4, [R1+0xa60] ;  /* 0x000a600001047983 */ /* 0x000ee20000100800 */
[----:B------:R-:W-:Y:S01]  /*63d30*/  PRMT R0, RZ, 0x7610, R0 ;  /* 0x00007610ff007816 */ /* 0x000fe20000000000 */
[----:B------:R-:W-:Y:S02]  /*63d40*/  IMAD.MOV.U32 R2, RZ, RZ, -0x1 ;  /* 0xffffffffff027424 */ /* 0x000fe400078e00ff */
[----:B------:R-:W-:Y:S02]  /*63d50*/  IMAD.MOV.U32 R3, RZ, RZ, -0x1 ;  /* 0xffffffffff037424 */ /* 0x000fe400078e00ff */
[----:B------:R-:W-:Y:S01]  /*63d60*/  IMAD.MOV.U32 R11, RZ, RZ, -0x1 ;  /* 0xffffffffff0b7424 */ /* 0x000fe200078e00ff */
[----:B--2---:R-:W-:-:S04]  /*63d70*/  ISETP.GE.U32.AND P0, PT, R5, UR4, PT ;  /* 0x0000000405007c0c */ /* 0x004fc8000bf06070 */
[----:B---3--:R-:W-:-:S13]  /*63d80*/  ISETP.GE.U32.AND.EX P0, PT, R4, UR5, PT, P0 ;  /* 0x0000000504007c0c */ /* 0x008fda000bf06100 */
        /* <DEDUP_REMOVED lines=21> */
.L_x_1576:
[----:B------:R-:W-:Y:S01]  /*63ee0*/  USHF.R.U64 UR4, UR14, UR19, UR15 ;  /* 0x000000130e047299 */ /* 0x000fe2000800120f */
[----:B------:R-:W-:Y:S01]  /*63ef0*/  R2UR UR7, R4 ;  /* 0x00000000040772ca */ /* 0x000fe200000e0000 */
[----:B------:R-:W-:Y:S02]  /*63f00*/  USHF.R.U32.HI UR5, URZ, UR19, UR15 ;  /* 0x000000133f057299 */ /* 0x000fe4000801160f */
[----:B------:R-:W-:Y:S01]  /*63f10*/  UIADD3 UR13, UP0, URZ, -UR4, URZ ;  /* 0x800000043f0d7290 */ /* 0x000fe2000ff1e03f */
[----:B------:R-:W-:Y:S01]  /*63f20*/  ULDC.64 UR14, c[0x0][0x620] ;  /* 0x00018800000e7ab9 */ /* 0x000fe20000000a00 */
[----:B------:R-:W-:Y:S02]  /*63f30*/  UMOV UR6, UR20 ;  /* 0x0000001400067c82 */ /* 0x000fe40008000000 */
[----:B------:R-:W-:Y:S02]  /*63f40*/  UIADD3.X UR5, URZ, ~UR5, URZ, UP0, !UPT ;  /* 0x800000053f057290 */ /* 0x000fe400087fe43f */
[----:B------:R-:W-:-:S02]  /*63f50*/  UISETP.NE.AND UP1, UPT, UR39, URZ, UPT ;  /* 0x0000003f2700728c */ /* 0x000fc4000bf25270 */
[----:B------:R-:W-:Y:S02]  /*63f60*/  UIMAD UR5, UR5, UR14, URZ ;  /* 0x0000000e050572a4 */ /* 0x000fe4000f8e023f */
[----:B------:R-:W-:Y:S02]  /*63f70*/  UIMAD.WIDE.U32 UR6, UR13, UR14, UR6 ;  /* 0x0000000e0d0672a5 */ /* 0x000fe4000f8e0006 */
[----:B------:R-:W-:Y:S01]  /*63f80*/  UIMAD UR5, UR13, UR15, UR5 ;  /* 0x0000000f0d0572a4 */ /* 0x000fe2000f8e0205 */
[----:B------:R-:W-:Y:S02]  /*63f90*/  ULDC UR14, c[0x0][0x608] ;  /* 0x00018200000e7ab9 */ /* 0x000fe40000000800 */
[----:B------:R-:W-:Y:S01]  /*63fa0*/  ULDC UR13, c[0x0][0x618] ;  /* 0x00018600000d7ab9 */ /* 0x000fe20000000800 */
[----:B------:R-:W-:Y:S01]  /*63fb0*/  UIADD3 UR5, UR7, UR5, URZ ;  /* 0x0000000507057290 */ /* 0x000fe2000fffe03f */
[----:B------:R-:W-:Y:S01]  /*63fc0*/  ULDC UR22, c[0x0][0x658] ;  /* 0x0001960000167ab9 */ /* 0x000fe20000000800 */
[----:B------:R-:W-:-:S02]  /*63fd0*/  @UP1 UIMAD UR8, UR11, UR12, UR10 ;  /* 0x0000000c0b0812a4 */ /* 0x000fc4000f8e020a */
[----:B------:R-:W-:Y:S02]  /*63fe0*/  USHF.R.U64 UR17, UR6, UR13, UR5 ;  /* 0x0000000d06117299 */ /* 0x000fe40008001205 */
[----:B------:R-:W-:Y:S01]  /*63ff0*/  USHF.R.U32.HI UR5, URZ, UR13, UR5 ;  /* 0x0000000d3f057299 */ /* 0x000fe20008011605 */
[----:B------:R-:W-:Y:S01]  /*64000*/  ULDC.64 UR6, c[0x0][0x640] ;  /* 0x0001900000067ab9 */ /* 0x000fe20000000a00 */
[----:B------:R-:W-:Y:S01]  /*64010*/  UMOV UR10, 0xffffffff ;  /* 0xffffffff000a7882 */ /* 0x000fe20000000000 */
[----:B------:R-:W-:Y:S01]  /*64020*/  ISETP.NE.U32.AND P0, PT, RZ, UR6, PT ;  /* 0x00000006ff007c0c */ /* 0x000fe2000bf05070 */
[----:B------:R-:W-:Y:S02]  /*64030*/  USHF.R.U64 UR18, UR17, UR14, UR5 ;  /* 0x0000000e11127299 */ /* 0x000fe40008001205 */
[----:B------:R-:W-:Y:S01]  /*64040*/  USHF.R.U32.HI UR5, URZ, UR14, UR5 ;  /* 0x0000000e3f057299 */ /* 0x000fe20008011605 */
[----:B------:R-:W-:Y:S01]  /*64050*/  ISETP.NE.AND.EX P0, PT, RZ, UR7, PT, P0 ;  /* 0x00000007ff007c0c */ /* 0x000fe2000bf05300 */
[----:B------:R-:W-:-:S02]  /*64060*/  USHF.L.U32 UR11, UR10, UR22, URZ ;  /* 0x000000160a0b7299 */ /* 0x000fc4000800063f */
[----:B------:R-:W-:Y:S01]  /*64070*/  USHF.R.U64 UR19, UR18, UR22, UR5 ;  /* 0x0000001612137299 */ /* 0x000fe20008001205 */
[----:B------:R-:W-:Y:S01]  /*64080*/  ULDC UR20, c[0x0][0x600] ;  /* 0x0001800000147ab9 */ /* 0x000fe20000000800 */
[----:B------:R-:W-:Y:S02]  /*64090*/  USHF.R.U32.HI UR10, URZ, UR22, UR5 ;  /* 0x000000163f0a7299 */ /* 0x000fe40008011605 */
[----:B------:R-:W-:Y:S02]  /*640a0*/  UIADD3 UR21, UR20, -0x1, URZ ;  /* 0xffffffff14157890 */ /* 0x000fe4000fffe03f */
[----:B------:R-:W-:Y:S01]  /*640b0*/  ULOP3.LUT UR26, URZ, UR11, URZ, 0x33, !UPT ;  /* 0x0000000b3f1a7292 */ /* 0x000fe2000f8e333f */
        /* <DEDUP_REMOVED lines=17> */
.L_x_1577:
[----:B------:R-:W-:Y:S01]  /*641d0*/  USHF.R.U64 UR6, UR5, UR23, UR10 ;  /* 0x0000001705067299 */ /* 0x000fe2000800120a */
[----:B------:R-:W-:Y:S01]  /*641e0*/  IMAD.MOV.U32 R0, RZ, RZ, 0x1 ;  /* 0x00000001ff007424 */ /* 0x000fe200078e00ff */
[----:B------:R-:W-:Y:S01]  /*641f0*/  USHF.L.U32 UR25, UR25, UR22, URZ ;  /* 0x0000001619197299 */ /* 0x000fe2000800063f */
[----:B------:R-:W-:Y:S01]  /*64200*/  IMAD.U32 R11, RZ, RZ, UR4 ;  /* 0x00000004ff0b7e24 */ /* 0x000fe2000f8e00ff */
[----:B------:R-:W-:Y:S02]  /*64210*/  ULOP3.LUT UR5, UR18, UR26, URZ, 0xc0, !UPT ;  /* 0x0000001a12057292 */ /* 0x000fe4000f8ec03f */
[----:B------:R-:W-:Y:S02]  /*64220*/  UIADD3 UR7, -UR6, URZ, URZ ;  /* 0x0000003f06077290 */ /* 0x000fe4000fffe13f */
[----:B------:R-:W-:Y:S02]  /*64230*/  UIMAD UR6, UR25, UR6, UR5 ;  /* 0x00000006190672a4 */ /* 0x000fe4000f8e0205 */
[----:B------:R-:W-:-:S02]  /*64240*/  ULOP3.LUT UR17, UR17, UR21, URZ, 0xc0, !UPT ;  /* 0x0000001511117292 */ /* 0x000fc4000f8ec03f */
[----:B------:R-:W-:Y:S02]  /*64250*/  UIMAD UR5, UR7, UR24, UR19 ;  /* 0x00000018070572a4 */ /* 0x000fe4000f8e0213 */
[----:B------:R-:W-:Y:S01]  /*64260*/  UISETP.NE.AND UP0, UPT, UR39, URZ, UPT ;  /* 0x0000003f2700728c */ /* 0x000fe2000bf05270 */
[----:B------:R-:W-:Y:S01]  /*64270*/  ULDC UR7, c[0x0][0x610] ;  /* 0x0001840000077ab9 */ /* 0x000fe20000000800 */
[----:B------:R-:W-:Y:S02]  /*64280*/  UIMAD UR5, UR5, UR20, UR17 ;  /* 0x00000014050572a4 */ /* 0x000fe4000f8e0211 */
[----:B------:R-:W-:-:S04]  /*64290*/  UIMAD UR8, UR6, UR7, UR8 ;  /* 0x00000007060872a4 */ /* 0x000fc8000f8e0208 */
[----:B------:R-:W-:Y:S02]  /*642a0*/  USEL UR6, UR5, UR8, !UP0 ;  /* 0x0000000805067287 */ /* 0x000fe4000c000000 */
[----:B------:R-:W-:-:S04]  /*642b0*/  USEL UR8, UR8, UR5, !UP0 ;  /* 0x0000000508087287 */ /* 0x000fc8000c000000 */
[----:B------:R-:W-:Y:S02]  /*642c0*/  IMAD.U32 R3, RZ, RZ, UR6 ;  /* 0x00000006ff037e24 */ /* 0x000fe4000f8e00ff */
[----:B------:R-:W-:-:S07]  /*642d0*/  IMAD.U32 R2, RZ, RZ, UR8 ;  /* 0x00000008ff027e24 */ /* 0x000fce000f8e00ff */
.L_x_1575:
[----:B------:R-:W-:-:S08]  /*642e0*/  NOP ;  /* 0x0000000000007918 */ /* 0x000fd00000000000 */
[----:B0-----:R-:W0:-:S00]  /*642f0*/  USETMAXREG.DEALLOC.CTAPOOL 0x18 ;  /* 0x00000018000079c8 */ /* 0x001e0000080e0500 */
[----:B------:R-:W-:-:S13]  /*64300*/  ISETP.NE.AND P0, PT, RZ, UR9, PT ;  /* 0x00000009ff007c0c */ /* 0x000fda000bf05270 */
[----:B------:R-:W-:Y:S05]  /*64310*/  @P0 EXIT ;  /* 0x000000000000094d */ /* 0x000fea0003800000 */
[----:B0-----:R-:W-:Y:S01]  /*64320*/  LOP3.LUT P0, RZ, R0, 0xff, RZ, 0xc0, !PT ;  /* 0x000000ff00ff7812 */ /* 0x001fe2000780c0ff */
[----:B------:R-:W-:Y:S02]  /*64330*/  IMAD.MOV.U32 R0, RZ, RZ, 0x1 ;  /* 0x00000001ff007424 */ /* 0x000fe400078e00ff */
[----:B------:R-:W-:-:S10]  /*64340*/  IMAD.MOV.U32 R6, RZ, RZ, RZ ;  /* 0x000000ffff067224 */ /* 0x000fd400078e00ff */
[----:B------:R-:W-:Y:S05]  /*64350*/  @!P0 BRA `(.L_x_1578) ;  /* 0x0000000c00788947 */ /* 0x000fea0003800000 */
[----:B------:R-:W0:Y:S01]  /*64360*/  S2R R0, SR_CgaCtaId ;  /* 0x0000000000007919 */ /* 0x000e220000008800 */
[----:B------:R-:W1:Y:S01]  /*64370*/  LDC R4, c[0x0][0x28c] ;  /* 0x0000a300ff047b82 */ /* 0x000e620000000800 */
[----:B------:R-:W-:Y:S01]  /*64380*/  ULDC UR5, c[0x0][0x658] ;  /* 0x0001960000057ab9 */ /* 0x000fe20000000800 */
[----:B------:R-:W-:Y:S01]  /*64390*/  UMOV UR7, 0xffffffff ;  /* 0xffffffff00077882 */ /* 0x000fe20000000000 */
[----:B------:R-:W-:Y:S01]  /*643a0*/  ULDC UR6, c[0x0][0xc] ;  /* 0x0000030000067ab9 */ /* 0x000fe20000000800 */
[----:B------:R-:W-:Y:S01]  /*643b0*/  USHF.L.U32 UR9, UR7, UR5, URZ ;  /* 0x0000000507097299 */ /* 0x000fe2000800063f */
[----:B------:R-:W-:Y:S01]  /*643c0*/  BSSY B0, `(.L_x_1578) ;  /* 0x00000d7000007945 */ /* 0x000fe20003800000 */
[----:B------:R-:W-:Y:S01]  /*643d0*/  UMOV UR8, 0x1 ;  /* 0x0000000100087882 */ /* 0x000fe20000000000 */
[----:B------:R-:W-:Y:S01]  /*643e0*/  ULDC UR7, c[0x0][0x10] ;  /* 0x0000040000077ab9 */ /* 0x000fe20000000800 */
[----:B------:R-:W-:Y:S01]  /*643f0*/  USHF.L.U32 UR5, UR8, UR5, URZ ;  /* 0x0000000508057299 */ /* 0x000fe2000800063f */
[----:B------:R-:W-:Y:S01]  /*64400*/  IMAD.MOV.U32 R9, RZ, RZ, 0x1 ;  /* 0x00000001ff097424 */ /* 0x000fe200078e00ff */
[----:B------:R-:W-:Y:S01]  /*64410*/  UIMAD.WIDE.U32 UR6, UR6, UR7, URZ ;  /* 0x00000007060672a5 */ /* 0x000fe2000f8e003f */
[----:B------:R-:W-:Y:S01]  /*64420*/  IMAD.MOV.U32 R6, RZ, RZ, RZ ;  /* 0x000000ffff067224 */ /* 0x000fe200078e00ff */
[----:B------:R-:W-:Y:S01]  /*64430*/  ULDC UR8, c[0x0][0x14] ;  /* 0x0000050000087ab9 */ /* 0x000fe20000000800 */
[----:B------:R-:W-:Y:S01]  /*64440*/  ULDC UR4, c[0x0][0x600] ;  /* 0x0001800000047ab9 */ /* 0x000fe20000000800 */
[----:B------:R-:W-:-:S02]  /*64450*/  UIMAD.WIDE.U32 UR20, UR6, UR8, URZ ;  /* 0x00000008061472a5 */ /* 0x000fc4000f8e003f */
[----:B------:R-:W-:Y:S02]  /*64460*/  UIMAD UR7, UR7, UR8, URZ ;  /* 0x00000008070772a4 */ /* 0x000fe4000f8e023f */
[----:B------:R-:W-:Y:S02]  /*64470*/  ULOP3.LUT UR24, UR38, 0x2, URZ, 0xfc, !UPT ;  /* 0x0000000226187892 */ /* 0x000fe4000f8efc3f */
[----:B------:R-:W-:Y:S02]  /*64480*/  UIADD3 UR4, UR4, -0x1, URZ ;  /* 0xffffffff04047890 */ /* 0x000fe4000fffe03f */
[----:B------:R-:W-:Y:S01]  /*64490*/  ULOP3.LUT UR6, URZ, UR9, URZ, 0x33, !UPT ;  /* 0x000000093f067292 */ /* 0x000fe2000f8e333f */
[----:B-1----:R-:W-:Y:S01]  /*644a0*/  VIADD R4, R4, 0x7f ;  /* 0x0000007f04047836 */ /* 0x002fe20000000000 */
[----:B------:R-:W-:Y:S01]  /*644b0*/  UIADD3 UR7, UR21, UR7, URZ ;  /* 0x0000000715077290 */ /* 0x000fe2000fffe03f */
[----:B------:R-:W-:-:S03]  /*644c0*/  ULDC.64 UR22, c[0x0][0x198] ;  /* 0x0000660000167ab9 */ /* 0x000fc60000000a00 */
[----:B------:R-:W-:Y:S01]  /*644d0*/  SHF.R.S32.HI R5, RZ, 0x1f, R4 ;  /* 0x0000001fff057819 */ /* 0x000fe20000011404 */
[C---:B0-----:R-:W-:Y:S02]  /*644e0*/  IMAD.SHL.U32 R16, R0.reuse, 0x100, RZ ;  /* 0x0000010000107824 */ /* 0x041fe400078e00ff */
[----:B------:R-:W-:Y:S01]  /*644f0*/  IMAD.SHL.U32 R0, R0, 0x8000, RZ ;  /* 0x0000800000007824 */ /* 0x000fe200078e00ff */
[----:B------:R-:W-:Y:S02]  /*64500*/  LEA.HI R5, R5, R4, RZ, 0x7 ;  /* 0x0000000405057211 */ /* 0x000fe400078f38ff */
[----:B------:R-:W-:Y:S02]  /*64510*/  LOP3.LUT R16, R16, 0x100, RZ, 0xc0, !PT ;  /* 0x0000010010107812 */ /* 0x000fe400078ec0ff */
[----:B------:R-:W-:Y:S02]  /*64520*/  LOP3.LUT R0, R0, 0x8000, RZ, 0xc0, !PT ;  /* 0x0000800000007812 */ /* 0x000fe400078ec0ff */
[----:B------:R-:W-:-:S03]  /*64530*/  SHF.R.S32.HI R7, RZ, 0x7, R5 ;  /* 0x00000007ff077819 */ /* 0x000fc60000011405 */
[----:B------:R-:W-:Y:S02]  /*64540*/  VIADD R8, R0, 0x18100 ;  /* 0x0001810000087836 */ /* 0x000fe40000000000 */
[----:B------:R-:W-:Y:S02]  /*64550*/  IMAD.MOV.U32 R0, RZ, RZ, 0x1 ;  /* 0x00000001ff007424 */ /* 0x000fe400078e00ff */
[----:B------:R-:W-:-:S07]  /*64560*/  VIADD R17, R7, 0x1 ;  /* 0x0000000107117836 */ /* 0x000fce0000000000 */
.L_x_1589:
[----:B------:R-:W-:-:S03]  /*64570*/  UMOV UR8, 0xffffffff ;  /* 0xffffffff00087882 */ /* 0x000fc60000000000 */
[----:B------:R-:W-:Y:S05]  /*64580*/  BRA.DIV UR8, `(.L_x_1579) ;  /* 0x0000000e08907947 */ /* 0x000fea000b800000 */
[----:B------:R-:W-:-:S13]  /*64590*/  ELECT P6, URZ, PT ;  /* 0x00000000003f782f */ /* 0x000fda00038c0000 */
.L_x_1598:
[----:B------:R-:W0:Y:S01]  /*645a0*/  LDC R4, c[0x0][0x28c] ;  /* 0x0000a300ff047b82 */ /* 0x000e220000000800 */
[----:B------:R-:W-:Y:S01]  /*645b0*/  BSSY B1, `(.L_x_1580) ;  /* 0x000003a000017945 */ /* 0x000fe20003800000 */
[----:B0-----:R-:W-:-:S13]  /*645c0*/  ISETP.LT.OR P6, PT, R4, 0x1, !P6 ;  /* 0x000000010400780c */ /* 0x001fda00077c1670 */
[----:B------:R-:W-:Y:S05]  /*645d0*/  @P6 BRA `(.L_x_1581) ;  /* 0x0000000000dc6947 */ /* 0x000fea0003800000 */
[----:B------:R-:W-:Y:S02]  /*645e0*/  IMAD R3, R3, 0x200, R16 ;  /* 0x0000020003037824 */ /* 0x000fe400078e0210 */
[----:B------:R-:W-:Y:S02]  /*645f0*/  IMAD R2, R2, 0x180, RZ ;  /* 0x0000018002027824 */ /* 0x000fe400078e02ff */
[----:B------:R-:W-:Y:S02]  /*64600*/  IMAD.MOV.U32 R14, RZ, RZ, RZ ;  /* 0x000000ffff0e7224 */ /* 0x000fe400078e00ff */
[----:B------:R-:W-:Y:S02]  /*64610*/  IMAD.MOV.U32 R4, RZ, RZ, R17 ;  /* 0x000000ffff047224 */ /* 0x000fe400078e0011 */
[----:B------:R-:W-:Y:S02]  /*64620*/  IMAD.MOV.U32 R5, RZ, RZ, R0 ;  /* 0x000000ffff057224 */ /* 0x000fe400078e0000 */
[----:B------:R-:W-:-:S07]  /*64630*/  IMAD.MOV.U32 R13, RZ, RZ, R6 ;  /* 0x000000ffff0d7224 */ /* 0x000fce00078e0006 */
.L_x_1584:
[----:B------:R-:W0:Y:S01]  /*64640*/  S2R R15, SR_CgaCtaId ;  /* 0x00000000000f7919 */ /* 0x000e220000008800 */
[----:B------:R-:W-:Y:S02]  /*64650*/  MOV R10, 0x400 ;  /* 0x00000400000a7802 */ /* 0x000fe40000000f00 */
[----:B------:R-:W-:Y:S02]  /*64660*/  SHF.L.U32 R12, R5, 0x1f, RZ ;  /* 0x0000001f050c7819 */ /* 0x000fe400000006ff */
[----:B0-----:R-:W-:-:S05]  /*64670*/  LEA R10, R15, R10, 0x18 ;  /* 0x0000000a0f0a7211 */ /* 0x001fca00078ec0ff */
[----:B------:R-:W-:-:S04]  /*64680*/  IMAD R15, R13, 0x8, R10 ;  /* 0x000000080d0f7824 */ /* 0x000fc800078e020a */
[----:B------:R-:W0:Y:S02]  /*64690*/  SYNCS.PHASECHK.TRANS64.TRYWAIT P0, [R15+URZ+0x10], R12 ;  /* 0x0000100c0f0075a7 */ /* 0x000e24000800017f */
[----:B0-----:R-:W-:Y:S05]  /*646a0*/  @!P0 BRA `(.L_x_1582) ;  /* 0x0000000c00688947 */ /* 0x001fea0003800000 */
.L_x_1599:
[----:B------:R-:W1:Y:S01]  /*646b0*/  S2R R18, SR_TID.X ;  /* 0x0000000000127919 */ /* 0x000e620000002100 */
[----:B------:R-:W-:-:S04]  /*646c0*/  UPRMT UR8, UR24, 0x9910, URZ ;  /* 0x0000991018087896 */ /* 0x000fc8000800003f */
[----:B------:R-:W-:Y:S01]  /*646d0*/  UISETP.NE.AND UP0, UPT, UR8, 0x2, UPT ;  /* 0x000000020800788c */ /* 0x000fe2000bf05270 */
[----:B-1----:R-:W-:-:S13]  /*646e0*/  LOP3.LUT P0, RZ, R18, 0x7f, RZ, 0xc0, !PT ;  /* 0x0000007f12ff7812 */ /* 0x002fda000780c0ff */
[----:B0-----:R-:W0:Y:S02]  /*646f0*/  @!P0 LDC R12, c[0x0][0x500] ;  /* 0x00014000ff0c8b82 */ /* 0x001e240000000800 */
[----:B0-----:R0:W-:Y:S01]  /*64700*/  @!P0 SYNCS.ARRIVE.TRANS64 RZ, [R15+URZ], R12 ;  /* 0x0000000c0fff89a7 */ /* 0x0011e2000800003f */
[----:B------:R-:W-:-:S13]  /*64710*/  PLOP3.LUT P0, PT, PT, PT, UP0, 0x80, 0x0 ;  /* 0x000000000000781c */ /* 0x000fda0003f0f008 */
[----:B0-----:R-:W-:Y:S05]  /*64720*/  @P0 BRA `(.L_x_1583) ;  /* 0x0000000000040947 */ /* 0x001fea0003800000 */
[----:B------:R-:W-:Y:S01]  /*64730*/  BPT.TRAP 0x1 ;  /* 0x000000040000795c */ /* 0x000fe20000300000 */
.L_x_1583:
[C---:B------:R-:W-:Y:S01]  /*64740*/  IMAD R12, R13.reuse, 0xc000, R10 ;  /* 0x0000c0000d0c7824 */ /* 0x040fe200078e020a */
[----:B------:R-:W-:Y:S01]  /*64750*/  R2UR UR13, R10 ;  /* 0x000000000a0d72ca */ /* 0x000fe200000e0000 */
[----:B------:R-:W-:Y:S01]  /*64760*/  IMAD R10, R13, 0x10000, R8 ;  /* 0x000100000d0a7824 */ /* 0x000fe200078e0208 */
[----:B------:R-:W-:Y:S01]  /*64770*/  R2UR UR18, R2 ;  /* 0x00000000021272ca */ /* 0x000fe200000e0000 */
[----:B------:R-:W-:Y:S01]  /*64780*/  VIADD R4, R4, 0xffffffff ;  /* 0xffffffff04047836 */ /* 0x000fe20000000000 */
[----:B------:R-:W-:Y:S01]  /*64790*/  R2UR UR8, R12 ;  /* 0x000000000c0872ca */ /* 0x000fe200000e0000 */
[----:B------:R-:W-:Y:S01]  /*647a0*/  UIADD3 UR14, UP0, UR22, 0xf0, URZ ;  /* 0x000000f0160e7890 */ /* 0x000fe2000ff1e03f */
[----:B------:R-:W-:Y:S01]  /*647b0*/  R2UR UR11, R10 ;  /* 0x000000000a0b72ca */ /* 0x000fe200000e0000 */
[----:B------:R-:W-:Y:S01]  /*647c0*/  UIADD3 UR26, UP1, UR22, 0x1f0, URZ ;  /* 0x000001f0161a7890 */ /* 0x000fe2000ff3e03f */
[----:B------:R-:W-:Y:S01]  /*647d0*/  R2UR UR9, R15 ;  /* 0x000000000f0972ca */ /* 0x000fe200000e0000 */
[----:B------:R-:W-:Y:S01]  /*647e0*/  UIADD3.X UR15, URZ, UR23, URZ, UP0, !UPT ;  /* 0x000000173f0f7290 */ /* 0x000fe200087fe43f */
[----:B------:R-:W-:Y:S01]  /*647f0*/  R2UR UR10, R14 ;  /* 0x000000000e0a72ca */ /* 0x000fe200000e0000 */
[----:B------:R-:W-:Y:S01]  /*64800*/  VIADD R13, R13, 0x1 ;  /* 0x000000010d0d7836 */ /* 0x000fe20000000000 */
[----:B------:R-:W-:Y:S01]  /*64810*/  R2UR UR12, R11 ;  /* 0x000000000b0c72ca */ /* 0x000fe200000e0000 */
[----:B------:R-:W-:Y:S01]  /*64820*/  UIADD3.X UR27, URZ, UR23, URZ, UP1, !UPT ;  /* 0x000000173f1b7290 */ /* 0x000fe20008ffe43f */
[----:B------:R-:W-:Y:S01]  /*64830*/  R2UR UR19, R3 ;  /* 0x00000000031372ca */ /* 0x000fe200000e0000 */
[----:B------:R-:W-:Y:S01]  /*64840*/  UMOV UR16, 0x0 ;  /* 0x0000000000107882 */ /* 0x000fe20000000000 */
[----:B------:R-:W-:Y:S01]  /*64850*/  ISETP.GT.AND P1, PT, R4, 0x1, PT ;  /* 0x000000010400780c */ /* 0x000fe20003f24270 */
[----:B------:R-:W-:Y:S01]  /*64860*/  UIADD3 UR8, UR8, 0x100, URZ ;  /* 0x0000010008087890 */ /* 0x000fe2000fffe03f */
[----:B------:R-:W-:Y:S01]  /*64870*/  ISETP.NE.AND P0, PT, R13, 0x2, PT ;  /* 0x000000020d00780c */ /* 0x000fe20003f05270 */
[----:B------:R-:W-:Y:S01]  /*64880*/  UIADD3 UR13, UR13, UR11, URZ ;  /* 0x0000000b0d0d7290 */ /* 0x000fe2000fffe03f */
[----:B------:R-:W-:Y:S01]  /*64890*/  VIADD R14, R14, 0x80 ;  /* 0x000000800e0e7836 */ /* 0x000fe20000000000 */
[----:B------:R-:W-:Y:S01]  /*648a0*/  UMOV UR17, 0x10000000 ;  /* 0x1000000000117882 */ /* 0x000fe20000000000 */
[----:B------:R-:W-:Y:S01]  /*648b0*/  UMOV UR11, UR18 ;  /* 0x00000012000b7c82 */ /* 0x000fe20008000000 */
[----:B------:R-:W-:Y:S01]  /*648c0*/  UMOV UR25, 0x30000 ;  /* 0x0003000000197882 */ /* 0x000fe20000000000 */
[----:B------:R-:W-:-:S02]  /*648d0*/  SEL R10, RZ, 0x1, P0 ;  /* 0x00000001ff0a7807 */ /* 0x000fc40000000000 */
[----:B------:R0:W-:Y:S01]  /*648e0*/  UTMALDG.3D [UR8], [UR14], desc[UR16] ;  /* 0x000010080e0075b4 */ /* 0x0001e20008011000 */
[----:B------:R-:W-:Y:S02]  /*648f0*/  SEL R13, R13, RZ, P0 ;  /* 0x000000ff0d0d7207 */ /* 0x000fe40000000000 */
[----:B------:R-:W-:Y:S01]  /*64900*/  LOP3.LUT R5, R5, R10, RZ, 0x3c, !PT ;  /* 0x0000000a05057212 */ /* 0x000fe200078e3cff */
[----:B0-----:R-:W-:Y:S01]  /*64910*/  UMOV UR11, UR19 ;  /* 0x00000013000b7c82 */ /* 0x001fe20008000000 */
[----:B------:R-:W-:Y:S02]  /*64920*/  UMOV UR8, UR13 ;  /* 0x0000000d00087c82 */ /* 0x000fe40008000000 */
[----:B------:R0:W-:Y:S02]  /*64930*/  UTMALDG.3D.MULTICAST [UR8], [UR26], UR25, desc[UR16] ;  /* 0x000010081a0073b4 */ /* 0x0001e40008011819 */
[----:B0-----:R-:W-:Y:S05]  /*64940*/  @P1 BRA `(.L_x_1584) ;  /* 0xfffffffc003c1947 */ /* 0x001fea000383ffff */
.L_x_1581:
[----:B------:R-:W-:Y:S05]  /*64950*/  BSYNC B1 ;  /* 0x0000000000017941 */ /* 0x000fea0003800000 */
.L_x_1580:
[----:B------:R-:W2:Y:S01]  /*64960*/  LDL.LU R18, [R1+0xa60] ;  /* 0x000a600001127983 */ /* 0x000ea20000300800 */
[----:B------:R-:W-:Y:S01]  /*64970*/  LOP3.LUT P2, RZ, R9, 0xff, RZ, 0xc0, !PT ;  /* 0x000000ff09ff7812 */ /* 0x000fe2000784c0ff */
[----:B------:R-:W-:Y:S01]  /*64980*/  IMAD.IADD R6, R7, 0x1, R6 ;  /* 0x0000000107067824 */ /* 0x000fe200078e0206 */
[----:B------:R-:W-:Y:S01]  /*64990*/  ULDC.64 UR8, c[0x0][0x650] ;  /* 0x0001940000087ab9 */ /* 0x000fe20000000a00 */
[----:B------:R-:W3:Y:S01]  /*649a0*/  LDL.LU R15, [R1+0xa64] ;  /* 0x000a6400010f7983 */ /* 0x000ee20000300800 */
[----:B------:R-:W-:Y:S01]  /*649b0*/  BSSY B1, `(.L_x_1585) ;  /* 0x0000075000017945 */ /* 0x000fe20003800000 */
[----:B------:R-:W-:Y:S01]  /*649c0*/  IMAD.MOV.U32 R11, RZ, RZ, -0x1 ;  /* 0xffffffffff0b7424 */ /* 0x000fe200078e00ff */
[----:B------:R-:W-:Y:S02]  /*649d0*/  SHF.R.U32.HI R2, RZ, 0x1, R6 ;  /* 0x00000001ff027819 */ /* 0x000fe40000011606 */
[----:B------:R-:W-:Y:S02]  /*649e0*/  ISETP.GT.U32.AND P0, PT, R6, 0x1, PT ;  /* 0x000000010600780c */ /* 0x000fe40003f04070 */
[----:B------:R-:W-:-:S02]  /*649f0*/  LOP3.LUT R2, R2, 0x1, RZ, 0xc0, !PT ;  /* 0x0000000102027812 */ /* 0x000fc400078ec0ff */
[C---:B------:R-:W-:Y:S01]  /*64a00*/  ISETP.LT.U32.AND P0, PT, R7.reuse, 0x2, P0 ;  /* 0x000000020700780c */ /* 0x040fe20000701070 */
[----:B------:R-:W0:Y:S01]  /*64a10*/  @P2 S2R R3, SR_CgaCtaId ;  /* 0x0000000000032919 */ /* 0x000e220000008800 */
[----:B------:R-:W-:Y:S02]  /*64a20*/  ISETP.NE.U32.AND P1, PT, R2, 0x1, PT ;  /* 0x000000010200780c */ /* 0x000fe40003f25070 */
[----:B------:R-:W-:Y:S02]  /*64a30*/  @P2 MOV R2, 0x400 ;  /* 0x0000040000022802 */ /* 0x000fe40000000f00 */
[----:B------:R-:W-:Y:S02]  /*64a40*/  ISETP.GT.U32.AND P1, PT, R7, 0x1, !P1 ;  /* 0x000000010700780c */ /* 0x000fe40004f24070 */
[----:B------:R-:W-:Y:S02]  /*64a50*/  LOP3.LUT R6, R6, 0x1, RZ, 0xc0, !PT ;  /* 0x0000000106067812 */ /* 0x000fe400078ec0ff */
[----:B------:R-:W-:-:S02]  /*64a60*/  PRMT R4, RZ, 0x7610, R4 ;  /* 0x00007610ff047816 */ /* 0x000fc40000000004 */
[----:B------:R-:W-:Y:S02]  /*64a70*/  PRMT R9, RZ, 0x7610, R9 ;  /* 0x00007610ff097816 */ /* 0x000fe40000000009 */
[----:B0-----:R-:W-:Y:S02]  /*64a80*/  @P2 LEA R2, R3, R2, 0x18 ;  /* 0x0000000203022211 */ /* 0x001fe400078ec0ff */
[----:B------:R-:W-:Y:S02]  /*64a90*/  SEL R3, RZ, 0x1, !P0 ;  /* 0x00000001ff037807 */ /* 0x000fe40004000000 */
[----:B------:R0:W-:Y:S02]  /*64aa0*/  @P2 SYNCS.ARRIVE.TRANS64.A1T0 RZ, [R2+URZ+0x38], RZ ;  /* 0x000038ff02ff29a7 */ /* 0x0001e4000810003f */
[----:B0-----:R-:W-:-:S04]  /*64ab0*/  SEL R2, RZ, 0x1, !P1 ;  /* 0x00000001ff027807 */ /* 0x001fc80004800000 */
[----:B------:R-:W-:Y:S01]  /*64ac0*/  LOP3.LUT R0, R2, R0, R3, 0x96, !PT ;  /* 0x0000000002007212 */ /* 0x000fe200078e9603 */
[----:B------:R-:W-:Y:S02]  /*64ad0*/  IMAD.MOV.U32 R2, RZ, RZ, -0x1 ;  /* 0xffffffffff027424 */ /* 0x000fe400078e00ff */
[----:B------:R-:W-:Y:S01]  /*64ae0*/  IMAD.MOV.U32 R3, RZ, RZ, -0x1 ;  /* 0xffffffffff037424 */ /* 0x000fe200078e00ff */
[----:B---3--:R-:W-:-:S04]  /*64af0*/  IADD3 R15, P0, R15, UR20, RZ ;  /* 0x000000140f0f7c10 */ /* 0x008fc8000ff1e0ff */
[----:B--2---:R-:W-:Y:S01]  /*64b00*/  IADD3.X R18, R18, UR7, RZ, P0, !PT ;  /* 0x0000000712127c10 */ /* 0x004fe200087fe4ff */
[----:B------:R0:W-:Y:S01]  /*64b10*/  STL [R1+0xa64], R15 ;  /* 0x000a640f01007387 */ /* 0x0001e20000100800 */
[----:B------:R-:W-:-:S03]  /*64b20*/  ISETP.GE.U32.AND P0, PT, R15, UR8, PT ;  /* 0x000000080f007c0c */ /* 0x000fc6000bf06070 */
[----:B------:R0:W-:Y:S01]  /*64b30*/  STL [R1+0xa60], R18 ;  /* 0x000a601201007387 */ /* 0x0001e20000100800 */
[----:B------:R-:W-:-:S13]  /*64b40*/  ISETP.GE.U32.AND.EX P0, PT, R18, UR9, PT, P0 ;  /* 0x0000000912007c0c */ /* 0x000fda000bf06100 */
[----:B0-----:R-:W-:Y:S05]  /*64b50*/  @P0 BRA `(.L_x_1586) ;  /* 0x0000000400680947 */ /* 0x001fea0003800000 */
[----:B------:R-:W0:Y:S01]  /*64b60*/  S2UR UR8, SR_CTAID.X ;  /* 0x00000000000879c3 */ /* 0x000e220000002500 */
[----:B------:R-:W-:Y:S01]  /*64b70*/  ULDC.64 UR10, c[0x0][0x628] ;  /* 0x00018a00000a7ab9 */ /* 0x000fe20000000a00 */
[----:B------:R-:W-:Y:S01]  /*64b80*/  ULDC UR9, c[0x0][0x150] ;  /* 0x0000540000097ab9 */ /* 0x000fe20000000800 */
[----:B------:R-:W-:Y:S01]  /*64b90*/  ISETP.NE.U32.AND P0, PT, RZ, UR10, PT ;  /* 0x0000000aff007c0c */ /* 0x000fe2000bf05070 */
[----:B------:R-:W-:Y:S01]  /*64ba0*/  ULDC UR12, c[0x0][0x630] ;  /* 0x00018c00000c7ab9 */ /* 0x000fe20000000800 */
[----:B------:R-:W-:Y:S01]  /*64bb0*/  ULDC UR14, c[0x0][0x154] ;  /* 0x00005500000e7ab9 */ /* 0x000fe20000000800 */
[----:B------:R-:W-:Y:S01]  /*64bc0*/  IMAD.MOV.U32 R3, RZ, RZ, R18 ;  /* 0x000000ffff037224 */ /* 0x000fe200078e0012 */
[----:B------:R-:W-:Y:S01]  /*64bd0*/  ISETP.NE.AND.EX P0, PT, RZ, UR11, PT, P0 ;  /* 0x0000000bff007c0c */ /* 0x000fe2000bf05300 */
[----:B------:R-:W1:Y:S01]  /*64be0*/  S2UR UR13, SR_CTAID.Y ;  /* 0x00000000000d79c3 */ /* 0x000e620000002600 */
[----:B0-----:R-:W-:-:S05]  /*64bf0*/  I2FP.F32.U32 R2, UR8 ;  /* 0x0000000800027c45 */ /* 0x001fca0008201000 */
[----:B------:R-:W-:Y:S01]  /*64c00*/  FMUL R10, R2, UR9 ;  /* 0x00000009020a7c20 */ /* 0x000fe20008400000 */
[----:B------:R-:W-:Y:S01]  /*64c10*/  IMAD.MOV.U32 R2, RZ, RZ, R15 ;  /* 0x000000ffff027224 */ /* 0x000fe200078e000f */
[----:B-1----:R-:W-:-:S04]  /*64c20*/  I2FP.F32.U32 R12, UR13 ;  /* 0x0000000d000c7c45 */ /* 0x002fc80008201000 */
[----:B------:R-:W0:Y:S01]  /*64c30*/  F2I.U32.TRUNC.NTZ R10, R10 ;  /* 0x0000000a000a7305 */ /* 0x000e22000020f000 */
[----:B------:R-:W-:Y:S05]  /*64c40*/  @!P0 BRA `(.L_x_1587) ;  /* 0x0000000000288947 */ /* 0x000fea0003800000 */
[----:B------:R-:W-:Y:S02]  /*64c50*/  ULDC UR9, c[0x0][0x634] ;  /* 0x00018d0000097ab9 */ /* 0x000fe40000000800 */
[----:B------:R-:W-:-:S05]  /*64c60*/  IADD3 R3, P0, R15, UR9, RZ ;  /* 0x000000090f037c10 */ /* 0x000fca000ff1e0ff */
[----:B------:R-:W-:-:S04]  /*64c70*/  IMAD.X R11, RZ, RZ, R18, P0 ;  /* 0x000000ffff0b7224 */ /* 0x000fc800000e0612 */
[----:B------:R-:W-:-:S04]  /*64c80*/  IMAD.WIDE.U32 R4, R11, UR10, RZ ;  /* 0x0000000a0b047c25 */ /* 0x000fc8000f8e00ff */
[----:B------:R-:W-:-:S04]  /*64c90*/  IMAD.WIDE.U32 R4, P0, R3, UR11, R4 ;  /* 0x0000000b03047c25 */ /* 0x000fc8000f800004 */
[----:B------:R-:W-:-:S04]  /*64ca0*/  IMAD.WIDE.U32 R2, R3, UR10, RZ ;  /* 0x0000000a03027c25 */ /* 0x000fc8000f8e00ff */
[----:B------:R-:W-:Y:S01]  /*64cb0*/  IMAD.MOV.U32 R2, RZ, RZ, R5 ;  /* 0x000000ffff027224 */ /* 0x000fe200078e0005 */
[----:B------:R-:W-:Y:S01]  /*64cc0*/  IADD3 RZ, P1, R3, R4, RZ ;  /* 0x0000000403ff7210 */ /* 0x000fe20007f3e0ff */
[----:B------:R-:W-:-:S04]  /*64cd0*/  IMAD.X R3, RZ, RZ, RZ, P0 ;  /* 0x000000ffff037224 */ /* 0x000fc800000e06ff */
[----:B------:R-:W-:-:S08]  /*64ce0*/  IMAD.WIDE.U32.X R2, R11, UR11, R2, P1 ;  /* 0x0000000b0b027c25 */ /* 0x000fd000088e0402 */
.L_x_1587:
[--C-:B------:R-:W-:Y:S01]  /*64cf0*/  SHF.R.U64 R11, R2, UR12, R3.reuse ;  /* 0x0000000c020b7c19 */ /* 0x100fe20008001203 */
[----:B------:R-:W-:Y:S01]  /*64d00*/  ULDC.64 UR10, c[0x0][0x620] ;  /* 0x00018800000a7ab9 */ /* 0x000fe20000000a00 */
[----:B------:R-:W-:Y:S01]  /*64d10*/  SHF.R.U32.HI R2, RZ, UR12, R3 ;  /* 0x0000000cff027c19 */ /* 0x000fe20008011603 */
[----:B------:R-:W-:Y:S01]  /*64d20*/  IMAD.MOV.U32 R3, RZ, RZ, R18 ;  /* 0x000000ffff037224 */ /* 0x000fe200078e0012 */
[----:B------:R-:W-:Y:S01]  /*64d30*/  IADD3 R13, P0, RZ, -R11, RZ ;  /* 0x8000000bff0d7210 */ /* 0x000fe20007f1e0ff */
[----:B------:R-:W-:Y:S01]  /*64d40*/  FMUL R4, R12, UR14 ;  /* 0x0000000e0c047c20 */ /* 0x000fe20008400000 */
[----:B------:R-:W-:Y:S01]  /*64d50*/  ULDC.64 UR14, c[0x0][0x640] ;  /* 0x00019000000e7ab9 */ /* 0x000fe20000000a00 */
[----:B0-----:R-:W-:Y:S02]  /*64d60*/  R2UR UR9, R10 ;  /* 0x000000000a0972ca */ /* 0x001fe400000e0000 */
[----:B------:R-:W-:Y:S01]  /*64d70*/  IMAD.X R2, RZ, RZ, ~R2, P0 ;  /* 0x000000ffff027224 */ /* 0x000fe200000e0e02 */
[----:B------:R-:W-:Y:S01]  /*64d80*/  ISETP.NE.U32.AND P0, PT, RZ, UR14, PT ;  /* 0x0000000eff007c0c */ /* 0x000fe2000bf05070 */
[----:B------:R-:W0:Y:S02]  /*64d90*/  F2I.U32.TRUNC.NTZ R4, R4 ;  /* 0x0000000400047305 */ /* 0x000e24000020f000 */
[----:B------:R-:W-:Y:S01]  /*64da0*/  IMAD R2, R2, UR10, RZ ;  /* 0x0000000a02027c24 */ /* 0x000fe2000f8e02ff */
[----:B------:R-:W-:-:S03]  /*64db0*/  ISETP.NE.AND.EX P0, PT, RZ, UR15, PT, P0 ;  /* 0x0000000fff007c0c */ /* 0x000fc6000bf05300 */
[----:B------:R-:W-:Y:S02]  /*64dc0*/  IMAD R5, R13, UR11, R2 ;  /* 0x0000000b0d057c24 */ /* 0x000fe4000f8e0202 */
[----:B------:R-:W-:-:S04]  /*64dd0*/  IMAD.MOV.U32 R2, RZ, RZ, R15 ;  /* 0x000000ffff027224 */ /* 0x000fc800078e000f */
[----:B------:R-:W-:Y:S01]  /*64de0*/  IMAD.WIDE.U32 R2, R13, UR10, R2 ;  /* 0x0000000a0d027c25 */ /* 0x000fe2000f8e0002 */
[----:B------:R-:W-:Y:S01]  /*64df0*/  ULDC UR10, c[0x0][0x618] ;  /* 0x00018600000a7ab9 */ /* 0x000fe20000000800 */
[----:B0-----:R-:W-:Y:S02]  /*64e00*/  R2UR UR11, R4 ;  /* 0x00000000040b72ca */ /* 0x001fe400000e0000 */
[----:B------:R-:W-:-:S05]  /*64e10*/  IMAD.IADD R3, R3, 0x1, R5 ;  /* 0x0000000103037824 */ /* 0x000fca00078e0205 */
[--C-:B------:R-:W-:Y:S02]  /*64e20*/  SHF.R.U64 R10, R2, UR10, R3.reuse ;  /* 0x0000000a020a7c19 */ /* 0x100fe40008001203 */
[----:B------:R-:W-:Y:S01]  /*64e30*/  SHF.R.U32.HI R3, RZ, UR10, R3 ;  /* 0x0000000aff037c19 */ /* 0x000fe20008011603 */
[----:B------:R-:W-:-:S03]  /*64e40*/  ULDC UR10, c[0x0][0x608] ;  /* 0x00018200000a7ab9 */ /* 0x000fc60000000800 */
[--C-:B------:R-:W-:Y:S02]  /*64e50*/  SHF.R.U64 R12, R10, UR10, R3.reuse ;  /* 0x0000000a0a0c7c19 */ /* 0x100fe40008001203 */
[----:B------:R-:W-:Y:S01]  /*64e60*/  SHF.R.U32.HI R3, RZ, UR10, R3 ;  /* 0x0000000aff037c19 */ /* 0x000fe20008011603 */
[----:B------:R-:W-:-:S03]  /*64e70*/  ULDC UR10, c[0x0][0x658] ;  /* 0x00019600000a7ab9 */ /* 0x000fc60000000800 */
[--C-:B------:R-:W-:Y:S02]  /*64e80*/  SHF.R.U64 R13, R12, UR10, R3.reuse ;  /* 0x0000000a0c0d7c19 */ /* 0x100fe40008001203 */
[----:B------:R-:W-:-:S03]  /*64e90*/  SHF.R.U32.HI R14, RZ, UR10, R3 ;  /* 0x0000000aff0e7c19 */ /* 0x000fc60008011603 */
[----:B------:R-:W-:Y:S02]  /*64ea0*/  IMAD.MOV.U32 R2, RZ, RZ, R13 ;  /* 0x000000ffff027224 */ /* 0x000fe400078e000d */
[----:B------:R-:W-:Y:S01]  /*64eb0*/  IMAD.MOV.U32 R3, RZ, RZ, R14 ;  /* 0x000000ffff037224 */ /* 0x000fe200078e000e */
[----:B------:R-:W-:Y:S06]  /*64ec0*/  @!P0 BRA `(.L_x_1588) ;  /* 0x0000000000288947 */ /* 0x000fec0003800000 */
        /* <DEDUP_REMOVED lines=10> */
.L_x_1588:
[----:B------:R-:W-:Y:S01]  /*64f70*/  ULDC UR10, c[0x0][0x648] ;  /* 0x00019200000a7ab9 */ /* 0x000fe20000000800 */
[----:B------:R-:W-:Y:S01]  /*64f80*/  UISETP.NE.AND UP0, UPT, UR39, URZ, UPT ;  /* 0x0000003f2700728c */ /* 0x000fe2000bf05270 */
[----:B------:R-:W-:Y:S01]  /*64f90*/  SHF.R.U64 R3, R2, UR10, R3 ;  /* 0x0000000a02037c19 */ /* 0x000fe20008001203 */
[----:B------:R-:W-:Y:S01]  /*64fa0*/  ULDC UR10, c[0x0][0x638] ;  /* 0x00018e00000a7ab9 */ /* 0x000fe20000000800 */
[----:B------:R-:W-:Y:S01]  /*64fb0*/  UIADD3 UR11, -UR11, URZ, URZ ;  /* 0x0000003f0b0b7290 */ /* 0x000fe2000fffe13f */
[----:B------:R-:W-:Y:S02]  /*64fc0*/  LOP3.LUT R12, R12, UR6, RZ, 0xc0, !PT ;  /* 0x000000060c0c7c12 */ /* 0x000fe4000f8ec0ff */
[----:B------:R-:W-:Y:S01]  /*64fd0*/  IMAD.MOV R4, RZ, RZ, -R3 ;  /* 0x000000ffff047224 */ /* 0x000fe200078e0a03 */
[----:B------:R-:W-:Y:S02]  /*64fe0*/  LOP3.LUT R10, R10, UR4, RZ, 0xc0, !PT ;  /* 0x000000040a0a7c12 */ /* 0x000fe4000f8ec0ff */
[----:B------:R-:W-:Y:S01]  /*64ff0*/  IMAD R2, R3, UR5, R12 ;  /* 0x0000000503027c24 */ /* 0x000fe2000f8e020c */
[----:B------:R-:W-:Y:S01]  /*65000*/  PLOP3.LUT P0, PT, PT, PT, UP0, 0x40, 0x0 ;  /* 0x000000000000781c */ /* 0x000fe20003f0e808 */
[----:B------:R-:W-:Y:S01]  /*65010*/  IMAD R13, R4, UR10, R13 ;  /* 0x0000000a040d7c24 */ /* 0x000fe2000f8e020d */
[----:B------:R-:W-:Y:S01]  /*65020*/  UIADD3 UR10, -UR9, URZ, URZ ;  /* 0x0000003f090a7290 */ /* 0x000fe2000fffe13f */
[----:B------:R-:W-:Y:S01]  /*65030*/  PLOP3.LUT P1, PT, PT, PT, UP0, 0x40, 0x0 ;  /* 0x000000000000781c */ /* 0x000fe20003f2e808 */
[----:B------:R-:W-:Y:S01]  /*65040*/  IMAD.MOV.U32 R4, RZ, RZ, 0x1 ;  /* 0x00000001ff047424 */ /* 0x000fe200078e00ff */
[----:B------:R-:W-:-:S02]  /*65050*/  ULDC UR9, c[0x0][0x144] ;  /* 0x0000510000097ab9 */ /* 0x000fc40000000800 */
[----:B------:R-:W-:-:S03]  /*65060*/  UIMAD UR8, UR9, UR10, UR8 ;  /* 0x0000000a090872a4 */ /* 0x000fc6000f8e0208 */
[----:B------:R-:W-:Y:S02]  /*65070*/  ULDC UR9, c[0x0][0x148] ;  /* 0x0000520000097ab9 */ /* 0x000fe40000000800 */
[----:B------:R-:W-:-:S03]  /*65080*/  @UP0 UIMAD UR8, UR9, UR11, UR13 ;  /* 0x0000000b090802a4 */ /* 0x000fc6000f8e020d */
[----:B------:R-:W-:Y:S02]  /*65090*/  ULDC UR9, c[0x0][0x600] ;  /* 0x0001800000097ab9 */ /* 0x000fe40000000800 */
[----:B------:R-:W-:Y:S02]  /*650a0*/  IMAD R13, R13, UR9, R10 ;  /* 0x000000090d0d7c24 */ /* 0x000fe4000f8e020a */
[----:B------:R-:W-:Y:S01]  /*650b0*/  IMAD.U32 R3, RZ, RZ, UR8 ;  /* 0x00000008ff037e24 */ /* 0x000fe2000f8e00ff */
[----:B------:R-:W-:-:S03]  /*650c0*/  ULDC UR8, c[0x0][0x610] ;  /* 0x0001840000087ab9 */ /* 0x000fc60000000800 */
[----:B------:R-:W-:-:S05]  /*650d0*/  IMAD R2, R2, UR8, R3 ;  /* 0x0000000802027c24 */ /* 0x000fca000f8e0203 */
[----:B------:R-:W-:Y:S02]  /*650e0*/  SEL R3, R13, R2, P0 ;  /* 0x000000020d037207 */ /* 0x000fe40000000000 */
[----:B------:R-:W-:-:S07]  /*650f0*/  SEL R2, R2, R13, P1 ;  /* 0x0000000d02027207 */ /* 0x000fce0000800000 */
.L_x_1586:
[----:B------:R-:W-:Y:S05]  /*65100*/  BSYNC B1 ;  /* 0x0000000000017941 */ /* 0x000fea0003800000 */
.L_x_1585:
[----:B------:R-:W-:-:S13]  /*65110*/  LOP3.LUT P0, RZ, R4, 0xff, RZ, 0xc0, !PT ;  /* 0x000000ff04ff7812 */ /* 0x000fda000780c0ff */
[----:B------:R-:W-:Y:S05]  /*65120*/  @P0 BRA `(.L_x_1589) ;  /* 0xfffffff400100947 */ /* 0x000fea000383ffff */
[----:B------:R-:W-:Y:S05]  /*65130*/  BSYNC B0 ;  /* 0x0000000000007941 */ /* 0x000fea0003800000 */
.L_x_1578:
[----:B------:R-:W-:-:S03]  /*65140*/  UMOV UR8, 0xffffffff ;  /* 0xffffffff00087882 */ /* 0x000fc60000000000 */
[----:B------:R-:W-:Y:S05]  /*65150*/  BRA.DIV UR8, `(.L_x_1590) ;  /* 0x0000000208d07947 */ /* 0x000fea000b800000 */
[----:B------:R-:W-:-:S13]  /*65160*/  ELECT P6, URZ, PT ;  /* 0x00000000003f782f */ /* 0x000fda00038c0000 */
.L_x_1602:
[----:B------:R-:W-:Y:S04]  /*65170*/  BSSY B0, `(.L_x_1591) ;  /* 0x000001a000007945 */ /* 0x000fe80003800000 */
[----:B------:R-:W-:Y:S05]  /*65180*/  @!P6 BRA `(.L_x_1592) ;  /* 0x000000000060e947 */ /* 0x000fea0003800000 */
[----:B------:R-:W-:-:S04]  /*65190*/  ULOP3.LUT UR8, UR38, 0x2, URZ, 0xfc, !UPT ;  /* 0x0000000226087892 */ /* 0x000fc8000f8efc3f */
[----:B------:R-:W-:-:S06]  /*651a0*/  UISETP.NE.AND UP0, UPT, UR8, 0x3, UPT ;  /* 0x000000030800788c */ /* 0x000fcc000bf05270 */
[----:B------:R-:W-:-:S13]  /*651b0*/  PLOP3.LUT P0, PT, PT, PT, UP0, 0x80, 0x0 ;  /* 0x000000000000781c */ /* 0x000fda0003f0f008 */
[----:B------:R-:W-:Y:S05]  /*651c0*/  @!P0 BRA `(.L_x_1593) ;  /* 0x0000000000048947 */ /* 0x000fea0003800000 */
[----:B------:R-:W-:Y:S01]  /*651d0*/  BPT.TRAP 0x1 ;  /* 0x000000040000795c */ /* 0x000fe20000300000 */
.L_x_1593:
[----:B------:R-:W0:Y:S01]  /*651e0*/  S2R R3, SR_CgaCtaId ;  /* 0x0000000000037919 */ /* 0x000e220000008800 */
[----:B------:R-:W-:-:S04]  /*651f0*/  MOV R2, 0x400 ;  /* 0x0000040000027802 */ /* 0x000fc80000000f00 */
[----:B0-----:R-:W-:Y:S02]  /*65200*/  LEA R3, R3, R2, 0x18 ;  /* 0x0000000203037211 */ /* 0x001fe400078ec0ff */
[----:B------:R-:W-:-:S03]  /*65210*/  SHF.L.U32 R2, R0, 0x1f, RZ ;  /* 0x0000001f00027819 */ /* 0x000fc600000006ff */
[----:B------:R-:W-:-:S04]  /*65220*/  VIADD R3, R3, 0x10 ;  /* 0x0000001003037836 */ /* 0x000fc80000000000 */
[----:B------:R-:W-:-:S04]  /*65230*/  IMAD R5, R6, 0x8, R3 ;  /* 0x0000000806057824 */ /* 0x000fc800078e0203 */
[----:B------:R-:W0:Y:S02]  /*65240*/  SYNCS.PHASECHK.TRANS64.TRYWAIT P0, [R5+URZ], R2 ;  /* 0x00000002050075a7 */ /* 0x000e24000800017f */
[----:B0-----:R-:W-:Y:S05]  /*65250*/  @!P0 BRA `(.L_x_1594) ;  /* 0x0000000000b08947 */ /* 0x001fea0003800000 */
.L_x_1603:
[----:B------:R-:W-:-:S05]  /*65260*/  VIADD R6, R6, 0x1 ;  /* 0x0000000106067836 */ /* 0x000fca0000000000 */
[----:B------:R-:W-:-:S04]  /*65270*/  ISETP.NE.AND P0, PT, R6, 0x2, PT ;  /* 0x000000020600780c */ /* 0x000fc80003f05270 */
[----:B0-----:R-:W-:Y:S02]  /*65280*/  SEL R5, RZ, 0x1, P0 ;  /* 0x00000001ff057807 */ /* 0x001fe40000000000 */
[----:B------:R-:W-:Y:S02]  /*65290*/  SEL R6, R6, RZ, P0 ;  /* 0x000000ff06067207 */ /* 0x000fe40000000000 */
[----:B------:R-:W-:-:S03]  /*652a0*/  LOP3.LUT R0, R0, R5, RZ, 0x3c, !PT ;  /* 0x0000000500007212 */ /* 0x000fc600078e3cff */
[----:B------:R-:W-:Y:S01]  /*652b0*/  IMAD R3, R6, 0x8, R3 ;  /* 0x0000000806037824 */ /* 0x000fe200078e0203 */
[----:B------:R-:W-:-:S07]  /*652c0*/  SHF.L.U32 R0, R0, 0x1f, RZ ;  /* 0x0000001f00007819 */ /* 0x000fce00000006ff */
.L_x_1595:
[----:B0-----:R0:W1:Y:S02]  /*652d0*/  SYNCS.PHASECHK.TRANS64.TRYWAIT P0, [R3+URZ], R0 ;  /* 0x00000000030075a7 */ /* 0x001064000800017f */
[----:B-1----:R-:W-:Y:S05]  /*652e0*/  @!P0 NANOSLEEP.SYNCS 0x989680 ;  /* 0x009896800000895d */ /* 0x002fea0003900000 */
[----:B------:R-:W1:Y:S02]  /*652f0*/  @!P0 SYNCS.PHASECHK.TRANS64 P0, [R3+URZ], R0 ;  /* 0x00000000030085a7 */ /* 0x000e64000800007f */
[----:B-1----:R-:W-:Y:S05]  /*65300*/  @!P0 BRA `(.L_x_1595) ;  /* 0xfffffffc00f08947 */ /* 0x002fea000383ffff */
.L_x_1592:
[----:B------:R-:W-:Y:S05]  /*65310*/  BSYNC B0 ;  /* 0x0000000000007941 */ /* 0x000fea0003800000 */
.L_x_1591:
[----:B------:R-:W-:Y:S05]  /*65320*/  EXIT ;  /* 0x000000000000794d */ /* 0x000fea0003800000 */
.L_x_21:
[----:B-1----:R1:W2:Y:S02]  /*65330*/  SYNCS.PHASECHK.TRANS64.TRYWAIT P1, [R3+URZ], R2 ;  /* 0x00000002030075a7 */ /* 0x0022a4000802017f */
[----:B--2---:R-:W-:Y:S05]  /*65340*/  @!P1 NANOSLEEP.SYNCS 0x989680 ;  /* 0x009896800000995d */ /* 0x004fea0003900000 */
[----:B------:R-:W2:Y:S02]  /*65350*/  @!P1 SYNCS.PHASECHK.TRANS64 P1, [R3+URZ], R2 ;  /* 0x00000002030095a7 */ /* 0x000ea4000802007f */
[----:B--2---:R-:W-:Y:S05]  /*65360*/  @!P1 BRA `(.L_x_21) ;  /* 0xfffffffc00f09947 */ /* 0x004fea000383ffff */
[----:B------:R-:W-:Y:S05]  /*65370*/  BRA `(.L_x_20) ;  /* 0xfffff9c000ec7947 */ /* 0x000fea000383ffff */
.L_x_26:
[----:B-1----:R1:W2:Y:S02]  /*65380*/  SYNCS.PHASECHK.TRANS64.TRYWAIT P1, [R2+URZ], R3 ;  /* 0x00000003020075a7 */ /* 0x0022a4000802017f */
[----:B--2---:R-:W-:Y:S05]  /*65390*/  @!P1 NANOSLEEP.SYNCS 0x989680 ;  /* 0x009896800000995d */ /* 0x004fea0003900000 */
[----:B------:R-:W2:Y:S02]  /*653a0*/  @!P1 SYNCS.PHASECHK.TRANS64 P1, [R2+URZ], R3 ;  /* 0x00000003020095a7 */ /* 0x000ea4000802007f */
[----:B--2---:R-:W-:Y:S05]  /*653b0*/  @!P1 BRA `(.L_x_26) ;  /* 0xfffffffc00f09947 */ /* 0x004fea000383ffff */
[----:B------:R-:W-:Y:S05]  /*653c0*/  BRA `(.L_x_25) ;  /* 0xfffffaf8001c7947 */ /* 0x000fea000383ffff */
.L_x_1579:
[----:B------:R-:W-:Y:S01]  /*653d0*/  BSSY B1, `(.L_x_1596) ;  /* 0x0000006000017945 */ /* 0x000fe20003800000 */
[----:B------:R-:W-:-:S07]  /*653e0*/  IMAD.MOV.U32 R15, RZ, RZ, -0x1 ;  /* 0xffffffffff0f7424 */ /* 0x000fce00078e00ff */
[----:B------:R-:W-:Y:S05]  /*653f0*/  WARPSYNC.COLLECTIVE R15, `(.L_x_1597) ;  /* 0x000000000f0c7348 */ /* 0x000fea0003c00000 */
[----:B------:R-:W-:Y:S02]  /*65400*/  ELECT P6, UR62, PT ;  /* 0x00000000003e782f */ /* 0x000fe400038c0000 */
[----:B------:R-:W-:Y:S01]  /*65410*/  MOV R14, UR62 ;  /* 0x0000003e000e7c02 */ /* 0x000fe20008000f00 */
[----:B------:R-:W-:Y:S10]  /*65420*/  ENDCOLLECTIVE ;  /* 0x000000000000791b */ /* 0x000ff40003800000 */
.L_x_1597:
[----:B------:R-:W-:Y:S05]  /*65430*/  BSYNC B1 ;  /* 0x0000000000017941 */ /* 0x000fea0003800000 */
.L_x_1596:
[----:B------:R-:W-:Y:S05]  /*65440*/  BRA `(.L_x_1598) ;  /* 0xfffffff000547947 */ /* 0x000fea000383ffff */
.L_x_1582:
[----:B0-----:R0:W1:Y:S02]  /*65450*/  SYNCS.PHASECHK.TRANS64.TRYWAIT P0, [R15+URZ+0x10], R12 ;  /* 0x0000100c0f0075a7 */ /* 0x001064000800017f */
[----:B-1----:R-:W-:Y:S05]  /*65460*/  @!P0 NANOSLEEP.SYNCS 0x989680 ;  /* 0x009896800000895d */ /* 0x002fea0003900000 */
[----:B------:R-:W1:Y:S02]  /*65470*/  @!P0 SYNCS.PHASECHK.TRANS64 P0, [R15+URZ+0x10], R12 ;  /* 0x0000100c0f0085a7 */ /* 0x000e64000800007f */
[----:B-1----:R-:W-:Y:S05]  /*65480*/  @!P0 BRA `(.L_x_1582) ;  /* 0xfffffffc00f08947 */ /* 0x002fea000383ffff */
[----:B------:R-:W-:Y:S05]  /*65490*/  BRA `(.L_x_1599) ;  /* 0xfffffff000847947 */ /* 0x000fea000383ffff */
.L_x_1590:
[----:B------:R-:W-:Y:S01]  /*654a0*/  BSSY B0, `(.L_x_1600) ;  /* 0x0000006000007945 */ /* 0x000fe20003800000 */
[----:B------:R-:W-:-:S07]  /*654b0*/  IMAD.MOV.U32 R15, RZ, RZ, -0x1 ;  /* 0xffffffffff0f7424 */ /* 0x000fce00078e00ff */
[----:B------:R-:W-:Y:S05]  /*654c0*/  WARPSYNC.COLLECTIVE R15, `(.L_x_1601) ;  /* 0x000000000f0c7348 */ /* 0x000fea0003c00000 */
[----:B------:R-:W-:Y:S02]  /*654d0*/  ELECT P6, UR62, PT ;  /* 0x00000000003e782f */ /* 0x000fe400038c0000 */
[----:B------:R-:W-:Y:S01]  /*654e0*/  MOV R14, UR62 ;  /* 0x0000003e000e7c02 */ /* 0x000fe20008000f00 */
[----:B------:R-:W-:Y:S10]  /*654f0*/  ENDCOLLECTIVE ;  /* 0x000000000000791b */ /* 0x000ff40003800000 */
.L_x_1601:
[----:B------:R-:W-:Y:S05]  /*65500*/  BSYNC B0 ;  /* 0x0000000000007941 */ /* 0x000fea0003800000 */
.L_x_1600:
[----:B------:R-:W-:Y:S05]  /*65510*/  BRA `(.L_x_1602) ;  /* 0xfffffffc00147947 */ /* 0x000fea000383ffff */
.L_x_1594:
[----:B0-----:R0:W1:Y:S02]  /*65520*/  SYNCS.PHASECHK.TRANS64.TRYWAIT P0, [R5+URZ], R2 ;  /* 0x00000002050075a7 */ /* 0x001064000800017f */
[----:B-1----:R-:W-:Y:S05]  /*65530*/  @!P0 NANOSLEEP.SYNCS 0x989680 ;  /* 0x009896800000895d */ /* 0x002fea0003900000 */
[----:B------:R-:W1:Y:S02]  /*65540*/  @!P0 SYNCS.PHASECHK.TRANS64 P0, [R5+URZ], R2 ;  /* 0x00000002050085a7 */ /* 0x000e64000800007f */
[----:B-1----:R-:W-:Y:S05]  /*65550*/  @!P0 BRA `(.L_x_1594) ;  /* 0xfffffffc00f08947 */ /* 0x002fea000383ffff */
[----:B------:R-:W-:Y:S05]  /*65560*/  BRA `(.L_x_1603) ;  /* 0xfffffffc003c7947 */ /* 0x000fea000383ffff */
.L_x_1604:
[----:B------:R-:W-:-:S00]  /*65570*/  BRA `(.L_x_1604) ;  /* 0xfffffffc00fc7947 */ /* 0x000fc0000383ffff */
[----:B------:R-:W-:-:S00]  /*65580*/  NOP ;  /* 0x0000000000007918 */ /* 0x000fc00000000000 */
[----:B------:R-:W-:-:S00]  /*65590*/  NOP ;  /* 0x0000000000007918 */ /* 0x000fc00000000000 */
[----:B------:R-:W-:-:S00]  /*655a0*/  NOP ;  /* 0x0000000000007918 */ /* 0x000fc00000000000 */
[----:B------:R-:W-:-:S00]  /*655b0*/  NOP ;  /* 0x0000000000007918 */ /* 0x000fc00000000000 */
[----:B------:R-:W-:-:S00]  /*655c0*/  NOP ;  /* 0x0000000000007918 */ /* 0x000fc00000000000 */
[----:B------:R-:W-:-:S00]  /*655d0*/  NOP ;  /* 0x0000000000007918 */ /* 0x000fc00000000000 */
[----:B------:R-:W-:-:S00]  /*655e0*/  NOP ;  /* 0x0000000000007918 */ /* 0x000fc00000000000 */
[----:B------:R-:W-:-:S00]  /*655f0*/  NOP ;  /* 0x0000000000007918 */ /* 0x000fc00000000000 */
.L_x_1605:


//--------------------- .nv.global.init           --------------------------
	.section	.nv.global.init,"aw",@progbits
.nv.global.init:
	.type		$str$22,@object
	.size		$str$22,($str$23 - $str$22)
$str$22:
        /*0000*/ 	.byte	0x6b, 0x5f, 0x74, 0x69, 0x6c, 0x65, 0x5f, 0x63, 0x6f, 0x75, 0x6e, 0x74, 0x20, 0x3e, 0x3d, 0x20
        /*0010*/ 	.byte	0x31, 0x00
	.type		$str$23,@object
	.size		$str$23,(__unnamed_1 - $str$23)
$str$23:
        /*0012*/ 	.byte	0x2f, 0x74, 0x6d, 0x70, 0x2f, 0x63, 0x75, 0x74, 0x6c, 0x61, 0x73, 0x73, 0x5f, 0x73, 0x77, 0x65
        /*0022*/ 	.byte	0x65, 0x70, 0x5f, 0x73, 0x72, 0x63, 0x2f, 0x69, 0x6e, 0x63, 0x6c, 0x75, 0x64, 0x65, 0x2f, 0x63
        /*0032*/ 	.byte	0x75, 0x74, 0x6c, 0x61, 0x73, 0x73, 0x2f, 0x67, 0x65, 0x6d, 0x6d, 0x2f, 0x63, 0x6f, 0x6c, 0x6c
        /*0042*/ 	.byte	0x65, 0x63, 0x74, 0x69, 0x76, 0x65, 0x2f, 0x73, 0x6d, 0x39, 0x30, 0x5f, 0x6d, 0x6d, 0x61, 0x5f
        /*0052*/ 	.byte	0x74, 0x6d, 0x61, 0x5f, 0x67, 0x6d, 0x6d, 0x61, 0x5f, 0x73, 0x73, 0x5f, 0x77, 0x61, 0x72, 0x70
        /*0062*/ 	.byte	0x73, 0x70, 0x65, 0x63, 0x69, 0x61, 0x6c, 0x69, 0x7a, 0x65, 0x64, 0x2e, 0x68, 0x70, 0x70, 0x00
	.type		__unnamed_1,@object
	.size		__unnamed_1,(.L_0 - __unnamed_1)
__unnamed_1:
        /* <DEDUP_REMOVED lines=174> */
        /*0b52*/ 	.byte	0x79, 0x5d, 0x00
.L_0:


//--------------------- .nv.shared._ZN7cutlass13device_kernelINS_4gemm6kernel13GemmUniversalIN4cute5tupleIJiiiiEEENS1_10collective13CollectiveMmaINS1_34MainloopSm90TmaGmmaWarpSpecializedILi2ENS5_IJNS4_1CILi2EEENSA_ILi1EEESC_EEENS1_35KernelTmaWarpSpecializedCooperativeEEENS5_IJNSA_ILi384EEENSA_ILi512EEENSA_ILi128EEEEEEaNS5_IJlSC_lEEEaSK_NS4_8TiledMMAINS4_8MMA_AtomIJNS4_4SM904GMMA27MMA_64x256x32_S32S8S8_SS_TNEEEENS4_6LayoutISD_NS5_IJSC_NSA_ILi0EEESS_EEEEENS5_IJNS4_10UnderscoreESV_SV_EEEEENS4_13SM90_TMA_LOADENS4_14ComposedLayoutINS4_7SwizzleILi3ELi4ELi3EEENS4_18smem_ptr_flag_bitsILi8EEENSR_INS5_IJNSA_ILi8EEESI_EEENS5_IJSI_SC_EEEEEEEvNS4_8identityENS4_23SM90_TMA_LOAD_MULTICASTES18_vS19_EENS_8epilogue10collective6detail29Sm90TmaWarpSpecializedAdapterINS1D_15DefaultEpilogueIaSK_SK_NS1C_6thread17LinearCombinationIaLi1EiiLNS1H_9ScaleType4KindE0ELNS_15FloatRoundStyleE2EaEENS1_15EpilogueDefaultEEEEEvvEEEEvNT_6ParamsE --------------------------
	.section	.nv.shared._ZN7cutlass13device_kernelINS_4gemm6kernel13GemmUniversalIN4cute5tupleIJiiiiEEENS1_10collective13CollectiveMmaINS1_34MainloopSm90TmaGmmaWarpSpecializedILi2ENS5_IJNS4_1CILi2EEENSA_ILi1EEESC_EEENS1_35KernelTmaWarpSpecializedCooperativeEEENS5_IJNSA_ILi384EEENSA_ILi512EEENSA_ILi128EEEEEEaNS5_IJlSC_lEEEaSK_NS4_8TiledMMAINS4_8MMA_AtomIJNS4_4SM904GMMA27MMA_64x256x32_S32S8S8_SS_TNEEEENS4_6LayoutISD_NS5_IJSC_NSA_ILi0EEESS_EEEEENS5_IJNS4_10UnderscoreESV_SV_EEEEENS4_13SM90_TMA_LOADENS4_14ComposedLayoutINS4_7SwizzleILi3ELi4ELi3EEENS4_18smem_ptr_flag_bitsILi8EEENSR_INS5_IJNSA_ILi8EEESI_EEENS5_IJSI_SC_EEEEEEEvNS4_8identityENS4_23SM90_TMA_LOAD_MULTICASTES18_vS19_EENS_8epilogue10collective6detail29Sm90TmaWarpSpecializedAdapterINS1D_15DefaultEpilogueIaSK_SK_NS1C_6thread17LinearCombinationIaLi1EiiLNS1H_9ScaleType4KindE0ELNS_15FloatRoundStyleE2EaEENS1_15EpilogueDefaultEEEEEvvEEEEvNT_6ParamsE,"aw",@nobits
	.sectionflags	@""
	.align	16
	.zero		1024


//--------------------- .nv.shared.reserved.0     --------------------------
	.section	.nv.shared.reserved.0,"aw",@nobits
	.weak		__nv_reservedSMEM_offset_0_alias
	.size		__nv_reservedSMEM_offset_0_alias, 0, 0
	.other		__nv_reservedSMEM_offset_0_alias,@"STO_CUDA_RESERVED_SHARED STV_DEFAULT"
__nv_reservedSMEM_offset_0_alias:
	.zero		0


//--------------------- .nv.global                --------------------------
	.section	.nv.global,"aw",@nobits
.nv.global:
	.type		_ZN39_INTERNAL_bcd07801_4_k_cu_4b2b675f_77384cute1_E,@object
	.size		_ZN39_INTERNAL_bcd07801_4_k_cu_4b2b675f_77384cute1_E,(_ZN39_INTERNAL_bcd07801_4_k_cu_4b2b675f_77384cuda3std3__45__cpo6cbeginE - _ZN39_INTERNAL_bcd07801_4_k_cu_4b2b675f_77384cute1_E)
_ZN39_INTERNAL_bcd07801_4_k_cu_4b2b675f_77384cute1_E:
	.zero		1
	.type		_ZN39_INTERNAL_bcd07801_4_k_cu_4b2b675f_77384cuda3std3__45__cpo6cbeginE,@object
	.size		_ZN39_INTERNAL_bcd07801_4_k_cu_4b2b675f_77384cuda3std3__45__cpo6cbeginE,(_ZN39_INTERNAL_bcd07801_4_k_cu_4b2b675f_77384cuda3std3__48in_placeE - _ZN39_INTERNAL_bcd07801_4_k_cu_4b2b675f_77384cuda3std3__45__cpo6cbeginE)
_ZN39_INTERNAL_bcd07801_4_k_cu_4b2b675f_77384cuda3std3__45__cpo6cbeginE:
	.zero		1
	.type		_ZN39_INTERNAL_bcd07801_4_k_cu_4b2b675f_77384cuda3std3__48in_placeE,@object
	.size		_ZN39_INTERNAL_bcd07801_4_k_cu_4b2b675f_77384cuda3std3__48in_placeE,(_ZN39_INTERNAL_bcd07801_4_k_cu_4b2b675f_77384cuda3std6ranges3__45__cpo9iter_moveE - _ZN39_INTERNAL_bcd07801_4_k_cu_4b2b675f_77384cuda3std3__48in_placeE)
_ZN39_INTERNAL_bcd07801_4_k_cu_4b2b675f_77384cuda3std3__48in_placeE:
	.zero		1
	.type		_ZN39_INTERNAL_bcd07801_4_k_cu_4b2b675f_77384cuda3std6ranges3__45__cpo9iter_moveE,@object
	.size		_ZN39_INTERNAL_bcd07801_4_k_cu_4b2b675f_77384cuda3std6ranges3__45__cpo9iter_moveE,(_ZN39_INTERNAL_bcd07801_4_k_cu_4b2b675f_77384cuda3std3__45__cpo5beginE - _ZN39_INTERNAL_bcd07801_4_k_cu_4b2b675f_77384cuda3std6ranges3__45__cpo9iter_moveE)
_ZN39_INTERNAL_bcd07801_4_k_cu_4b2b675f_77384cuda3std6ranges3__45__cpo9iter_moveE:
	.zero		1
	.type		_ZN39_INTERNAL_bcd07801_4_k_cu_4b2b675f_77384cuda3std3__45__cpo5beginE,@object
	.size		_ZN39_INTERNAL_bcd07801_4_k_cu_4b2b675f_77384cuda3std3__45__cpo5beginE,(_ZN39_INTERNAL_bcd07801_4_k_cu_4b2b675f_77384cuda3std3__441_GLOBAL__N__bcd07801_4_k_cu_4b2b675f_77386ignoreE - _ZN39_INTERNAL_bcd07801_4_k_cu_4b2b675f_77384cuda3std3__45__cpo5beginE)
_ZN39_INTERNAL_bcd07801_4_k_cu_4b2b675f_77384cuda3std3__45__cpo5beginE:
	.zero		1
	.type		_ZN39_INTERNAL_bcd07801_4_k_cu_4b2b675f_77384cuda3std3__441_GLOBAL__N__bcd07801_4_k_cu_4b2b675f_77386ignoreE,@object
	.size		_ZN39_INTERNAL_bcd07801_4_k_cu_4b2b675f_77384cuda3std3__441_GLOBAL__N__bcd07801_4_k_cu_4b2b675f_77386ignoreE,(_ZN39_INTERNAL_bcd07801_4_k_cu_4b2b675f_77384cute7productE - _ZN39_INTERNAL_bcd07801_4_k_cu_4b2b675f_77384cuda3std3__441_GLOBAL__N__bcd07801_4_k_cu_4b2b675f_77386ignoreE)
_ZN39_INTERNAL_bcd07801_4_k_cu_4b2b675f_77384cuda3std3__441_GLOBAL__N__bcd07801_4_k_cu_4b2b675f_77386ignoreE:
	.zero		1
	.type		_ZN39_INTERNAL_bcd07801_4_k_cu_4b2b675f_77384cute7productE,@object
	.size		_ZN39_INTERNAL_bcd07801_4_k_cu_4b2b675f_77384cute7productE,(_ZN39_INTERNAL_bcd07801_4_k_cu_4b2b675f_77384cuda3std3__45__cpo3endE - _ZN39_INTERNAL_bcd07801_4_k_cu_4b2b675f_77384cute7productE)
_ZN39_INTERNAL_bcd07801_4_k_cu_4b2b675f_77384cute7productE:
	.zero		1
	.type		_ZN39_INTERNAL_bcd07801_4_k_cu_4b2b675f_77384cuda3std3__45__cpo3endE,@object
	.size		_ZN39_INTERNAL_bcd07801_4_k_cu_4b2b675f_77384cuda3std3__45__cpo3endE,(_ZN39_INTERNAL_bcd07801_4_k_cu_4b2b675f_77384cuda3std3__419piecewise_constructE - _ZN39_INTERNAL_bcd07801_4_k_cu_4b2b675f_77384cuda3std3__45__cpo3endE)
_ZN39_INTERNAL_bcd07801_4_k_cu_4b2b675f_77384cuda3std3__45__cpo3endE:
	.zero		1
	.type		_ZN39_INTERNAL_bcd07801_4_k_cu_4b2b675f_77384cuda3std3__419piecewise_constructE,@object
	.size		_ZN39_INTERNAL_bcd07801_4_k_cu_4b2b675f_77384cuda3std3__419piecewise_constructE,(_ZN39_INTERNAL_bcd07801_4_k_cu_4b2b675f_77384cuda3std3__45__cpo4cendE - _ZN39_INTERNAL_bcd07801_4_k_cu_4b2b675f_77384cuda3std3__419piecewise_constructE)
_ZN39_INTERNAL_bcd07801_4_k_cu_4b2b675f_77384cuda3std3__419piecewise_constructE:
	.zero		1
	.type		_ZN39_INTERNAL_bcd07801_4_k_cu_4b2b675f_77384cuda3std3__45__cpo4cendE,@object
	.size		_ZN39_INTERNAL_bcd07801_4_k_cu_4b2b675f_77384cuda3std3__45__cpo4cendE,(_ZN39_INTERNAL_bcd07801_4_k_cu_4b2b675f_77384cuda3std6ranges3__45__cpo4swapE - _ZN39_INTERNAL_bcd07801_4_k_cu_4b2b675f_77384cuda3std3__45__cpo4cendE)
_ZN39_INTERNAL_bcd07801_4_k_cu_4b2b675f_77384cuda3std3__45__cpo4cendE:
	.zero		1
	.type		_ZN39_INTERNAL_bcd07801_4_k_cu_4b2b675f_77384cuda3std6ranges3__45__cpo4swapE,@object
	.size		_ZN39_INTERNAL_bcd07801_4_k_cu_4b2b675f_77384cuda3std6ranges3__45__cpo4swapE,(.L_8 - _ZN39_INTERNAL_bcd07801_4_k_cu_4b2b675f_77384cuda3std6ranges3__45__cpo4swapE)
_ZN39_INTERNAL_bcd07801_4_k_cu_4b2b675f_77384cuda3std6ranges3__45__cpo4swapE:
	.zero		1
.L_8:


//--------------------- .nv.constant0._ZN7cutlass13device_kernelINS_4gemm6kernel13GemmUniversalIN4cute5tupleIJiiiiEEENS1_10collective13CollectiveMmaINS1_34MainloopSm90TmaGmmaWarpSpecializedILi2ENS5_IJNS4_1CILi2EEENSA_ILi1EEESC_EEENS1_35KernelTmaWarpSpecializedCooperativeEEENS5_IJNSA_ILi384EEENSA_ILi512EEENSA_ILi128EEEEEEaNS5_IJlSC_lEEEaSK_NS4_8TiledMMAINS4_8MMA_AtomIJNS4_4SM904GMMA27MMA_64x256x32_S32S8S8_SS_TNEEEENS4_6LayoutISD_NS5_IJSC_NSA_ILi0EEESS_EEEEENS5_IJNS4_10UnderscoreESV_SV_EEEEENS4_13SM90_TMA_LOADENS4_14ComposedLayoutINS4_7SwizzleILi3ELi4ELi3EEENS4_18smem_ptr_flag_bitsILi8EEENSR_INS5_IJNSA_ILi8EEESI_EEENS5_IJSI_SC_EEEEEEEvNS4_8identityENS4_23SM90_TMA_LOAD_MULTICASTES18_vS19_EENS_8epilogue10collective6detail29Sm90TmaWarpSpecializedAdapterINS1D_15DefaultEpilogueIaSK_SK_NS1C_6thread17LinearCombinationIaLi1EiiLNS1H_9ScaleType4KindE0ELNS_15FloatRoundStyleE2EaEENS1_15EpilogueDefaultEEEEEvvEEEEvNT_6ParamsE --------------------------
	.section	.nv.constant0._ZN7cutlass13device_kernelINS_4gemm6kernel13GemmUniversalIN4cute5tupleIJiiiiEEENS1_10collective13CollectiveMmaINS1_34MainloopSm90TmaGmmaWarpSpecializedILi2ENS5_IJNS4_1CILi2EEENSA_ILi1EEESC_EEENS1_35KernelTmaWarpSpecializedCooperativeEEENS5_IJNSA_ILi384EEENSA_ILi512EEENSA_ILi128EEEEEEaNS5_IJlSC_lEEEaSK_NS4_8TiledMMAINS4_8MMA_AtomIJNS4_4SM904GMMA27MMA_64x256x32_S32S8S8_SS_TNEEEENS4_6LayoutISD_NS5_IJSC_NSA_ILi0EEESS_EEEEENS5_IJNS4_10UnderscoreESV_SV_EEEEENS4_13SM90_TMA_LOADENS4_14ComposedLayoutINS4_7SwizzleILi3ELi4ELi3EEENS4_18smem_ptr_flag_bitsILi8EEENSR_INS5_IJNSA_ILi8EEESI_EEENS5_IJSI_SC_EEEEEEEvNS4_8identityENS4_23SM90_TMA_LOAD_MULTICASTES18_vS19_EENS_8epilogue10collective6detail29Sm90TmaWarpSpecializedAdapterINS1D_15DefaultEpilogueIaSK_SK_NS1C_6thread17LinearCombinationIaLi1EiiLNS1H_9ScaleType4KindE0ELNS_15FloatRoundStyleE2EaEENS1_15EpilogueDefaultEEEEEvvEEEEvNT_6ParamsE,"a",@progbits
	.sectionflags	@""
	.align	4
.nv.constant0._ZN7cutlass13device_kernelINS_4gemm6kernel13GemmUniversalIN4cute5tupleIJiiiiEEENS1_10collective13CollectiveMmaINS1_34MainloopSm90TmaGmmaWarpSpecializedILi2ENS5_IJNS4_1CILi2EEENSA_ILi1EEESC_EEENS1_35KernelTmaWarpSpecializedCooperativeEEENS5_IJNSA_ILi384EEENSA_ILi512EEENSA_ILi128EEEEEEaNS5_IJlSC_lEEEaSK_NS4_8TiledMMAINS4_8MMA_AtomIJNS4_4SM904GMMA27MMA_64x256x32_S32S8S8_SS_TNEEEENS4_6LayoutISD_NS5_IJSC_NSA_ILi0EEESS_EEEEENS5_IJNS4_10UnderscoreESV_SV_EEEEENS4_13SM90_TMA_LOADENS4_14ComposedLayoutINS4_7SwizzleILi3ELi4ELi3EEENS4_18smem_ptr_flag_bitsILi8EEENSR_INS5_IJNSA_ILi8EEESI_EEENS5_IJSI_SC_EEEEEEEvNS4_8identityENS4_23SM90_TMA_LOAD_MULTICASTES18_vS19_EENS_8epilogue10collective6detail29Sm90TmaWarpSpecializedAdapterINS1D_15DefaultEpilogueIaSK_SK_NS1C_6thread17LinearCombinationIaLi1EiiLNS1H_9ScaleType4KindE0ELNS_15FloatRoundStyleE2EaEENS1_15EpilogueDefaultEEEEEvvEEEEvNT_6ParamsE:
	.zero		1664


//--------------------- SYMBOLS --------------------------

	.type		.nv.reservedSmem.offset0,@object
	.size		.nv.reservedSmem.offset0,0x4
	.type		__assertfail,@function
